	.target	sm_90a

	.elftype	@"ET_EXEC"


//--------------------- .note.nv.tkinfo           --------------------------
	.section	.note.nv.tkinfo,"",@"SHT_NOTE"
	.sectionflags	@"SHF_NOTE_NV_TKINFO"
	.tkinfo
        /*0018*/ 	.word	0x00000002
        /*0030*/ 	.string	""
        /*0030*/ 	.string	"ptxas"
        /*0030*/ 	.string	"Cuda compilation tools, release 13.0, V13.0.88"
        /*0030*/ 	.string	"Build cuda_13.0.r13.0/compiler.36424714_0"
        /*0030*/ 	.string	"-arch sm_90a -m 64 "



//--------------------- .note.nv.cuinfo           --------------------------
	.section	.note.nv.cuinfo,"",@"SHT_NOTE"
	.sectionflags	@"SHF_NOTE_NV_CUINFO"
        /*0018*/ 	.short	0x0002
        /*001a*/ 	.short	0x005a
        /*001c*/ 	.short	0x0082
	.zero		2


//--------------------- .nv.info                  --------------------------
	.section	.nv.info,"",@"SHT_CUDA_INFO"
	.align	4


	//----- nvinfo : EIATTR_REGCOUNT
	.align		4
        /*0000*/ 	.byte	0x04, 0x2f
        /*0002*/ 	.short	(.L_16 - .L_15)
	.align		4
.L_15:
        /*0004*/ 	.word	index@(_ZN7cutlass13device_kernelINS_4gemm6kernel13GemmUniversalIN4cute5tupleIJiiiiEEENS1_10collective13CollectiveMmaINS1_37MainloopSm90TmaGmmaWarpSpecializedFP8ILi6ENS5_IJNS4_1CILi1EEESB_SB_EEENS1_35KernelTmaWarpSpecializedCooperativeEEENS5_IJNSA_ILi256EEESF_NSA_ILi64EEEEEENS_12float_e4m3_tENS5_IJlSB_lEEESI_SJ_NS4_8TiledMMAINS4_8MMA_AtomIJNS4_4SM904GMMA31MMA_64x256x32_F32E4M3E4M3_SS_TNILNSN_7ScaleInE1ELSP_1EEEEEENS4_6LayoutINS5_IJNSA_ILi2EEESB_SB_EEENS5_IJSB_NSA_ILi0EEESV_EEEEENS5_IJNS4_10UnderscoreESY_SY_EEEEENS4_13SM90_TMA_LOADENS4_14ComposedLayoutINS4_7SwizzleILi2ELi4ELi3EEENS4_18smem_ptr_flag_bitsILi8EEENSS_INS5_IJNSA_ILi8EEESG_EEENS5_IJSG_SB_EEEEEEEvNS4_8identityES11_S1B_vS1C_EENS_8epilogue10collective18CollectiveEpilogueINS1E_22Sm90TmaWarpSpecializedILi4ELi2ELi16ELb0ELb0EEEJSH_NS5_IJNSA_ILi128EEENSA_ILi32EEEEEESI_SJ_SI_SJ_NS1E_6fusion15FusionCallbacksIS1I_NS1M_13LinCombEltActINS1E_6thread7SigmoidESI_fSI_fLNS_15FloatRoundStyleE2EEESH_S1L_JEEES11_NS12_INS13_ILi1ELi4ELi3EEES16_NSS_INS5_IJS17_S1K_EEENS5_IJS1K_SB_EEEEEEENS4_39AutoVectorizingCopyWithAssumedAlignmentILi128EEENS4_14SM90_TMA_STOREES1Y_S20_NS4_9Copy_AtomIJNS4_17SM90_U32x4_STSM_NENS_6half_tEEEEvEEEvvEEEEvNT_6ParamsE)
        /*0008*/ 	.word	0x000000a8


	//----- nvinfo : EIATTR_FRAME_SIZE
	.align		4
.L_16:
        /*000c*/ 	.byte	0x04, 0x11
        /*000e*/ 	.short	(.L_18 - .L_17)
	.align		4
.L_17:
        /*0010*/ 	.word	index@($__internal_0_$__cuda_sm20_rcp_rn_f32_slowpath)
        /*0014*/ 	.word	0x000008b8


	//----- nvinfo : EIATTR_FRAME_SIZE
	.align		4
.L_18:
        /*0018*/ 	.byte	0x04, 0x11
        /*001a*/ 	.short	(.L_20 - .L_19)
	.align		4
.L_19:
        /*001c*/ 	.word	index@(_ZN7cutlass13device_kernelINS_4gemm6kernel13GemmUniversalIN4cute5tupleIJiiiiEEENS1_10collective13CollectiveMmaINS1_37MainloopSm90TmaGmmaWarpSpecializedFP8ILi6ENS5_IJNS4_1CILi1EEESB_SB_EEENS1_35KernelTmaWarpSpecializedCooperativeEEENS5_IJNSA_ILi256EEESF_NSA_ILi64EEEEEENS_12float_e4m3_tENS5_IJlSB_lEEESI_SJ_NS4_8TiledMMAINS4_8MMA_AtomIJNS4_4SM904GMMA31MMA_64x256x32_F32E4M3E4M3_SS_TNILNSN_7ScaleInE1ELSP_1EEEEEENS4_6LayoutINS5_IJNSA_ILi2EEESB_SB_EEENS5_IJSB_NSA_ILi0EEESV_EEEEENS5_IJNS4_10UnderscoreESY_SY_EEEEENS4_13SM90_TMA_LOADENS4_14ComposedLayoutINS4_7SwizzleILi2ELi4ELi3EEENS4_18smem_ptr_flag_bitsILi8EEENSS_INS5_IJNSA_ILi8EEESG_EEENS5_IJSG_SB_EEEEEEEvNS4_8identityES11_S1B_vS1C_EENS_8epilogue10collective18CollectiveEpilogueINS1E_22Sm90TmaWarpSpecializedILi4ELi2ELi16ELb0ELb0EEEJSH_NS5_IJNSA_ILi128EEENSA_ILi32EEEEEESI_SJ_SI_SJ_NS1E_6fusion15FusionCallbacksIS1I_NS1M_13LinCombEltActINS1E_6thread7SigmoidESI_fSI_fLNS_15FloatRoundStyleE2EEESH_S1L_JEEES11_NS12_INS13_ILi1ELi4ELi3EEES16_NSS_INS5_IJS17_S1K_EEENS5_IJS1K_SB_EEEEEEENS4_39AutoVectorizingCopyWithAssumedAlignmentILi128EEENS4_14SM90_TMA_STOREES1Y_S20_NS4_9Copy_AtomIJNS4_17SM90_U32x4_STSM_NENS_6half_tEEEEvEEEvvEEEEvNT_6ParamsE)
        /*0020*/ 	.word	0x000008b8


	//----- nvinfo : EIATTR_MIN_STACK_SIZE
	.align		4
.L_20:
        /*0024*/ 	.byte	0x04, 0x12
        /*0026*/ 	.short	(.L_22 - .L_21)
	.align		4
.L_21:
        /*0028*/ 	.word	index@(_ZN7cutlass13device_kernelINS_4gemm6kernel13GemmUniversalIN4cute5tupleIJiiiiEEENS1_10collective13CollectiveMmaINS1_37MainloopSm90TmaGmmaWarpSpecializedFP8ILi6ENS5_IJNS4_1CILi1EEESB_SB_EEENS1_35KernelTmaWarpSpecializedCooperativeEEENS5_IJNSA_ILi256EEESF_NSA_ILi64EEEEEENS_12float_e4m3_tENS5_IJlSB_lEEESI_SJ_NS4_8TiledMMAINS4_8MMA_AtomIJNS4_4SM904GMMA31MMA_64x256x32_F32E4M3E4M3_SS_TNILNSN_7ScaleInE1ELSP_1EEEEEENS4_6LayoutINS5_IJNSA_ILi2EEESB_SB_EEENS5_IJSB_NSA_ILi0EEESV_EEEEENS5_IJNS4_10UnderscoreESY_SY_EEEEENS4_13SM90_TMA_LOADENS4_14ComposedLayoutINS4_7SwizzleILi2ELi4ELi3EEENS4_18smem_ptr_flag_bitsILi8EEENSS_INS5_IJNSA_ILi8EEESG_EEENS5_IJSG_SB_EEEEEEEvNS4_8identityES11_S1B_vS1C_EENS_8epilogue10collective18CollectiveEpilogueINS1E_22Sm90TmaWarpSpecializedILi4ELi2ELi16ELb0ELb0EEEJSH_NS5_IJNSA_ILi128EEENSA_ILi32EEEEEESI_SJ_SI_SJ_NS1E_6fusion15FusionCallbacksIS1I_NS1M_13LinCombEltActINS1E_6thread7SigmoidESI_fSI_fLNS_15FloatRoundStyleE2EEESH_S1L_JEEES11_NS12_INS13_ILi1ELi4ELi3EEES16_NSS_INS5_IJS17_S1K_EEENS5_IJS1K_SB_EEEEEEENS4_39AutoVectorizingCopyWithAssumedAlignmentILi128EEENS4_14SM90_TMA_STOREES1Y_S20_NS4_9Copy_AtomIJNS4_17SM90_U32x4_STSM_NENS_6half_tEEEEvEEEvvEEEEvNT_6ParamsE)
        /*002c*/ 	.word	0x000008b8
.L_22:


//--------------------- .nv.compat                --------------------------
	.section	.nv.compat,"",@"SHT_CUDA_COMPAT_INFO"
	.align	4
        /*0000*/ 	.byte	0x02, 0x09, 0x01, 0x00, 0x02, 0x02, 0x04, 0x00, 0x02, 0x05, 0x05, 0x00, 0x03, 0x07, 0x01, 0x01
        /*0010*/ 	.byte	0x02, 0x03, 0x01, 0x00, 0x02, 0x06, 0x01, 0x00, 0x04, 0x0b, 0x08, 0x00, 0x00, 0x00, 0x00, 0x00
        /*0020*/ 	.byte	0x00, 0x00, 0x00, 0x00


//--------------------- .nv.info._ZN7cutlass13device_kernelINS_4gemm6kernel13GemmUniversalIN4cute5tupleIJiiiiEEENS1_10collective13CollectiveMmaINS1_37MainloopSm90TmaGmmaWarpSpecializedFP8ILi6ENS5_IJNS4_1CILi1EEESB_SB_EEENS1_35KernelTmaWarpSpecializedCooperativeEEENS5_IJNSA_ILi256EEESF_NSA_ILi64EEEEEENS_12float_e4m3_tENS5_IJlSB_lEEESI_SJ_NS4_8TiledMMAINS4_8MMA_AtomIJNS4_4SM904GMMA31MMA_64x256x32_F32E4M3E4M3_SS_TNILNSN_7ScaleInE1ELSP_1EEEEEENS4_6LayoutINS5_IJNSA_ILi2EEESB_SB_EEENS5_IJSB_NSA_ILi0EEESV_EEEEENS5_IJNS4_10UnderscoreESY_SY_EEEEENS4_13SM90_TMA_LOADENS4_14ComposedLayoutINS4_7SwizzleILi2ELi4ELi3EEENS4_18smem_ptr_flag_bitsILi8EEENSS_INS5_IJNSA_ILi8EEESG_EEENS5_IJSG_SB_EEEEEEEvNS4_8identityES11_S1B_vS1C_EENS_8epilogue10collective18CollectiveEpilogueINS1E_22Sm90TmaWarpSpecializedILi4ELi2ELi16ELb0ELb0EEEJSH_NS5_IJNSA_ILi128EEENSA_ILi32EEEEEESI_SJ_SI_SJ_NS1E_6fusion15FusionCallbacksIS1I_NS1M_13LinCombEltActINS1E_6thread7SigmoidESI_fSI_fLNS_15FloatRoundStyleE2EEESH_S1L_JEEES11_NS12_INS13_ILi1ELi4ELi3EEES16_NSS_INS5_IJS17_S1K_EEENS5_IJS1K_SB_EEEEEEENS4_39AutoVectorizingCopyWithAssumedAlignmentILi128EEENS4_14SM90_TMA_STOREES1Y_S20_NS4_9Copy_AtomIJNS4_17SM90_U32x4_STSM_NENS_6half_tEEEEvEEEvvEEEEvNT_6ParamsE --------------------------
	.section	.nv.info._ZN7cutlass13device_kernelINS_4gemm6kernel13GemmUniversalIN4cute5tupleIJiiiiEEENS1_10collective13CollectiveMmaINS1_37MainloopSm90TmaGmmaWarpSpecializedFP8ILi6ENS5_IJNS4_1CILi1EEESB_SB_EEENS1_35KernelTmaWarpSpecializedCooperativeEEENS5_IJNSA_ILi256EEESF_NSA_ILi64EEEEEENS_12float_e4m3_tENS5_IJlSB_lEEESI_SJ_NS4_8TiledMMAINS4_8MMA_AtomIJNS4_4SM904GMMA31MMA_64x256x32_F32E4M3E4M3_SS_TNILNSN_7ScaleInE1ELSP_1EEEEEENS4_6LayoutINS5_IJNSA_ILi2EEESB_SB_EEENS5_IJSB_NSA_ILi0EEESV_EEEEENS5_IJNS4_10UnderscoreESY_SY_EEEEENS4_13SM90_TMA_LOADENS4_14ComposedLayoutINS4_7SwizzleILi2ELi4ELi3EEENS4_18smem_ptr_flag_bitsILi8EEENSS_INS5_IJNSA_ILi8EEESG_EEENS5_IJSG_SB_EEEEEEEvNS4_8identityES11_S1B_vS1C_EENS_8epilogue10collective18CollectiveEpilogueINS1E_22Sm90TmaWarpSpecializedILi4ELi2ELi16ELb0ELb0EEEJSH_NS5_IJNSA_ILi128EEENSA_ILi32EEEEEESI_SJ_SI_SJ_NS1E_6fusion15FusionCallbacksIS1I_NS1M_13LinCombEltActINS1E_6thread7SigmoidESI_fSI_fLNS_15FloatRoundStyleE2EEESH_S1L_JEEES11_NS12_INS13_ILi1ELi4ELi3EEES16_NSS_INS5_IJS17_S1K_EEENS5_IJS1K_SB_EEEEEEENS4_39AutoVectorizingCopyWithAssumedAlignmentILi128EEENS4_14SM90_TMA_STOREES1Y_S20_NS4_9Copy_AtomIJNS4_17SM90_U32x4_STSM_NENS_6half_tEEEEvEEEvvEEEEvNT_6ParamsE,"",@"SHT_CUDA_INFO"
	.sectionflags	@""
	.align	4


	//----- nvinfo : EIATTR_CUDA_API_VERSION
	.align		4
        /*0000*/ 	.byte	0x04, 0x37
        /*0002*/ 	.short	(.L_24 - .L_23)
.L_23:
        /*0004*/ 	.word	0x00000082


	//----- nvinfo : EIATTR_KPARAM_INFO
	.align		4
.L_24:
        /*0008*/ 	.byte	0x04, 0x17
        /*000a*/ 	.short	(.L_26 - .L_25)
.L_25:
        /*000c*/ 	.word	0x00000000
        /*0010*/ 	.short	0x0000
        /*0012*/ 	.short	0x0070
        /*0014*/ 	.byte	0x00, 0xf0, 0x01, 0x1c


	//----- nvinfo : EIATTR_SPARSE_MMA_MASK
	.align		4
.L_26:
        /*0018*/ 	.byte	0x03, 0x50
        /*001a*/ 	.short	0x0000


	//----- nvinfo : EIATTR_MAXREG_COUNT
	.align		4
        /*001c*/ 	.byte	0x03, 0x1b
        /*001e*/ 	.short	0x00a8


	//----- nvinfo : EIATTR_NUM_BARRIERS
	.align		4
        /*0020*/ 	.byte	0x02, 0x4c
        /*0022*/ 	.byte	0x02
	.zero		1


	//----- nvinfo : EIATTR_EXTERNS
	.align		4
        /*0024*/ 	.byte	0x04, 0x0f
        /*0026*/ 	.short	(.L_28 - .L_27)


	//   ....[0]....
	.align		4
.L_27:
        /*0028*/ 	.word	index@(__assertfail)


	//----- nvinfo : EIATTR_ANNOTATIONS
	.align		4
.L_28:
        /*002c*/ 	.byte	0x04, 0x55
        /*002e*/ 	.short	(.L_30 - .L_29)


	//   ....[0]....
.L_29:
        /*0030*/ 	.word	0x00000001
        /*0034*/ 	.byte	0x20, 0x0b, 0x00, 0x00, 0x01, 0x00, 0x00, 0x00, 0x50, 0x0b, 0x00, 0x00, 0x01, 0x00, 0x00, 0x00
        /* <DEDUP_REMOVED lines=1537> */
        /*6054*/ 	.byte	0x30, 0x67, 0x03, 0x00


	//----- nvinfo : EIATTR_MERCURY_ISA_VERSION
	.align		4
.L_30:
        /*6058*/ 	.byte	0x03, 0x5f
        /*605a*/ 	.short	0x0101


	//----- nvinfo : EIATTR_INT_WARP_WIDE_INSTR_OFFSETS
	.align		4
        /*605c*/ 	.byte	0x04, 0x31
        /*605e*/ 	.short	(.L_32 - .L_31)


	//   ....[0]....
.L_31:
        /*6060*/ 	.word	0x000009f0


	//   ....[1]....
        /*6064*/ 	.word	0x00000a10


	//   ....[2]....
        /*6068*/ 	.word	0x00000a20


	//----- nvinfo : EIATTR_COOP_GROUP_MASK_REGIDS
	.align		4
.L_32:
        /*606c*/ 	.byte	0x04, 0x29
        /*606e*/ 	.short	(.L_34 - .L_33)


	//   ....[0]....
.L_33:
        /*6070*/ 	.word	0xffffffff


	//   ....[1]....
        /*6074*/ 	.word	0xffffffff


	//   ....[2]....
        /*6078*/ 	.word	0xffffffff


	//   ....[3]....
        /*607c*/ 	.word	0xffffffff


	//   ....[4]....
        /*6080*/ 	.word	0xffffffff


	//   ....[5]....
        /*6084*/ 	.word	0xffffffff


	//----- nvinfo : EIATTR_COOP_GROUP_INSTR_OFFSETS
	.align		4
.L_34:
        /*6088*/ 	.byte	0x04, 0x28
        /*608a*/ 	.short	(.L_36 - .L_35)


	//   ....[0]....
.L_35:
        /*608c*/ 	.word	0x00000060


	//   ....[1]....
        /*6090*/ 	.word	0x00000090


	//   ....[2]....
        /*6094*/ 	.word	0x000004e0


	//   ....[3]....
        /*6098*/ 	.word	0x00000710


	//   ....[4]....
        /*609c*/ 	.word	0x00000900


	//   ....[5]....
        /*60a0*/ 	.word	0x00002d80


	//----- nvinfo : EIATTR_REG_RECONFIG
	.align		4
.L_36:
        /*60a4*/ 	.byte	0x01, 0x54
	.zero		2


	//----- nvinfo : EIATTR_SYSCALL_OFFSETS
	.align		4
        /*60a8*/ 	.byte	0x04, 0x46
        /*60aa*/ 	.short	(.L_38 - .L_37)


	//   ....[0]....
.L_37:
        /*60ac*/ 	.word	0x000113b0


	//   ....[1]....
        /*60b0*/ 	.word	0x000114f0


	//----- nvinfo : EIATTR_MBARRIER_INSTR_OFFSETS
	.align		4
.L_38:
        /*60b4*/ 	.byte	0x04, 0x39
        /*60b6*/ 	.short	(.L_40 - .L_39)


	//   ....[0]....
.L_39:
        /*60b8*/ 	.word	0x00000640
        /*60bc*/ 	.word	0x000000ff
        /*60c0*/ 	.word	0x00000000
        /*60c4*/ 	.short	0x0100
        /*60c6*/ 	.byte	0x08
	.zero		1


	//   ....[1]....
        /*60c8*/ 	.word	0x00000650
        /*60cc*/ 	.word	0x000000ff
        /*60d0*/ 	.word	0x00000030
        /*60d4*/ 	.short	0x0100
        /*60d6*/ 	.byte	0x08
	.zero		1


	//   ....[2]....
        /*60d8*/ 	.word	0x00000660
        /*60dc*/ 	.word	0x000000ff
        /*60e0*/ 	.word	0x00000008
        /*60e4*/ 	.short	0x0100
        /*60e6*/ 	.byte	0x08
	.zero		1


	//   ....[3]....
        /*60e8*/ 	.word	0x00000670
        /*60ec*/ 	.word	0x000000ff
        /*60f0*/ 	.word	0x00000038
        /*60f4*/ 	.short	0x0100
        /*60f6*/ 	.byte	0x08
	.zero		1


	//   ....[4]....
        /*60f8*/ 	.word	0x00000680
        /*60fc*/ 	.word	0x000000ff
        /*6100*/ 	.word	0x00000010
        /*6104*/ 	.short	0x0100
        /*6106*/ 	.byte	0x08
	.zero		1


	//   ....[5]....
        /*6108*/ 	.word	0x00000690
        /*610c*/ 	.word	0x000000ff
        /*6110*/ 	.word	0x00000040
        /*6114*/ 	.short	0x0100
        /*6116*/ 	.byte	0x08
	.zero		1


	//   ....[6]....
        /*6118*/ 	.word	0x000006a0
        /*611c*/ 	.word	0x000000ff
        /*6120*/ 	.word	0x00000018
        /*6124*/ 	.short	0x0100
        /*6126*/ 	.byte	0x08
	.zero		1


	//   ....[7]....
        /*6128*/ 	.word	0x000006b0
        /*612c*/ 	.word	0x000000ff
        /*6130*/ 	.word	0x00000048
        /*6134*/ 	.short	0x0100
        /*6136*/ 	.byte	0x08
	.zero		1


	//   ....[8]....
        /*6138*/ 	.word	0x000006c0
        /*613c*/ 	.word	0x000000ff
        /*6140*/ 	.word	0x00000020
        /*6144*/ 	.short	0x0100
        /*6146*/ 	.byte	0x08
	.zero		1


	//   ....[9]....
        /*6148*/ 	.word	0x000006d0
        /*614c*/ 	.word	0x000000ff
        /*6150*/ 	.word	0x00000050
        /*6154*/ 	.short	0x0100
        /*6156*/ 	.byte	0x08
	.zero		1


	//   ....[10]....
        /*6158*/ 	.word	0x000006e0
        /*615c*/ 	.word	0x000000ff
        /*6160*/ 	.word	0x00000028
        /*6164*/ 	.short	0x0100
        /*6166*/ 	.byte	0x08
	.zero		1


	//   ....[11]....
        /*6168*/ 	.word	0x000006f0
        /*616c*/ 	.word	0x000000ff
        /*6170*/ 	.word	0x00000058
        /*6174*/ 	.short	0x0100
        /*6176*/ 	.byte	0x08
	.zero		1


	//   ....[12]....
        /*6178*/ 	.word	0x00000830
        /*617c*/ 	.word	0x000000ff
        /*6180*/ 	.word	0x00000060
        /*6184*/ 	.short	0x0100
        /*6186*/ 	.byte	0x08
	.zero		1


	//   ....[13]....
        /*6188*/ 	.word	0x00000840
        /*618c*/ 	.word	0x000000ff
        /*6190*/ 	.word	0x00000080
        /*6194*/ 	.short	0x0100
        /*6196*/ 	.byte	0x08
	.zero		1


	//   ....[14]....
        /*6198*/ 	.word	0x00000850
        /*619c*/ 	.word	0x000000ff
        /*61a0*/ 	.word	0x00000068
        /*61a4*/ 	.short	0x0100
        /*61a6*/ 	.byte	0x08
	.zero		1


	//   ....[15]....
        /*61a8*/ 	.word	0x00000860
        /*61ac*/ 	.word	0x000000ff
        /*61b0*/ 	.word	0x00000088
        /*61b4*/ 	.short	0x0100
        /*61b6*/ 	.byte	0x08
	.zero		1


	//   ....[16]....
        /*61b8*/ 	.word	0x00000870
        /*61bc*/ 	.word	0x000000ff
        /*61c0*/ 	.word	0x00000070
        /*61c4*/ 	.short	0x0100
        /*61c6*/ 	.byte	0x08
	.zero		1


	//   ....[17]....
        /*61c8*/ 	.word	0x00000880
        /*61cc*/ 	.word	0x000000ff
        /*61d0*/ 	.word	0x00000090
        /*61d4*/ 	.short	0x0100
        /*61d6*/ 	.byte	0x08
	.zero		1


	//   ....[18]....
        /*61d8*/ 	.word	0x00000890
        /*61dc*/ 	.word	0x000000ff
        /*61e0*/ 	.word	0x00000078
        /*61e4*/ 	.short	0x0100
        /*61e6*/ 	.byte	0x08
	.zero		1


	//   ....[19]....
        /*61e8*/ 	.word	0x000008a0
        /*61ec*/ 	.word	0x000000ff
        /*61f0*/ 	.word	0x00000098
        /*61f4*/ 	.short	0x0100
        /*61f6*/ 	.byte	0x08
	.zero		1


	//   ....[20]....
        /*61f8*/ 	.word	0x00000b70
        /*61fc*/ 	.word	0x000000ff
        /*6200*/ 	.word	0x000000a0
        /*6204*/ 	.short	0x0100
        /*6206*/ 	.byte	0x08
	.zero		1


	//   ....[21]....
        /*6208*/ 	.word	0x00000b80
        /*620c*/ 	.word	0x000000ff
        /*6210*/ 	.word	0x000000a8
        /*6214*/ 	.short	0x0100
        /*6216*/ 	.byte	0x08
	.zero		1


	//   ....[22]....
        /*6218*/ 	.word	0x00003170
        /*621c*/ 	.word	0x000000ff
        /*6220*/ 	.word	0x00000000
        /*6224*/ 	.short	0x010a
        /*6226*/ 	.byte	0x04
	.zero		1


	//   ....[23]....
        /*6228*/ 	.word	0x000031b0
        /*622c*/ 	.word	0x000000ff
        /*6230*/ 	.word	0x00000000
        /*6234*/ 	.short	0x010a
        /*6236*/ 	.byte	0x04
	.zero		1


	//   ....[24]....
        /*6238*/ 	.word	0x00007770
        /*623c*/ 	.word	0x000000ff
        /*6240*/ 	.word	0x00000000
        /*6244*/ 	.short	0x010a
        /*6246*/ 	.byte	0x06
	.zero		1


	//   ....[25]....
        /*6248*/ 	.word	0x000077b0
        /*624c*/ 	.word	0x000000ff
        /*6250*/ 	.word	0x00000000
        /*6254*/ 	.short	0x010a
        /*6256*/ 	.byte	0x06
	.zero		1


	//   ....[26]....
        /*6258*/ 	.word	0x0000d560
        /*625c*/ 	.word	0x000000ff
        /*6260*/ 	.word	0x00000000
        /*6264*/ 	.short	0x0101
        /*6266*/ 	.byte	0x05
	.zero		1


	//   ....[27]....
        /*6268*/ 	.word	0x00011190
        /*626c*/ 	.word	0x000000ff
        /*6270*/ 	.word	0x00000000
        /*6274*/ 	.short	0x0101
        /*6276*/ 	.byte	0x06
	.zero		1


	//   ....[28]....
        /*6278*/ 	.word	0x000119c0
        /*627c*/ 	.word	0x00000004
        /*6280*/ 	.word	0x00000060
        /*6284*/ 	.short	0x010a
        /*6286*/ 	.byte	0x3f
	.zero		1


	//   ....[29]....
        /*6288*/ 	.word	0x00011c70
        /*628c*/ 	.word	0x00000004
        /*6290*/ 	.word	0x00000000
        /*6294*/ 	.short	0x0101
        /*6296*/ 	.byte	0x3f
	.zero		1


	//   ....[30]....
        /*6298*/ 	.word	0x00013ab0
        /*629c*/ 	.word	0x00000004
        /*62a0*/ 	.word	0x00000060
        /*62a4*/ 	.short	0x010a
        /*62a6*/ 	.byte	0x3f
	.zero		1


	//   ....[31]....
        /*62a8*/ 	.word	0x00013d30
        /*62ac*/ 	.word	0x00000004
        /*62b0*/ 	.word	0x00000000
        /*62b4*/ 	.short	0x0101
        /*62b6*/ 	.byte	0x3f
	.zero		1


	//   ....[32]....
        /*62b8*/ 	.word	0x00015c10
        /*62bc*/ 	.word	0x00000004
        /*62c0*/ 	.word	0x00000060
        /*62c4*/ 	.short	0x010a
        /*62c6*/ 	.byte	0x3f
	.zero		1


	//   ....[33]....
        /*62c8*/ 	.word	0x00015ed0
        /*62cc*/ 	.word	0x00000004
        /*62d0*/ 	.word	0x00000000
        /*62d4*/ 	.short	0x0101
        /*62d6*/ 	.byte	0x3f
	.zero		1


	//   ....[34]....
        /*62d8*/ 	.word	0x00017c70
        /*62dc*/ 	.word	0x00000004
        /*62e0*/ 	.word	0x00000060
        /*62e4*/ 	.short	0x010a
        /*62e6*/ 	.byte	0x3f
	.zero		1


	//   ....[35]....
        /*62e8*/ 	.word	0x00017f30
        /*62ec*/ 	.word	0x00000004
        /*62f0*/ 	.word	0x00000000
        /*62f4*/ 	.short	0x0101
        /*62f6*/ 	.byte	0x3f
	.zero		1


	//   ....[36]....
        /*62f8*/ 	.word	0x00019e00
        /*62fc*/ 	.word	0x00000004
        /*6300*/ 	.word	0x00000060
        /*6304*/ 	.short	0x010a
        /*6306*/ 	.byte	0x3f
	.zero		1


	//   ....[37]....
        /*6308*/ 	.word	0x0001a0e0
        /*630c*/ 	.word	0x00000004
        /*6310*/ 	.word	0x00000000
        /*6314*/ 	.short	0x0101
        /*6316*/ 	.byte	0x3f
	.zero		1


	//   ....[38]....
        /*6318*/ 	.word	0x0001bea0
        /*631c*/ 	.word	0x00000004
        /*6320*/ 	.word	0x00000060
        /*6324*/ 	.short	0x010a
        /*6326*/ 	.byte	0x3f
	.zero		1


	//   ....[39]....
        /*6328*/ 	.word	0x0001c180
        /*632c*/ 	.word	0x00000004
        /*6330*/ 	.word	0x00000000
        /*6334*/ 	.short	0x0101
        /*6336*/ 	.byte	0x3f
	.zero		1


	//   ....[40]....
        /*6338*/ 	.word	0x0001e040
        /*633c*/ 	.word	0x00000004
        /*6340*/ 	.word	0x00000060
        /*6344*/ 	.short	0x010a
        /*6346*/ 	.byte	0x3f
	.zero		1


	//   ....[41]....
        /*6348*/ 	.word	0x0001e320
        /*634c*/ 	.word	0x00000004
        /*6350*/ 	.word	0x00000000
        /*6354*/ 	.short	0x0101
        /*6356*/ 	.byte	0x3f
	.zero		1


	//   ....[42]....
        /*6358*/ 	.word	0x000200e0
        /*635c*/ 	.word	0x00000004
        /*6360*/ 	.word	0x00000060
        /*6364*/ 	.short	0x010a
        /*6366*/ 	.byte	0x3f
	.zero		1


	//   ....[43]....
        /*6368*/ 	.word	0x000203c0
        /*636c*/ 	.word	0x00000004
        /*6370*/ 	.word	0x00000000
        /*6374*/ 	.short	0x0101
        /*6376*/ 	.byte	0x3f
	.zero		1


	//   ....[44]....
        /*6378*/ 	.word	0x00022280
        /*637c*/ 	.word	0x00000004
        /*6380*/ 	.word	0x00000060
        /*6384*/ 	.short	0x010a
        /*6386*/ 	.byte	0x3f
	.zero		1


	//   ....[45]....
        /*6388*/ 	.word	0x00022560
        /*638c*/ 	.word	0x00000004
        /*6390*/ 	.word	0x00000000
        /*6394*/ 	.short	0x0101
        /*6396*/ 	.byte	0x3f
	.zero		1


	//   ....[46]....
        /*6398*/ 	.word	0x00024320
        /*639c*/ 	.word	0x00000004
        /*63a0*/ 	.word	0x00000060
        /*63a4*/ 	.short	0x010a
        /*63a6*/ 	.byte	0x3f
	.zero		1


	//   ....[47]....
        /*63a8*/ 	.word	0x00024600
        /*63ac*/ 	.word	0x00000004
        /*63b0*/ 	.word	0x00000000
        /*63b4*/ 	.short	0x0101
        /*63b6*/ 	.byte	0x3f
	.zero		1


	//   ....[48]....
        /*63b8*/ 	.word	0x000264c0
        /*63bc*/ 	.word	0x00000004
        /*63c0*/ 	.word	0x00000060
        /*63c4*/ 	.short	0x010a
        /*63c6*/ 	.byte	0x3f
	.zero		1


	//   ....[49]....
        /*63c8*/ 	.word	0x000267a0
        /*63cc*/ 	.word	0x00000004
        /*63d0*/ 	.word	0x00000000
        /*63d4*/ 	.short	0x0101
        /*63d6*/ 	.byte	0x3f
	.zero		1


	//   ....[50]....
        /*63d8*/ 	.word	0x000285e0
        /*63dc*/ 	.word	0x00000004
        /*63e0*/ 	.word	0x00000060
        /*63e4*/ 	.short	0x010a
        /*63e6*/ 	.byte	0x3f
	.zero		1


	//   ....[51]....
        /*63e8*/ 	.word	0x000288c0
        /*63ec*/ 	.word	0x00000004
        /*63f0*/ 	.word	0x00000000
        /*63f4*/ 	.short	0x0101
        /*63f6*/ 	.byte	0x3f
	.zero		1


	//   ....[52]....
        /*63f8*/ 	.word	0x0002a780
        /*63fc*/ 	.word	0x00000004
        /*6400*/ 	.word	0x00000060
        /*6404*/ 	.short	0x010a
        /*6406*/ 	.byte	0x3f
	.zero		1


	//   ....[53]....
        /*6408*/ 	.word	0x0002aa60
        /*640c*/ 	.word	0x00000004
        /*6410*/ 	.word	0x00000000
        /*6414*/ 	.short	0x0101
        /*6416*/ 	.byte	0x3f
	.zero		1


	//   ....[54]....
        /*6418*/ 	.word	0x0002c920
        /*641c*/ 	.word	0x00000004
        /*6420*/ 	.word	0x00000060
        /*6424*/ 	.short	0x010a
        /*6426*/ 	.byte	0x3f
	.zero		1


	//   ....[55]....
        /*6428*/ 	.word	0x0002cc00
        /*642c*/ 	.word	0x00000004
        /*6430*/ 	.word	0x00000000
        /*6434*/ 	.short	0x0101
        /*6436*/ 	.byte	0x3f
	.zero		1


	//   ....[56]....
        /*6438*/ 	.word	0x0002eac0
        /*643c*/ 	.word	0x00000004
        /*6440*/ 	.word	0x00000060
        /*6444*/ 	.short	0x010a
        /*6446*/ 	.byte	0x3f
	.zero		1


	//   ....[57]....
        /*6448*/ 	.word	0x0002eda0
        /*644c*/ 	.word	0x00000004
        /*6450*/ 	.word	0x00000000
        /*6454*/ 	.short	0x0101
        /*6456*/ 	.byte	0x3f
	.zero		1


	//   ....[58]....
        /*6458*/ 	.word	0x00030c60
        /*645c*/ 	.word	0x00000005
        /*6460*/ 	.word	0x00000060
        /*6464*/ 	.short	0x010a
        /*6466*/ 	.byte	0x3f
	.zero		1


	//   ....[59]....
        /*6468*/ 	.word	0x00030ef0
        /*646c*/ 	.word	0x00000004
        /*6470*/ 	.word	0x00000000
        /*6474*/ 	.short	0x0101
        /*6476*/ 	.byte	0x3f
	.zero		1


	//   ....[60]....
        /*6478*/ 	.word	0x00033bc0
        /*647c*/ 	.word	0x000000ff
        /*6480*/ 	.word	0x000000a8
        /*6484*/ 	.short	0x010a
        /*6486*/ 	.byte	0x04
	.zero		1


	//   ....[61]....
        /*6488*/ 	.word	0x00033fe0
        /*648c*/ 	.word	0x000000ff
        /*6490*/ 	.word	0x00000080
        /*6494*/ 	.short	0x010a
        /*6496*/ 	.byte	0x0d
	.zero		1


	//   ....[62]....
        /*6498*/ 	.word	0x000340d0
        /*649c*/ 	.word	0x000000ff
        /*64a0*/ 	.word	0x00000060
        /*64a4*/ 	.short	0x010b
        /*64a6*/ 	.byte	0x0d
	.zero		1


	//   ....[63]....
        /*64a8*/ 	.word	0x00034130
        /*64ac*/ 	.word	0x000000ff
        /*64b0*/ 	.word	0x00000000
        /*64b4*/ 	.short	0x0101
        /*64b6*/ 	.byte	0x1e
	.zero		1


	//   ....[64]....
        /*64b8*/ 	.word	0x00034160
        /*64bc*/ 	.word	0x000000ff
        /*64c0*/ 	.word	0x00000088
        /*64c4*/ 	.short	0x010a
        /*64c6*/ 	.byte	0x0d
	.zero		1


	//   ....[65]....
        /*64c8*/ 	.word	0x00034270
        /*64cc*/ 	.word	0x000000ff
        /*64d0*/ 	.word	0x00000068
        /*64d4*/ 	.short	0x010b
        /*64d6*/ 	.byte	0x0d
	.zero		1


	//   ....[66]....
        /*64d8*/ 	.word	0x000342e0
        /*64dc*/ 	.word	0x000000ff
        /*64e0*/ 	.word	0x00000000
        /*64e4*/ 	.short	0x0101
        /*64e6*/ 	.byte	0x1d
	.zero		1


	//   ....[67]....
        /*64e8*/ 	.word	0x00034310
        /*64ec*/ 	.word	0x000000ff
        /*64f0*/ 	.word	0x00000090
        /*64f4*/ 	.short	0x010a
        /*64f6*/ 	.byte	0x0d
	.zero		1


	//   ....[68]....
        /*64f8*/ 	.word	0x00034410
        /*64fc*/ 	.word	0x000000ff
        /*6500*/ 	.word	0x00000070
        /*6504*/ 	.short	0x010b
        /*6506*/ 	.byte	0x0d
	.zero		1


	//   ....[69]....
        /*6508*/ 	.word	0x00034470
        /*650c*/ 	.word	0x000000ff
        /*6510*/ 	.word	0x00000000
        /*6514*/ 	.short	0x0101
        /*6516*/ 	.byte	0x16
	.zero		1


	//   ....[70]....
        /*6518*/ 	.word	0x000344a0
        /*651c*/ 	.word	0x000000ff
        /*6520*/ 	.word	0x00000098
        /*6524*/ 	.short	0x010a
        /*6526*/ 	.byte	0x0d
	.zero		1


	//   ....[71]....
        /*6528*/ 	.word	0x000345a0
        /*652c*/ 	.word	0x000000ff
        /*6530*/ 	.word	0x00000078
        /*6534*/ 	.short	0x010b
        /*6536*/ 	.byte	0x0d
	.zero		1


	//   ....[72]....
        /*6538*/ 	.word	0x00034610
        /*653c*/ 	.word	0x000000ff
        /*6540*/ 	.word	0x00000000
        /*6544*/ 	.short	0x0101
        /*6546*/ 	.byte	0x17
	.zero		1


	//   ....[73]....
        /*6548*/ 	.word	0x00034650
        /*654c*/ 	.word	0x000000ff
        /*6550*/ 	.word	0x00000080
        /*6554*/ 	.short	0x010a
        /*6556*/ 	.byte	0x0d
	.zero		1


	//   ....[74]....
        /*6558*/ 	.word	0x00034740
        /*655c*/ 	.word	0x000000ff
        /*6560*/ 	.word	0x00000060
        /*6564*/ 	.short	0x010b
        /*6566*/ 	.byte	0x0d
	.zero		1


	//   ....[75]....
        /*6568*/ 	.word	0x00034780
        /*656c*/ 	.word	0x000000ff
        /*6570*/ 	.word	0x00000000
        /*6574*/ 	.short	0x0101
        /*6576*/ 	.byte	0x1e
	.zero		1


	//   ....[76]....
        /*6578*/ 	.word	0x000347b0
        /*657c*/ 	.word	0x000000ff
        /*6580*/ 	.word	0x00000088
        /*6584*/ 	.short	0x010a
        /*6586*/ 	.byte	0x0d
	.zero		1


	//   ....[77]....
        /*6588*/ 	.word	0x000348b0
        /*658c*/ 	.word	0x000000ff
        /*6590*/ 	.word	0x00000068
        /*6594*/ 	.short	0x010b
        /*6596*/ 	.byte	0x0d
	.zero		1


	//   ....[78]....
        /*6598*/ 	.word	0x000348f0
        /*659c*/ 	.word	0x000000ff
        /*65a0*/ 	.word	0x00000000
        /*65a4*/ 	.short	0x0101
        /*65a6*/ 	.byte	0x1d
	.zero		1


	//   ....[79]....
        /*65a8*/ 	.word	0x00034930
        /*65ac*/ 	.word	0x000000ff
        /*65b0*/ 	.word	0x00000090
        /*65b4*/ 	.short	0x010a
        /*65b6*/ 	.byte	0x0d
	.zero		1


	//   ....[80]....
        /*65b8*/ 	.word	0x00034a20
        /*65bc*/ 	.word	0x000000ff
        /*65c0*/ 	.word	0x00000070
        /*65c4*/ 	.short	0x010b
        /*65c6*/ 	.byte	0x0d
	.zero		1


	//   ....[81]....
        /*65c8*/ 	.word	0x00034a60
        /*65cc*/ 	.word	0x000000ff
        /*65d0*/ 	.word	0x00000000
        /*65d4*/ 	.short	0x0101
        /*65d6*/ 	.byte	0x16
	.zero		1


	//   ....[82]....
        /*65d8*/ 	.word	0x00034a90
        /*65dc*/ 	.word	0x000000ff
        /*65e0*/ 	.word	0x00000098
        /*65e4*/ 	.short	0x010a
        /*65e6*/ 	.byte	0x0d
	.zero		1


	//   ....[83]....
        /*65e8*/ 	.word	0x00034b90
        /*65ec*/ 	.word	0x000000ff
        /*65f0*/ 	.word	0x00000078
        /*65f4*/ 	.short	0x010b
        /*65f6*/ 	.byte	0x0d
	.zero		1


	//   ....[84]....
        /*65f8*/ 	.word	0x00034bd0
        /*65fc*/ 	.word	0x000000ff
        /*6600*/ 	.word	0x00000000
        /*6604*/ 	.short	0x0101
        /*6606*/ 	.byte	0x17
	.zero		1


	//   ....[85]....
        /*6608*/ 	.word	0x00034c10
        /*660c*/ 	.word	0x000000ff
        /*6610*/ 	.word	0x00000080
        /*6614*/ 	.short	0x010a
        /*6616*/ 	.byte	0x0d
	.zero		1


	//   ....[86]....
        /*6618*/ 	.word	0x00034d10
        /*661c*/ 	.word	0x000000ff
        /*6620*/ 	.word	0x00000060
        /*6624*/ 	.short	0x010b
        /*6626*/ 	.byte	0x0d
	.zero		1


	//   ....[87]....
        /*6628*/ 	.word	0x00034d50
        /*662c*/ 	.word	0x000000ff
        /*6630*/ 	.word	0x00000000
        /*6634*/ 	.short	0x0101
        /*6636*/ 	.byte	0x1e
	.zero		1


	//   ....[88]....
        /*6638*/ 	.word	0x00034d80
        /*663c*/ 	.word	0x000000ff
        /*6640*/ 	.word	0x00000088
        /*6644*/ 	.short	0x010a
        /*6646*/ 	.byte	0x0d
	.zero		1


	//   ....[89]....
        /*6648*/ 	.word	0x00034e80
        /*664c*/ 	.word	0x000000ff
        /*6650*/ 	.word	0x00000068
        /*6654*/ 	.short	0x010b
        /*6656*/ 	.byte	0x0d
	.zero		1


	//   ....[90]....
        /*6658*/ 	.word	0x00034ec0
        /*665c*/ 	.word	0x000000ff
        /*6660*/ 	.word	0x00000000
        /*6664*/ 	.short	0x0101
        /*6666*/ 	.byte	0x1d
	.zero		1


	//   ....[91]....
        /*6668*/ 	.word	0x00034f00
        /*666c*/ 	.word	0x000000ff
        /*6670*/ 	.word	0x00000090
        /*6674*/ 	.short	0x010a
        /*6676*/ 	.byte	0x0d
	.zero		1


	//   ....[92]....
        /*6678*/ 	.word	0x00035000
        /*667c*/ 	.word	0x000000ff
        /*6680*/ 	.word	0x00000070
        /*6684*/ 	.short	0x010b
        /*6686*/ 	.byte	0x0d
	.zero		1


	//   ....[93]....
        /*6688*/ 	.word	0x00035040
        /*668c*/ 	.word	0x000000ff
        /*6690*/ 	.word	0x00000000
        /*6694*/ 	.short	0x0101
        /*6696*/ 	.byte	0x16
	.zero		1


	//   ....[94]....
        /*6698*/ 	.word	0x00035070
        /*669c*/ 	.word	0x000000ff
        /*66a0*/ 	.word	0x00000098
        /*66a4*/ 	.short	0x010a
        /*66a6*/ 	.byte	0x0d
	.zero		1


	//   ....[95]....
        /*66a8*/ 	.word	0x00035170
        /*66ac*/ 	.word	0x000000ff
        /*66b0*/ 	.word	0x00000078
        /*66b4*/ 	.short	0x010b
        /*66b6*/ 	.byte	0x0d
	.zero		1


	//   ....[96]....
        /*66b8*/ 	.word	0x000351b0
        /*66bc*/ 	.word	0x000000ff
        /*66c0*/ 	.word	0x00000000
        /*66c4*/ 	.short	0x0101
        /*66c6*/ 	.byte	0x17
	.zero		1


	//   ....[97]....
        /*66c8*/ 	.word	0x000351f0
        /*66cc*/ 	.word	0x000000ff
        /*66d0*/ 	.word	0x00000080
        /*66d4*/ 	.short	0x010a
        /*66d6*/ 	.byte	0x0d
	.zero		1


	//   ....[98]....
        /*66d8*/ 	.word	0x000352f0
        /*66dc*/ 	.word	0x000000ff
        /*66e0*/ 	.word	0x00000060
        /*66e4*/ 	.short	0x010b
        /*66e6*/ 	.byte	0x0d
	.zero		1


	//   ....[99]....
        /*66e8*/ 	.word	0x00035330
        /*66ec*/ 	.word	0x000000ff
        /*66f0*/ 	.word	0x00000000
        /*66f4*/ 	.short	0x0101
        /*66f6*/ 	.byte	0x1e
	.zero		1


	//   ....[100]....
        /*66f8*/ 	.word	0x00035360
        /*66fc*/ 	.word	0x000000ff
        /*6700*/ 	.word	0x00000088
        /*6704*/ 	.short	0x010a
        /*6706*/ 	.byte	0x0d
	.zero		1


	//   ....[101]....
        /*6708*/ 	.word	0x00035460
        /*670c*/ 	.word	0x000000ff
        /*6710*/ 	.word	0x00000068
        /*6714*/ 	.short	0x010b
        /*6716*/ 	.byte	0x0d
	.zero		1


	//   ....[102]....
        /*6718*/ 	.word	0x000354a0
        /*671c*/ 	.word	0x000000ff
        /*6720*/ 	.word	0x00000000
        /*6724*/ 	.short	0x0101
        /*6726*/ 	.byte	0x1d
	.zero		1


	//   ....[103]....
        /*6728*/ 	.word	0x000354e0
        /*672c*/ 	.word	0x000000ff
        /*6730*/ 	.word	0x00000090
        /*6734*/ 	.short	0x010a
        /*6736*/ 	.byte	0x0d
	.zero		1


	//   ....[104]....
        /*6738*/ 	.word	0x000355e0
        /*673c*/ 	.word	0x000000ff
        /*6740*/ 	.word	0x00000070
        /*6744*/ 	.short	0x010b
        /*6746*/ 	.byte	0x0d
	.zero		1


	//   ....[105]....
        /*6748*/ 	.word	0x00035620
        /*674c*/ 	.word	0x000000ff
        /*6750*/ 	.word	0x00000000
        /*6754*/ 	.short	0x0101
        /*6756*/ 	.byte	0x16
	.zero		1


	//   ....[106]....
        /*6758*/ 	.word	0x00035650
        /*675c*/ 	.word	0x000000ff
        /*6760*/ 	.word	0x00000098
        /*6764*/ 	.short	0x010a
        /*6766*/ 	.byte	0x0d
	.zero		1


	//   ....[107]....
        /*6768*/ 	.word	0x00035750
        /*676c*/ 	.word	0x000000ff
        /*6770*/ 	.word	0x00000078
        /*6774*/ 	.short	0x010b
        /*6776*/ 	.byte	0x0d
	.zero		1


	//   ....[108]....
        /*6778*/ 	.word	0x000357a0
        /*677c*/ 	.word	0x000000ff
        /*6780*/ 	.word	0x00000000
        /*6784*/ 	.short	0x0101
        /*6786*/ 	.byte	0x17
	.zero		1


	//   ....[109]....
        /*6788*/ 	.word	0x00035ec0
        /*678c*/ 	.word	0x00000000
        /*6790*/ 	.word	0x00000080
        /*6794*/ 	.short	0x010a
        /*6796*/ 	.byte	0x3f
	.zero		1


	//   ....[110]....
        /*6798*/ 	.word	0x00035f00
        /*679c*/ 	.word	0x00000000
        /*67a0*/ 	.word	0x00000088
        /*67a4*/ 	.short	0x010a
        /*67a6*/ 	.byte	0x3f
	.zero		1


	//   ....[111]....
        /*67a8*/ 	.word	0x00035f40
        /*67ac*/ 	.word	0x00000000
        /*67b0*/ 	.word	0x00000090
        /*67b4*/ 	.short	0x010a
        /*67b6*/ 	.byte	0x3f
	.zero		1


	//   ....[112]....
        /*67b8*/ 	.word	0x00035fa0
        /*67bc*/ 	.word	0x00000000
        /*67c0*/ 	.word	0x00000098
        /*67c4*/ 	.short	0x010a
        /*67c6*/ 	.byte	0x3f
	.zero		1


	//   ....[113]....
        /*67c8*/ 	.word	0x000362f0
        /*67cc*/ 	.word	0x0000000e
        /*67d0*/ 	.word	0x00000030
        /*67d4*/ 	.short	0x010a
        /*67d6*/ 	.byte	0x3f
	.zero		1


	//   ....[114]....
        /*67d8*/ 	.word	0x00036630
        /*67dc*/ 	.word	0x00000002
        /*67e0*/ 	.word	0x000000a8
        /*67e4*/ 	.short	0x0101
        /*67e6*/ 	.byte	0x3f
	.zero		1


	//   ....[115]....
        /*67e8*/ 	.word	0x00036e00
        /*67ec*/ 	.word	0x00000004
        /*67f0*/ 	.word	0x00000000
        /*67f4*/ 	.short	0x010a
        /*67f6*/ 	.byte	0x3f
	.zero		1


	//   ....[116]....
        /*67f8*/ 	.word	0x00036e90
        /*67fc*/ 	.word	0x00000003
        /*6800*/ 	.word	0x00000000
        /*6804*/ 	.short	0x010a
        /*6806*/ 	.byte	0x3f
	.zero		1


	//   ....[117]....
        /*6808*/ 	.word	0x00036f20
        /*680c*/ 	.word	0x00000003
        /*6810*/ 	.word	0x00000000
        /*6814*/ 	.short	0x010a
        /*6816*/ 	.byte	0x3f
	.zero		1


	//   ....[118]....
        /*6818*/ 	.word	0x00036fb0
        /*681c*/ 	.word	0x00000003
        /*6820*/ 	.word	0x00000000
        /*6824*/ 	.short	0x010a
        /*6826*/ 	.byte	0x3f
	.zero		1


	//   ....[119]....
        /*6828*/ 	.word	0x00037040
        /*682c*/ 	.word	0x00000003
        /*6830*/ 	.word	0x00000000
        /*6834*/ 	.short	0x010a
        /*6836*/ 	.byte	0x3f
	.zero		1


	//   ....[120]....
        /*6838*/ 	.word	0x000370d0
        /*683c*/ 	.word	0x00000003
        /*6840*/ 	.word	0x00000000
        /*6844*/ 	.short	0x010a
        /*6846*/ 	.byte	0x3f
	.zero		1


	//   ....[121]....
        /*6848*/ 	.word	0x00037140
        /*684c*/ 	.word	0x00000003
        /*6850*/ 	.word	0x00000000
        /*6854*/ 	.short	0x010a
        /*6856*/ 	.byte	0x3f
	.zero		1


	//   ....[122]....
        /*6858*/ 	.word	0x000371a0
        /*685c*/ 	.word	0x00000006
        /*6860*/ 	.word	0x00000000
        /*6864*/ 	.short	0x010a
        /*6866*/ 	.byte	0x3f
	.zero		1


	//   ....[123]....
        /*6868*/ 	.word	0x000371f0
        /*686c*/ 	.word	0x00000004
        /*6870*/ 	.word	0x00000060
        /*6874*/ 	.short	0x010a
        /*6876*/ 	.byte	0x3f
	.zero		1


	//   ....[124]....
        /*6878*/ 	.word	0x00037240
        /*687c*/ 	.word	0x00000004
        /*6880*/ 	.word	0x00000060
        /*6884*/ 	.short	0x010a
        /*6886*/ 	.byte	0x3f
	.zero		1


	//   ....[125]....
        /*6888*/ 	.word	0x00037290
        /*688c*/ 	.word	0x00000004
        /*6890*/ 	.word	0x00000060
        /*6894*/ 	.short	0x010a
        /*6896*/ 	.byte	0x3f
	.zero		1


	//   ....[126]....
        /*6898*/ 	.word	0x000372e0
        /*689c*/ 	.word	0x00000004
        /*68a0*/ 	.word	0x00000060
        /*68a4*/ 	.short	0x010a
        /*68a6*/ 	.byte	0x3f
	.zero		1


	//   ....[127]....
        /*68a8*/ 	.word	0x00037330
        /*68ac*/ 	.word	0x00000004
        /*68b0*/ 	.word	0x00000060
        /*68b4*/ 	.short	0x010a
        /*68b6*/ 	.byte	0x3f
	.zero		1


	//   ....[128]....
        /*68b8*/ 	.word	0x00037380
        /*68bc*/ 	.word	0x00000004
        /*68c0*/ 	.word	0x00000060
        /*68c4*/ 	.short	0x010a
        /*68c6*/ 	.byte	0x3f
	.zero		1


	//   ....[129]....
        /*68c8*/ 	.word	0x000373d0
        /*68cc*/ 	.word	0x00000004
        /*68d0*/ 	.word	0x00000060
        /*68d4*/ 	.short	0x010a
        /*68d6*/ 	.byte	0x3f
	.zero		1


	//   ....[130]....
        /*68d8*/ 	.word	0x00037420
        /*68dc*/ 	.word	0x00000004
        /*68e0*/ 	.word	0x00000060
        /*68e4*/ 	.short	0x010a
        /*68e6*/ 	.byte	0x3f
	.zero		1


	//   ....[131]....
        /*68e8*/ 	.word	0x00037470
        /*68ec*/ 	.word	0x00000004
        /*68f0*/ 	.word	0x00000060
        /*68f4*/ 	.short	0x010a
        /*68f6*/ 	.byte	0x3f
	.zero		1


	//   ....[132]....
        /*68f8*/ 	.word	0x000374c0
        /*68fc*/ 	.word	0x00000004
        /*6900*/ 	.word	0x00000060
        /*6904*/ 	.short	0x010a
        /*6906*/ 	.byte	0x3f
	.zero		1


	//   ....[133]....
        /*6908*/ 	.word	0x00037510
        /*690c*/ 	.word	0x00000004
        /*6910*/ 	.word	0x00000060
        /*6914*/ 	.short	0x010a
        /*6916*/ 	.byte	0x3f
	.zero		1


	//   ....[134]....
        /*6918*/ 	.word	0x00037560
        /*691c*/ 	.word	0x00000004
        /*6920*/ 	.word	0x00000060
        /*6924*/ 	.short	0x010a
        /*6926*/ 	.byte	0x3f
	.zero		1


	//   ....[135]....
        /*6928*/ 	.word	0x000375b0
        /*692c*/ 	.word	0x00000004
        /*6930*/ 	.word	0x00000060
        /*6934*/ 	.short	0x010a
        /*6936*/ 	.byte	0x3f
	.zero		1


	//   ....[136]....
        /*6938*/ 	.word	0x00037600
        /*693c*/ 	.word	0x00000004
        /*6940*/ 	.word	0x00000060
        /*6944*/ 	.short	0x010a
        /*6946*/ 	.byte	0x3f
	.zero		1


	//   ....[137]....
        /*6948*/ 	.word	0x00037650
        /*694c*/ 	.word	0x00000004
        /*6950*/ 	.word	0x00000060
        /*6954*/ 	.short	0x010a
        /*6956*/ 	.byte	0x3f
	.zero		1


	//   ....[138]....
        /*6958*/ 	.word	0x000376a0
        /*695c*/ 	.word	0x00000005
        /*6960*/ 	.word	0x00000060
        /*6964*/ 	.short	0x010a
        /*6966*/ 	.byte	0x3f
	.zero		1


	//   ....[139]....
        /*6968*/ 	.word	0x00037700
        /*696c*/ 	.word	0x00000005
        /*6970*/ 	.word	0x000000a8
        /*6974*/ 	.short	0x010a
        /*6976*/ 	.byte	0x3f
	.zero		1


	//   ....[140]....
        /*6978*/ 	.word	0x00037760
        /*697c*/ 	.word	0x00000003
        /*6980*/ 	.word	0x00000080
        /*6984*/ 	.short	0x010a
        /*6986*/ 	.byte	0x3f
	.zero		1


	//   ....[141]....
        /*6988*/ 	.word	0x000377c0
        /*698c*/ 	.word	0x00000003
        /*6990*/ 	.word	0x00000088
        /*6994*/ 	.short	0x010a
        /*6996*/ 	.byte	0x3f
	.zero		1


	//   ....[142]....
        /*6998*/ 	.word	0x00037820
        /*699c*/ 	.word	0x00000003
        /*69a0*/ 	.word	0x00000090
        /*69a4*/ 	.short	0x010a
        /*69a6*/ 	.byte	0x3f
	.zero		1


	//   ....[143]....
        /*69a8*/ 	.word	0x00037880
        /*69ac*/ 	.word	0x00000003
        /*69b0*/ 	.word	0x00000098
        /*69b4*/ 	.short	0x010a
        /*69b6*/ 	.byte	0x3f
	.zero		1


	//   ....[144]....
        /*69b8*/ 	.word	0x000378e0
        /*69bc*/ 	.word	0x00000004
        /*69c0*/ 	.word	0x00000080
        /*69c4*/ 	.short	0x010a
        /*69c6*/ 	.byte	0x3f
	.zero		1


	//   ....[145]....
        /*69c8*/ 	.word	0x00037940
        /*69cc*/ 	.word	0x00000004
        /*69d0*/ 	.word	0x00000088
        /*69d4*/ 	.short	0x010a
        /*69d6*/ 	.byte	0x3f
	.zero		1


	//   ....[146]....
        /*69d8*/ 	.word	0x000379a0
        /*69dc*/ 	.word	0x00000004
        /*69e0*/ 	.word	0x00000090
        /*69e4*/ 	.short	0x010a
        /*69e6*/ 	.byte	0x3f
	.zero		1


	//   ....[147]....
        /*69e8*/ 	.word	0x00037a00
        /*69ec*/ 	.word	0x00000004
        /*69f0*/ 	.word	0x00000098
        /*69f4*/ 	.short	0x010a
        /*69f6*/ 	.byte	0x3f
	.zero		1


	//   ....[148]....
        /*69f8*/ 	.word	0x00037a60
        /*69fc*/ 	.word	0x00000005
        /*6a00*/ 	.word	0x00000080
        /*6a04*/ 	.short	0x010a
        /*6a06*/ 	.byte	0x3f
	.zero		1


	//   ....[149]....
        /*6a08*/ 	.word	0x00037ac0
        /*6a0c*/ 	.word	0x00000005
        /*6a10*/ 	.word	0x00000088
        /*6a14*/ 	.short	0x010a
        /*6a16*/ 	.byte	0x3f
	.zero		1


	//   ....[150]....
        /*6a18*/ 	.word	0x00037b20
        /*6a1c*/ 	.word	0x00000005
        /*6a20*/ 	.word	0x00000090
        /*6a24*/ 	.short	0x010a
        /*6a26*/ 	.byte	0x3f
	.zero		1


	//   ....[151]....
        /*6a28*/ 	.word	0x00037b80
        /*6a2c*/ 	.word	0x00000005
        /*6a30*/ 	.word	0x00000098
        /*6a34*/ 	.short	0x010a
        /*6a36*/ 	.byte	0x3f
	.zero		1


	//   ....[152]....
        /*6a38*/ 	.word	0x00037be0
        /*6a3c*/ 	.word	0x00000002
        /*6a40*/ 	.word	0x00000080
        /*6a44*/ 	.short	0x010a
        /*6a46*/ 	.byte	0x3f
	.zero		1


	//   ....[153]....
        /*6a48*/ 	.word	0x00037c40
        /*6a4c*/ 	.word	0x00000002
        /*6a50*/ 	.word	0x00000088
        /*6a54*/ 	.short	0x010a
        /*6a56*/ 	.byte	0x3f
	.zero		1


	//   ....[154]....
        /*6a58*/ 	.word	0x00037ca0
        /*6a5c*/ 	.word	0x00000002
        /*6a60*/ 	.word	0x00000090
        /*6a64*/ 	.short	0x010a
        /*6a66*/ 	.byte	0x3f
	.zero		1


	//   ....[155]....
        /*6a68*/ 	.word	0x00037d00
        /*6a6c*/ 	.word	0x00000002
        /*6a70*/ 	.word	0x00000098
        /*6a74*/ 	.short	0x010a
        /*6a76*/ 	.byte	0x3f
	.zero		1


	//   ....[156]....
        /*6a78*/ 	.word	0x00037d50
        /*6a7c*/ 	.word	0x00000000
        /*6a80*/ 	.word	0x00000080
        /*6a84*/ 	.short	0x010a
        /*6a86*/ 	.byte	0x3f
	.zero		1


	//   ....[157]....
        /*6a88*/ 	.word	0x00037da0
        /*6a8c*/ 	.word	0x00000000
        /*6a90*/ 	.word	0x00000088
        /*6a94*/ 	.short	0x010a
        /*6a96*/ 	.byte	0x3f
	.zero		1


	//   ....[158]....
        /*6a98*/ 	.word	0x00037df0
        /*6a9c*/ 	.word	0x00000000
        /*6aa0*/ 	.word	0x00000090
        /*6aa4*/ 	.short	0x010a
        /*6aa6*/ 	.byte	0x3f
	.zero		1


	//   ....[159]....
        /*6aa8*/ 	.word	0x00037ec0
        /*6aac*/ 	.word	0x0000000e
        /*6ab0*/ 	.word	0x00000030
        /*6ab4*/ 	.short	0x010a
        /*6ab6*/ 	.byte	0x3f
	.zero		1


	//   ....[160]....
        /*6ab8*/ 	.word	0x00037f90
        /*6abc*/ 	.word	0x00000004
        /*6ac0*/ 	.word	0x00000000
        /*6ac4*/ 	.short	0x010a
        /*6ac6*/ 	.byte	0x3f
	.zero		1


	//   ....[161]....
        /*6ac8*/ 	.word	0x00037fe0
        /*6acc*/ 	.word	0x00000003
        /*6ad0*/ 	.word	0x00000000
        /*6ad4*/ 	.short	0x010a
        /*6ad6*/ 	.byte	0x3f
	.zero		1


	//   ....[162]....
        /*6ad8*/ 	.word	0x00038030
        /*6adc*/ 	.word	0x00000003
        /*6ae0*/ 	.word	0x00000000
        /*6ae4*/ 	.short	0x010a
        /*6ae6*/ 	.byte	0x3f
	.zero		1


	//   ....[163]....
        /*6ae8*/ 	.word	0x00038080
        /*6aec*/ 	.word	0x00000003
        /*6af0*/ 	.word	0x00000000
        /*6af4*/ 	.short	0x010a
        /*6af6*/ 	.byte	0x3f
	.zero		1


	//   ....[164]....
        /*6af8*/ 	.word	0x000380d0
        /*6afc*/ 	.word	0x00000003
        /*6b00*/ 	.word	0x00000000
        /*6b04*/ 	.short	0x010a
        /*6b06*/ 	.byte	0x3f
	.zero		1


	//----- nvinfo : EIATTR_NUM_MBARRIERS
	.align		4
.L_40:
        /*6b08*/ 	.byte	0x03, 0x38
        /*6b0a*/ 	.short	0x0016


	//----- nvinfo : EIATTR_EXIT_INSTR_OFFSETS
	.align		4
        /*6b0c*/ 	.byte	0x04, 0x1c
        /*6b0e*/ 	.short	(.L_42 - .L_41)


	//   ....[0]....
.L_41:
        /*6b10*/ 	.word	0x00000c30


	//   ....[1]....
        /*6b14*/ 	.word	0x000014b0


	//   ....[2]....
        /*6b18*/ 	.word	0x00033460


	//   ....[3]....
        /*6b1c*/ 	.word	0x00033ae0


	//   ....[4]....
        /*6b20*/ 	.word	0x00033b50


	//   ....[5]....
        /*6b24*/ 	.word	0x00035ff0


	//   ....[6]....
        /*6b28*/ 	.word	0x00037120


	//----- nvinfo : EIATTR_MAX_THREADS
	.align		4
.L_42:
        /*6b2c*/ 	.byte	0x04, 0x05
        /*6b2e*/ 	.short	(.L_44 - .L_43)
.L_43:
        /*6b30*/ 	.word	0x00000180
        /*6b34*/ 	.word	0x00000001
        /*6b38*/ 	.word	0x00000001


	//----- nvinfo : EIATTR_CRS_STACK_SIZE
	.align		4
.L_44:
        /*6b3c*/ 	.byte	0x04, 0x1e
        /*6b3e*/ 	.short	(.L_46 - .L_45)
.L_45:
        /*6b40*/ 	.word	0x00000000


	//----- nvinfo : EIATTR_CBANK_PARAM_SIZE
	.align		4
.L_46:
        /*6b44*/ 	.byte	0x03, 0x19
        /*6b46*/ 	.short	0x0770


	//----- nvinfo : EIATTR_PARAM_CBANK
	.align		4
        /*6b48*/ 	.byte	0x04, 0x0a
        /*6b4a*/ 	.short	(.L_48 - .L_47)
	.align		4
.L_47:
        /*6b4c*/ 	.word	index@(.nv.constant0._ZN7cutlass13device_kernelINS_4gemm6kernel13GemmUniversalIN4cute5tupleIJiiiiEEENS1_10collective13CollectiveMmaINS1_37MainloopSm90TmaGmmaWarpSpecializedFP8ILi6ENS5_IJNS4_1CILi1EEESB_SB_EEENS1_35KernelTmaWarpSpecializedCooperativeEEENS5_IJNSA_ILi256EEESF_NSA_ILi64EEEEEENS_12float_e4m3_tENS5_IJlSB_lEEESI_SJ_NS4_8TiledMMAINS4_8MMA_AtomIJNS4_4SM904GMMA31MMA_64x256x32_F32E4M3E4M3_SS_TNILNSN_7ScaleInE1ELSP_1EEEEEENS4_6LayoutINS5_IJNSA_ILi2EEESB_SB_EEENS5_IJSB_NSA_ILi0EEESV_EEEEENS5_IJNS4_10UnderscoreESY_SY_EEEEENS4_13SM90_TMA_LOADENS4_14ComposedLayoutINS4_7SwizzleILi2ELi4ELi3EEENS4_18smem_ptr_flag_bitsILi8EEENSS_INS5_IJNSA_ILi8EEESG_EEENS5_IJSG_SB_EEEEEEEvNS4_8identityES11_S1B_vS1C_EENS_8epilogue10collective18CollectiveEpilogueINS1E_22Sm90TmaWarpSpecializedILi4ELi2ELi16ELb0ELb0EEEJSH_NS5_IJNSA_ILi128EEENSA_ILi32EEEEEESI_SJ_SI_SJ_NS1E_6fusion15FusionCallbacksIS1I_NS1M_13LinCombEltActINS1E_6thread7SigmoidESI_fSI_fLNS_15FloatRoundStyleE2EEESH_S1L_JEEES11_NS12_INS13_ILi1ELi4ELi3EEES16_NSS_INS5_IJS17_S1K_EEENS5_IJS1K_SB_EEEEEEENS4_39AutoVectorizingCopyWithAssumedAlignmentILi128EEENS4_14SM90_TMA_STOREES1Y_S20_NS4_9Copy_AtomIJNS4_17SM90_U32x4_STSM_NENS_6half_tEEEEvEEEvvEEEEvNT_6ParamsE)
        /*6b50*/ 	.short	0x0210
        /*6b52*/ 	.short	0x0770


	//----- nvinfo : EIATTR_SW_WAR
	.align		4
.L_48:
        /*6b54*/ 	.byte	0x04, 0x36
        /*6b56*/ 	.short	(.L_50 - .L_49)
.L_49:
        /*6b58*/ 	.word	0x00000008
.L_50:


//--------------------- .nv.callgraph             --------------------------
	.section	.nv.callgraph,"",@"SHT_CUDA_CALLGRAPH"
	.align	4
	.sectionentsize	8
	.align		4
        /*0000*/ 	.word	0x00000000
	.align		4
        /*0004*/ 	.word	0xffffffff
	.align		4
        /*0008*/ 	.word	index@(_ZN7cutlass13device_kernelINS_4gemm6kernel13GemmUniversalIN4cute5tupleIJiiiiEEENS1_10collective13CollectiveMmaINS1_37MainloopSm90TmaGmmaWarpSpecializedFP8ILi6ENS5_IJNS4_1CILi1EEESB_SB_EEENS1_35KernelTmaWarpSpecializedCooperativeEEENS5_IJNSA_ILi256EEESF_NSA_ILi64EEEEEENS_12float_e4m3_tENS5_IJlSB_lEEESI_SJ_NS4_8TiledMMAINS4_8MMA_AtomIJNS4_4SM904GMMA31MMA_64x256x32_F32E4M3E4M3_SS_TNILNSN_7ScaleInE1ELSP_1EEEEEENS4_6LayoutINS5_IJNSA_ILi2EEESB_SB_EEENS5_IJSB_NSA_ILi0EEESV_EEEEENS5_IJNS4_10UnderscoreESY_SY_EEEEENS4_13SM90_TMA_LOADENS4_14ComposedLayoutINS4_7SwizzleILi2ELi4ELi3EEENS4_18smem_ptr_flag_bitsILi8EEENSS_INS5_IJNSA_ILi8EEESG_EEENS5_IJSG_SB_EEEEEEEvNS4_8identityES11_S1B_vS1C_EENS_8epilogue10collective18CollectiveEpilogueINS1E_22Sm90TmaWarpSpecializedILi4ELi2ELi16ELb0ELb0EEEJSH_NS5_IJNSA_ILi128EEENSA_ILi32EEEEEESI_SJ_SI_SJ_NS1E_6fusion15FusionCallbacksIS1I_NS1M_13LinCombEltActINS1E_6thread7SigmoidESI_fSI_fLNS_15FloatRoundStyleE2EEESH_S1L_JEEES11_NS12_INS13_ILi1ELi4ELi3EEES16_NSS_INS5_IJS17_S1K_EEENS5_IJS1K_SB_EEEEEEENS4_39AutoVectorizingCopyWithAssumedAlignmentILi128EEENS4_14SM90_TMA_STOREES1Y_S20_NS4_9Copy_AtomIJNS4_17SM90_U32x4_STSM_NENS_6half_tEEEEvEEEvvEEEEvNT_6ParamsE)
	.align		4
        /*000c*/ 	.word	index@(__assertfail)
	.align		4
        /*0010*/ 	.word	0x00000000
	.align		4
        /*0014*/ 	.word	0xfffffffe
	.align		4
        /*0018*/ 	.word	0x00000000
	.align		4
        /*001c*/ 	.word	0xfffffffd
	.align		4
        /*0020*/ 	.word	0x00000000
	.align		4
        /*0024*/ 	.word	0xfffffffc


//--------------------- .nv.constant4             --------------------------
	.section	.nv.constant4,"a",@progbits
	.align	8
	.align		8
.nv.constant4:
        /*0000*/ 	.dword	__assertfail
	.align		8
        /*0008*/ 	.dword	__unnamed_1
	.align		8
        /*0010*/ 	.dword	__unnamed_2
	.align		8
        /*0018*/ 	.dword	_ZN39_INTERNAL_0a421cd4_4_k_cu_8dc96de1_27154cuda3std3__45__cpo5beginE
	.align		8
        /*0020*/ 	.dword	_ZN39_INTERNAL_0a421cd4_4_k_cu_8dc96de1_27154cuda3std3__45__cpo3endE
	.align		8
        /*0028*/ 	.dword	_ZN39_INTERNAL_0a421cd4_4_k_cu_8dc96de1_27154cuda3std3__45__cpo6cbeginE
	.align		8
        /*0030*/ 	.dword	_ZN39_INTERNAL_0a421cd4_4_k_cu_8dc96de1_27154cuda3std3__45__cpo4cendE
	.align		8
        /*0038*/ 	.dword	_ZN39_INTERNAL_0a421cd4_4_k_cu_8dc96de1_27154cuda3std3__441_GLOBAL__N__0a421cd4_4_k_cu_8dc96de1_27156ignoreE
	.align		8
        /*0040*/ 	.dword	_ZN39_INTERNAL_0a421cd4_4_k_cu_8dc96de1_27154cuda3std3__419piecewise_constructE
	.align		8
        /*0048*/ 	.dword	_ZN39_INTERNAL_0a421cd4_4_k_cu_8dc96de1_27154cuda3std3__48in_placeE
	.align		8
        /*0050*/ 	.dword	_ZN39_INTERNAL_0a421cd4_4_k_cu_8dc96de1_27154cuda3std6ranges3__45__cpo4swapE
	.align		8
        /*0058*/ 	.dword	_ZN39_INTERNAL_0a421cd4_4_k_cu_8dc96de1_27154cuda3std6ranges3__45__cpo9iter_moveE
	.align		8
        /*0060*/ 	.dword	_ZN39_INTERNAL_0a421cd4_4_k_cu_8dc96de1_27154cute7productE
	.align		8
        /*0068*/ 	.dword	_ZN39_INTERNAL_0a421cd4_4_k_cu_8dc96de1_27154cute1_E
	.align		8
        /*0070*/ 	.dword	$str$24
	.align		8
        /*0078*/ 	.dword	$str$25


//--------------------- .text._ZN7cutlass13device_kernelINS_4gemm6kernel13GemmUniversalIN4cute5tupleIJiiiiEEENS1_10collective13CollectiveMmaINS1_37MainloopSm90TmaGmmaWarpSpecializedFP8ILi6ENS5_IJNS4_1CILi1EEESB_SB_EEENS1_35KernelTmaWarpSpecializedCooperativeEEENS5_IJNSA_ILi256EEESF_NSA_ILi64EEEEEENS_12float_e4m3_tENS5_IJlSB_lEEESI_SJ_NS4_8TiledMMAINS4_8MMA_AtomIJNS4_4SM904GMMA31MMA_64x256x32_F32E4M3E4M3_SS_TNILNSN_7ScaleInE1ELSP_1EEEEEENS4_6LayoutINS5_IJNSA_ILi2EEESB_SB_EEENS5_IJSB_NSA_ILi0EEESV_EEEEENS5_IJNS4_10UnderscoreESY_SY_EEEEENS4_13SM90_TMA_LOADENS4_14ComposedLayoutINS4_7SwizzleILi2ELi4ELi3EEENS4_18smem_ptr_flag_bitsILi8EEENSS_INS5_IJNSA_ILi8EEESG_EEENS5_IJSG_SB_EEEEEEEvNS4_8identityES11_S1B_vS1C_EENS_8epilogue10collective18CollectiveEpilogueINS1E_22Sm90TmaWarpSpecializedILi4ELi2ELi16ELb0ELb0EEEJSH_NS5_IJNSA_ILi128EEENSA_ILi32EEEEEESI_SJ_SI_SJ_NS1E_6fusion15FusionCallbacksIS1I_NS1M_13LinCombEltActINS1E_6thread7SigmoidESI_fSI_fLNS_15FloatRoundStyleE2EEESH_S1L_JEEES11_NS12_INS13_ILi1ELi4ELi3EEES16_NSS_INS5_IJS17_S1K_EEENS5_IJS1K_SB_EEEEEEENS4_39AutoVectorizingCopyWithAssumedAlignmentILi128EEENS4_14SM90_TMA_STOREES1Y_S20_NS4_9Copy_AtomIJNS4_17SM90_U32x4_STSM_NENS_6half_tEEEEvEEEvvEEEEvNT_6ParamsE --------------------------
	.section	.text._ZN7cutlass13device_kernelINS_4gemm6kernel13GemmUniversalIN4cute5tupleIJiiiiEEENS1_10collective13CollectiveMmaINS1_37MainloopSm90TmaGmmaWarpSpecializedFP8ILi6ENS5_IJNS4_1CILi1EEESB_SB_EEENS1_35KernelTmaWarpSpecializedCooperativeEEENS5_IJNSA_ILi256EEESF_NSA_ILi64EEEEEENS_12float_e4m3_tENS5_IJlSB_lEEESI_SJ_NS4_8TiledMMAINS4_8MMA_AtomIJNS4_4SM904GMMA31MMA_64x256x32_F32E4M3E4M3_SS_TNILNSN_7ScaleInE1ELSP_1EEEEEENS4_6LayoutINS5_IJNSA_ILi2EEESB_SB_EEENS5_IJSB_NSA_ILi0EEESV_EEEEENS5_IJNS4_10UnderscoreESY_SY_EEEEENS4_13SM90_TMA_LOADENS4_14ComposedLayoutINS4_7SwizzleILi2ELi4ELi3EEENS4_18smem_ptr_flag_bitsILi8EEENSS_INS5_IJNSA_ILi8EEESG_EEENS5_IJSG_SB_EEEEEEEvNS4_8identityES11_S1B_vS1C_EENS_8epilogue10collective18CollectiveEpilogueINS1E_22Sm90TmaWarpSpecializedILi4ELi2ELi16ELb0ELb0EEEJSH_NS5_IJNSA_ILi128EEENSA_ILi32EEEEEESI_SJ_SI_SJ_NS1E_6fusion15FusionCallbacksIS1I_NS1M_13LinCombEltActINS1E_6thread7SigmoidESI_fSI_fLNS_15FloatRoundStyleE2EEESH_S1L_JEEES11_NS12_INS13_ILi1ELi4ELi3EEES16_NSS_INS5_IJS17_S1K_EEENS5_IJS1K_SB_EEEEEEENS4_39AutoVectorizingCopyWithAssumedAlignmentILi128EEENS4_14SM90_TMA_STOREES1Y_S20_NS4_9Copy_AtomIJNS4_17SM90_U32x4_STSM_NENS_6half_tEEEEvEEEvvEEEEvNT_6ParamsE,"ax",@progbits
	.align	128
.text._ZN7cutlass13device_kernelINS_4gemm6kernel13GemmUniversalIN4cute5tupleIJiiiiEEENS1_10collective13CollectiveMmaINS1_37MainloopSm90TmaGmmaWarpSpecializedFP8ILi6ENS5_IJNS4_1CILi1EEESB_SB_EEENS1_35KernelTmaWarpSpecializedCooperativeEEENS5_IJNSA_ILi256EEESF_NSA_ILi64EEEEEENS_12float_e4m3_tENS5_IJlSB_lEEESI_SJ_NS4_8TiledMMAINS4_8MMA_AtomIJNS4_4SM904GMMA31MMA_64x256x32_F32E4M3E4M3_SS_TNILNSN_7ScaleInE1ELSP_1EEEEEENS4_6LayoutINS5_IJNSA_ILi2EEESB_SB_EEENS5_IJSB_NSA_ILi0EEESV_EEEEENS5_IJNS4_10UnderscoreESY_SY_EEEEENS4_13SM90_TMA_LOADENS4_14ComposedLayoutINS4_7SwizzleILi2ELi4ELi3EEENS4_18smem_ptr_flag_bitsILi8EEENSS_INS5_IJNSA_ILi8EEESG_EEENS5_IJSG_SB_EEEEEEEvNS4_8identityES11_S1B_vS1C_EENS_8epilogue10collective18CollectiveEpilogueINS1E_22Sm90TmaWarpSpecializedILi4ELi2ELi16ELb0ELb0EEEJSH_NS5_IJNSA_ILi128EEENSA_ILi32EEEEEESI_SJ_SI_SJ_NS1E_6fusion15FusionCallbacksIS1I_NS1M_13LinCombEltActINS1E_6thread7SigmoidESI_fSI_fLNS_15FloatRoundStyleE2EEESH_S1L_JEEES11_NS12_INS13_ILi1ELi4ELi3EEES16_NSS_INS5_IJS17_S1K_EEENS5_IJS1K_SB_EEEEEEENS4_39AutoVectorizingCopyWithAssumedAlignmentILi128EEENS4_14SM90_TMA_STOREES1Y_S20_NS4_9Copy_AtomIJNS4_17SM90_U32x4_STSM_NENS_6half_tEEEEvEEEvvEEEEvNT_6ParamsE:
        .type           _ZN7cutlass13device_kernelINS_4gemm6kernel13GemmUniversalIN4cute5tupleIJiiiiEEENS1_10collective13CollectiveMmaINS1_37MainloopSm90TmaGmmaWarpSpecializedFP8ILi6ENS5_IJNS4_1CILi1EEESB_SB_EEENS1_35KernelTmaWarpSpecializedCooperativeEEENS5_IJNSA_ILi256EEESF_NSA_ILi64EEEEEENS_12float_e4m3_tENS5_IJlSB_lEEESI_SJ_NS4_8TiledMMAINS4_8MMA_AtomIJNS4_4SM904GMMA31MMA_64x256x32_F32E4M3E4M3_SS_TNILNSN_7ScaleInE1ELSP_1EEEEEENS4_6LayoutINS5_IJNSA_ILi2EEESB_SB_EEENS5_IJSB_NSA_ILi0EEESV_EEEEENS5_IJNS4_10UnderscoreESY_SY_EEEEENS4_13SM90_TMA_LOADENS4_14ComposedLayoutINS4_7SwizzleILi2ELi4ELi3EEENS4_18smem_ptr_flag_bitsILi8EEENSS_INS5_IJNSA_ILi8EEESG_EEENS5_IJSG_SB_EEEEEEEvNS4_8identityES11_S1B_vS1C_EENS_8epilogue10collective18CollectiveEpilogueINS1E_22Sm90TmaWarpSpecializedILi4ELi2ELi16ELb0ELb0EEEJSH_NS5_IJNSA_ILi128EEENSA_ILi32EEEEEESI_SJ_SI_SJ_NS1E_6fusion15FusionCallbacksIS1I_NS1M_13LinCombEltActINS1E_6thread7SigmoidESI_fSI_fLNS_15FloatRoundStyleE2EEESH_S1L_JEEES11_NS12_INS13_ILi1ELi4ELi3EEES16_NSS_INS5_IJS17_S1K_EEENS5_IJS1K_SB_EEEEEEENS4_39AutoVectorizingCopyWithAssumedAlignmentILi128EEENS4_14SM90_TMA_STOREES1Y_S20_NS4_9Copy_AtomIJNS4_17SM90_U32x4_STSM_NENS_6half_tEEEEvEEEvvEEEEvNT_6ParamsE,@function
        .size           _ZN7cutlass13device_kernelINS_4gemm6kernel13GemmUniversalIN4cute5tupleIJiiiiEEENS1_10collective13CollectiveMmaINS1_37MainloopSm90TmaGmmaWarpSpecializedFP8ILi6ENS5_IJNS4_1CILi1EEESB_SB_EEENS1_35KernelTmaWarpSpecializedCooperativeEEENS5_IJNSA_ILi256EEESF_NSA_ILi64EEEEEENS_12float_e4m3_tENS5_IJlSB_lEEESI_SJ_NS4_8TiledMMAINS4_8MMA_AtomIJNS4_4SM904GMMA31MMA_64x256x32_F32E4M3E4M3_SS_TNILNSN_7ScaleInE1ELSP_1EEEEEENS4_6LayoutINS5_IJNSA_ILi2EEESB_SB_EEENS5_IJSB_NSA_ILi0EEESV_EEEEENS5_IJNS4_10UnderscoreESY_SY_EEEEENS4_13SM90_TMA_LOADENS4_14ComposedLayoutINS4_7SwizzleILi2ELi4ELi3EEENS4_18smem_ptr_flag_bitsILi8EEENSS_INS5_IJNSA_ILi8EEESG_EEENS5_IJSG_SB_EEEEEEEvNS4_8identityES11_S1B_vS1C_EENS_8epilogue10collective18CollectiveEpilogueINS1E_22Sm90TmaWarpSpecializedILi4ELi2ELi16ELb0ELb0EEEJSH_NS5_IJNSA_ILi128EEENSA_ILi32EEEEEESI_SJ_SI_SJ_NS1E_6fusion15FusionCallbacksIS1I_NS1M_13LinCombEltActINS1E_6thread7SigmoidESI_fSI_fLNS_15FloatRoundStyleE2EEESH_S1L_JEEES11_NS12_INS13_ILi1ELi4ELi3EEES16_NSS_INS5_IJS17_S1K_EEENS5_IJS1K_SB_EEEEEEENS4_39AutoVectorizingCopyWithAssumedAlignmentILi128EEENS4_14SM90_TMA_STOREES1Y_S20_NS4_9Copy_AtomIJNS4_17SM90_U32x4_STSM_NENS_6half_tEEEEvEEEvvEEEEvNT_6ParamsE,(.L_x_1192 - _ZN7cutlass13device_kernelINS_4gemm6kernel13GemmUniversalIN4cute5tupleIJiiiiEEENS1_10collective13CollectiveMmaINS1_37MainloopSm90TmaGmmaWarpSpecializedFP8ILi6ENS5_IJNS4_1CILi1EEESB_SB_EEENS1_35KernelTmaWarpSpecializedCooperativeEEENS5_IJNSA_ILi256EEESF_NSA_ILi64EEEEEENS_12float_e4m3_tENS5_IJlSB_lEEESI_SJ_NS4_8TiledMMAINS4_8MMA_AtomIJNS4_4SM904GMMA31MMA_64x256x32_F32E4M3E4M3_SS_TNILNSN_7ScaleInE1ELSP_1EEEEEENS4_6LayoutINS5_IJNSA_ILi2EEESB_SB_EEENS5_IJSB_NSA_ILi0EEESV_EEEEENS5_IJNS4_10UnderscoreESY_SY_EEEEENS4_13SM90_TMA_LOADENS4_14ComposedLayoutINS4_7SwizzleILi2ELi4ELi3EEENS4_18smem_ptr_flag_bitsILi8EEENSS_INS5_IJNSA_ILi8EEESG_EEENS5_IJSG_SB_EEEEEEEvNS4_8identityES11_S1B_vS1C_EENS_8epilogue10collective18CollectiveEpilogueINS1E_22Sm90TmaWarpSpecializedILi4ELi2ELi16ELb0ELb0EEEJSH_NS5_IJNSA_ILi128EEENSA_ILi32EEEEEESI_SJ_SI_SJ_NS1E_6fusion15FusionCallbacksIS1I_NS1M_13LinCombEltActINS1E_6thread7SigmoidESI_fSI_fLNS_15FloatRoundStyleE2EEESH_S1L_JEEES11_NS12_INS13_ILi1ELi4ELi3EEES16_NSS_INS5_IJS17_S1K_EEENS5_IJS1K_SB_EEEEEEENS4_39AutoVectorizingCopyWithAssumedAlignmentILi128EEENS4_14SM90_TMA_STOREES1Y_S20_NS4_9Copy_AtomIJNS4_17SM90_U32x4_STSM_NENS_6half_tEEEEvEEEvvEEEEvNT_6ParamsE)
        .other          _ZN7cutlass13device_kernelINS_4gemm6kernel13GemmUniversalIN4cute5tupleIJiiiiEEENS1_10collective13CollectiveMmaINS1_37MainloopSm90TmaGmmaWarpSpecializedFP8ILi6ENS5_IJNS4_1CILi1EEESB_SB_EEENS1_35KernelTmaWarpSpecializedCooperativeEEENS5_IJNSA_ILi256EEESF_NSA_ILi64EEEEEENS_12float_e4m3_tENS5_IJlSB_lEEESI_SJ_NS4_8TiledMMAINS4_8MMA_AtomIJNS4_4SM904GMMA31MMA_64x256x32_F32E4M3E4M3_SS_TNILNSN_7ScaleInE1ELSP_1EEEEEENS4_6LayoutINS5_IJNSA_ILi2EEESB_SB_EEENS5_IJSB_NSA_ILi0EEESV_EEEEENS5_IJNS4_10UnderscoreESY_SY_EEEEENS4_13SM90_TMA_LOADENS4_14ComposedLayoutINS4_7SwizzleILi2ELi4ELi3EEENS4_18smem_ptr_flag_bitsILi8EEENSS_INS5_IJNSA_ILi8EEESG_EEENS5_IJSG_SB_EEEEEEEvNS4_8identityES11_S1B_vS1C_EENS_8epilogue10collective18CollectiveEpilogueINS1E_22Sm90TmaWarpSpecializedILi4ELi2ELi16ELb0ELb0EEEJSH_NS5_IJNSA_ILi128EEENSA_ILi32EEEEEESI_SJ_SI_SJ_NS1E_6fusion15FusionCallbacksIS1I_NS1M_13LinCombEltActINS1E_6thread7SigmoidESI_fSI_fLNS_15FloatRoundStyleE2EEESH_S1L_JEEES11_NS12_INS13_ILi1ELi4ELi3EEES16_NSS_INS5_IJS17_S1K_EEENS5_IJS1K_SB_EEEEEEENS4_39AutoVectorizingCopyWithAssumedAlignmentILi128EEENS4_14SM90_TMA_STOREES1Y_S20_NS4_9Copy_AtomIJNS4_17SM90_U32x4_STSM_NENS_6half_tEEEEvEEEvvEEEEvNT_6ParamsE,@"STO_CUDA_ENTRY STV_DEFAULT"
_ZN7cutlass13device_kernelINS_4gemm6kernel13GemmUniversalIN4cute5tupleIJiiiiEEENS1_10collective13CollectiveMmaINS1_37MainloopSm90TmaGmmaWarpSpecializedFP8ILi6ENS5_IJNS4_1CILi1EEESB_SB_EEENS1_35KernelTmaWarpSpecializedCooperativeEEENS5_IJNSA_ILi256EEESF_NSA_ILi64EEEEEENS_12float_e4m3_tENS5_IJlSB_lEEESI_SJ_NS4_8TiledMMAINS4_8MMA_AtomIJNS4_4SM904GMMA31MMA_64x256x32_F32E4M3E4M3_SS_TNILNSN_7ScaleInE1ELSP_1EEEEEENS4_6LayoutINS5_IJNSA_ILi2EEESB_SB_EEENS5_IJSB_NSA_ILi0EEESV_EEEEENS5_IJNS4_10UnderscoreESY_SY_EEEEENS4_13SM90_TMA_LOADENS4_14ComposedLayoutINS4_7SwizzleILi2ELi4ELi3EEENS4_18smem_ptr_flag_bitsILi8EEENSS_INS5_IJNSA_ILi8EEESG_EEENS5_IJSG_SB_EEEEEEEvNS4_8identityES11_S1B_vS1C_EENS_8epilogue10collective18CollectiveEpilogueINS1E_22Sm90TmaWarpSpecializedILi4ELi2ELi16ELb0ELb0EEEJSH_NS5_IJNSA_ILi128EEENSA_ILi32EEEEEESI_SJ_SI_SJ_NS1E_6fusion15FusionCallbacksIS1I_NS1M_13LinCombEltActINS1E_6thread7SigmoidESI_fSI_fLNS_15FloatRoundStyleE2EEESH_S1L_JEEES11_NS12_INS13_ILi1ELi4ELi3EEES16_NSS_INS5_IJS17_S1K_EEENS5_IJS1K_SB_EEEEEEENS4_39AutoVectorizingCopyWithAssumedAlignmentILi128EEENS4_14SM90_TMA_STOREES1Y_S20_NS4_9Copy_AtomIJNS4_17SM90_U32x4_STSM_NENS_6half_tEEEEvEEEvvEEEEvNT_6ParamsE:
[----:B------:R-:W1:Y:S02]  /*0000*/  LDC R1, c[0x0][0x28] ;  /* 0x00000a00ff017b82 */ /* 0x000e640000000800 */
[----:B-1----:R-:W-:Y:S01]  /*0010*/  IADD3 R1, R1, -0x8b8, RZ ;  /* 0xfffff74801017810 */ /* 0x002fe20007ffe0ff */
[----:B------:R-:W1:Y:S01]  /*0020*/  S2R R3, SR_TID.X ;  /* 0x0000000000037919 */ /* 0x000e620000002100 */
[----:B------:R-:W-:Y:S01]  /*0030*/  ELECT P0, URZ, PT ;  /* 0x00000000003f782f */ /* 0x000fe20003800000 */
[----:B------:R-:W-:Y:S01]  /*0040*/  BSSY B0, `(.L_x_0) ;  /* 0x000001a000007945 */ /* 0x000fe20003800000 */
[----:B-1----:R-:W-:-:S05]  /*0050*/  SHF.R.U32.HI R0, RZ, 0x5, R3 ;  /* 0x00000005ff007819 */ /* 0x002fca0000011603 */
[----:B------:R-:W1:Y:S02]  /*0060*/  SHFL.IDX PT, R2, R0, RZ, 0x1f ;  /* 0x00001fff00027589 */ /* 0x000e6400000e0000 */
[----:B-1----:R-:W-:Y:S02]  /*0070*/  R2UR UR46, R2 ;  /* 0x00000000022e72ca */ /* 0x002fe400000e0000 */
[----:B------:R-:W-:-:S06]  /*0080*/  SHF.R.U32.HI R2, RZ, 0x7, R3 ;  /* 0x00000007ff027819 */ /* 0x000fcc0000011603 */
[----:B------:R-:W1:Y:S05]  /*0090*/  SHFL.IDX PT, R2, R2, RZ, 0x1f ;  /* 0x00001fff02027589 */ /* 0x000e6a00000e0000 */
[----:B------:R-:W-:Y:S02]  /*00a0*/  USHF.R.S32.HI UR4, URZ, 0x1f, UR46 ;  /* 0x0000001f3f047899 */ /* 0x000fe4000801142e */
[----:B------:R-:W-:Y:S02]  /*00b0*/  ISETP.NE.OR P0, PT, RZ, UR46, !P0 ;  /* 0x0000002eff007c0c */ /* 0x000fe4000c705670 */
[----:B------:R-:W-:-:S04]  /*00c0*/  ULEA.HI UR4, UR4, UR46, URZ, 0x2 ;  /* 0x0000002e04047291 */ /* 0x000fc8000f8f103f */
[----:B------:R-:W-:-:S04]  /*00d0*/  ULOP3.LUT UR4, UR4, 0xfffffffc, URZ, 0xc0, !UPT ;  /* 0xfffffffc04047892 */ /* 0x000fc8000f8ec03f */
[----:B------:R-:W-:-:S03]  /*00e0*/  UIADD3 UR46, UR46, -UR4, URZ ;  /* 0x800000042e2e7290 */ /* 0x000fc6000fffe03f */
[----:B------:R-:W-:Y:S09]  /*00f0*/  @P0 BRA `(.L_x_1) ;  /* 0x0000000000380947 */ /* 0x000ff20003800000 */
[----:B------:R-:W-:Y:S02]  /*0100*/  ULDC.64 UR4, c[0x0][0x198] ;  /* 0x0000660000047ab9 */ /* 0x000fe40000000a00 */
[----:B------:R-:W-:Y:S02]  /*0110*/  UIADD3 UR6, UP0, UR4, 0xf0, URZ ;  /* 0x000000f004067890 */ /* 0x000fe4000ff1e03f */
[----:B------:R-:W-:Y:S02]  /*0120*/  UIADD3 UR8, UP1, UR4, 0x1f0, URZ ;  /* 0x000001f004087890 */ /* 0x000fe4000ff3e03f */
[----:B------:R-:W-:Y:S02]  /*0130*/  UIADD3 UR10, UP2, UR4, 0x3f0, URZ ;  /* 0x000003f0040a7890 */ /* 0x000fe4000ff5e03f */
[----:B------:R-:W-:Y:S02]  /*0140*/  UIADD3 UR4, UP3, UR4, 0x4f0, URZ ;  /* 0x000004f004047890 */ /* 0x000fe4000ff7e03f */
[----:B------:R-:W-:-:S02]  /*0150*/  UIADD3.X UR7, URZ, UR5, URZ, UP0, !UPT ;  /* 0x000000053f077290 */ /* 0x000fc400087fe43f */
[----:B------:R-:W-:Y:S02]  /*0160*/  UIADD3.X UR9, URZ, UR5, URZ, UP1, !UPT ;  /* 0x000000053f097290 */ /* 0x000fe40008ffe43f */
[----:B------:R-:W-:Y:S02]  /*0170*/  UIADD3.X UR11, URZ, UR5, URZ, UP2, !UPT ;  /* 0x000000053f0b7290 */ /* 0x000fe400097fe43f */
[----:B------:R-:W-:-:S03]  /*0180*/  UIADD3.X UR5, URZ, UR5, URZ, UP3, !UPT ;  /* 0x000000053f057290 */ /* 0x000fc60009ffe43f */
[----:B------:R2:W-:Y:S02]  /*0190*/  UTMACCTL.PF [UR6] ;  /* 0x00000000060079b9 */ /* 0x0005e40008040000 */
[----:B------:R2:W-:Y:S02]  /*01a0*/  UTMACCTL.PF [UR8] ;  /* 0x00000000080079b9 */ /* 0x0005e40008040000 */
[----:B------:R2:W-:Y:S02]  /*01b0*/  UTMACCTL.PF [UR10] ;  /* 0x000000000a0079b9 */ /* 0x0005e40008040000 */
[----:B------:R2:W-:Y:S02]  /*01c0*/  UTMACCTL.PF [UR4] ;  /* 0x00000000040079b9 */ /* 0x0005e40008040000 */
[----:B--2---:R-:W-:Y:S01]  /*01d0*/  NOP ;  /* 0x0000000000007918 */ /* 0x004fe20000000000 */
.L_x_1:
[----:B------:R-:W-:Y:S05]  /*01e0*/  BSYNC B0 ;  /* 0x0000000000007941 */ /* 0x000fea0003800000 */
.L_x_0:
[----:B------:R-:W-:Y:S01]  /*01f0*/  ULDC.64 UR8, c[0x0][0x590] ;  /* 0x0001640000087ab9 */ /* 0x000fe20000000a00 */
[----:B-1----:R-:W-:Y:S01]  /*0200*/  R2UR UR6, R2 ;  /* 0x00000000020672ca */ /* 0x002fe200000e0000 */
[----:B------:R-:W-:Y:S01]  /*0210*/  ULDC.64 UR4, c[0x0][0x588] ;  /* 0x0001620000047ab9 */ /* 0x000fe20000000a00 */
[----:B------:R-:W-:Y:S01]  /*0220*/  ISETP.NE.U32.AND P2, PT, RZ, UR8, PT ;  /* 0x00000008ff007c0c */ /* 0x000fe2000bf45070 */
[----:B------:R-:W-:Y:S01]  /*0230*/  ULDC.64 UR56, c[0x0][0x208] ;  /* 0x0000820000387ab9 */ /* 0x000fe20000000a00 */
[----:B------:R-:W-:Y:S02]  /*0240*/  PRMT R4, RZ, 0x7610, R4 ;  /* 0x00007610ff047816 */ /* 0x000fe40000000004 */
[----:B------:R-:W-:-:S13]  /*0250*/  ISETP.NE.AND.EX P1, PT, RZ, UR9, PT, P2 ;  /* 0x00000009ff007c0c */ /* 0x000fda000bf25320 */
[----:B------:R-:W-:Y:S05]  /*0260*/  @P1 BRA `(.L_x_2) ;  /* 0x0000000000441947 */ /* 0x000fea0003800000 */
[----:B------:R-:W-:Y:S02]  /*0270*/  ULDC.64 UR10, c[0x0][0x588] ;  /* 0x00016200000a7ab9 */ /* 0x000fe40000000a00 */
[----:B------:R-:W-:-:S04]  /*0280*/  ISETP.NE.U32.AND P0, PT, RZ, UR10, PT ;  /* 0x0000000aff007c0c */ /* 0x000fc8000bf05070 */
[----:B------:R-:W-:-:S13]  /*0290*/  ISETP.NE.AND.EX P0, PT, RZ, UR11, PT, P0 ;  /* 0x0000000bff007c0c */ /* 0x000fda000bf05300 */
[----:B------:R-:W-:Y:S05]  /*02a0*/  @!P0 BRA `(.L_x_3) ;  /* 0x00000000001c8947 */ /* 0x000fea0003800000 */
[----:B------:R-:W-:Y:S02]  /*02b0*/  MOV R2, UR4 ;  /* 0x0000000400027c02 */ /* 0x000fe40008000f00 */
[----:B------:R-:W-:-:S05]  /*02c0*/  MOV R3, UR5 ;  /* 0x0000000500037c02 */ /* 0x000fca0008000f00 */
[----:B------:R-:W2:Y:S01]  /*02d0*/  LDG.E R2, desc[UR56][R2.64] ;  /* 0x0000003802027981 */ /* 0x000ea2000c1e1900 */
[----:B------:R-:W-:Y:S02]  /*02e0*/  MOV R4, 0x1 ;  /* 0x0000000100047802 */ /* 0x000fe40000000f00 */
[----:B--2---:R-:W-:-:S13]  /*02f0*/  FSETP.NEU.AND P0, PT, R2, RZ, PT ;  /* 0x000000ff0200720b */ /* 0x004fda0003f0d000 */
[----:B------:R-:W-:Y:S01]  /*0300*/  VOTEU.ANY UP0, P0 ;  /* 0x00000000003f7886 */ /* 0x000fe20000000100 */
[----:B------:R-:W-:Y:S05]  /*0310*/  BRA `(.L_x_2) ;  /* 0x0000000000187947 */ /* 0x000fea0003800000 */
.L_x_3:
[----:B------:R-:W-:Y:S01]  /*0320*/  ULDC UR4, c[0x0][0x580] ;  /* 0x0001600000047ab9 */ /* 0x000fe20000000800 */
[----:B------:R-:W-:Y:S01]  /*0330*/  MOV R4, 0x1 ;  /* 0x0000000100047802 */ /* 0x000fe20000000f00 */
[----:B------:R-:W-:Y:S01]  /*0340*/  UMOV UR5, URZ ;  /* 0x0000003f00057c82 */ /* 0x000fe20008000000 */
[----:B------:R-:W-:Y:S01]  /*0350*/  FSETP.NEU.AND P0, PT, RZ, UR4, PT ;  /* 0x00000004ff007c0b */ /* 0x000fe2000bf0d000 */
[----:B------:R-:W-:-:S12]  /*0360*/  UMOV UR4, URZ ;  /* 0x0000003f00047c82 */ /* 0x000fd80008000000 */
[----:B------:R-:W-:-:S05]  /*0370*/  VOTEU.ANY UP0, P0 ;  /* 0x00000000003f7886 */ /* 0x000fca0000000100 */
.L_x_2:
[----:B------:R-:W-:Y:S01]  /*0380*/  ISETP.NE.U32.AND P0, PT, RZ, UR4, PT ;  /* 0x00000004ff007c0c */ /* 0x000fe2000bf05070 */
[----:B------:R-:W-:Y:S01]  /*0390*/  UPLOP3.LUT UP1, UPT, UPT, UPT, UPT, 0x40, 0x0 ;  /* 0x000000000000789c */ /* 0x000fe20003f2e870 */
[----:B------:R-:W-:Y:S02]  /*03a0*/  ISETP.NE.AND.EX P2, PT, RZ, UR9, PT, P2 ;  /* 0x00000009ff007c0c */ /* 0x000fe4000bf45320 */
[----:B------:R-:W-:Y:S01]  /*03b0*/  ISETP.NE.AND.EX P0, PT, RZ, UR5, PT, P0 ;  /* 0x00000005ff007c0c */ /* 0x000fe2000bf05300 */
[----:B------:R-:W-:-:S12]  /*03c0*/  UP2UR UR53, UPR, URZ, 0x2 ;  /* 0x000000023f357883 */ /* 0x000fd80008000000 */
[----:B------:R-:W-:Y:S05]  /*03d0*/  @P0 BRA P2, `(.L_x_4) ;  /* 0x0000000000400947 */ /* 0x000fea0001000000 */
[----:B------:R-:W-:-:S04]  /*03e0*/  ISETP.NE.U32.AND P0, PT, RZ, UR8, PT ;  /* 0x00000008ff007c0c */ /* 0x000fc8000bf05070 */
[----:B------:R-:W-:-:S13]  /*03f0*/  ISETP.NE.AND.EX P0, PT, RZ, UR9, PT, P0 ;  /* 0x00000009ff007c0c */ /* 0x000fda000bf05300 */
[----:B------:R-:W-:Y:S05]  /*0400*/  @!P0 BRA `(.L_x_5) ;  /* 0x00000000002c8947 */ /* 0x000fea0003800000 */
[----:B------:R-:W-:Y:S01]  /*0410*/  PRMT R2, R4, 0x9910, RZ ;  /* 0x0000991004027816 */ /* 0x000fe200000000ff */
[----:B------:R-:W-:Y:S02]  /*0420*/  UISETP.NE.U32.AND UP1, UPT, UR4, URZ, UPT ;  /* 0x0000003f0400728c */ /* 0x000fe4000bf25070 */
[----:B------:R-:W-:Y:S01]  /*0430*/  USEL UR4, URZ, 0xffffffff, UP0 ;  /* 0xffffffff3f047887 */ /* 0x000fe20008000000 */
[----:B------:R-:W-:Y:S01]  /*0440*/  R2UR UR7, R2 ;  /* 0x00000000020772ca */ /* 0x000fe200000e0000 */
[----:B------:R-:W-:-:S12]  /*0450*/  UISETP.NE.AND.EX UP0, UPT, UR5, URZ, UPT, UP1 ;  /* 0x0000003f0500728c */ /* 0x000fd8000bf05310 */
[----:B------:R-:W-:-:S11]  /*0460*/  UISETP.NE.AND UP2, UPT, UR7, URZ, UPT ;  /* 0x0000003f0700728c */ /* 0x000fd6000bf45270 */
[----:B------:R-:W-:-:S04]  /*0470*/  @!UP2 USEL UR4, URZ, 0xffffffff, UP0 ;  /* 0xffffffff3f04a887 */ /* 0x000fc80008000000 */
[----:B------:R-:W-:-:S04]  /*0480*/  ULOP3.LUT UR4, UR4, 0x1, URZ, 0xc0, !UPT ;  /* 0x0000000104047892 */ /* 0x000fc8000f8ec03f */
[----:B------:R-:W-:-:S04]  /*0490*/  UISETP.EQ.U32.AND UP0, UPT, UR4, 0x1, UPT ;  /* 0x000000010400788c */ /* 0x000fc8000bf02070 */
[----:B------:R-:W-:Y:S01]  /*04a0*/  UP2UR UR53, UPR, URZ, 0x1 ;  /* 0x000000013f357883 */ /* 0x000fe20008000000 */
[----:B------:R-:W-:Y:S11]  /*04b0*/  BRA `(.L_x_4) ;  /* 0x0000000000087947 */ /* 0x000ff60003800000 */
.L_x_5:
[----:B------:R-:W-:-:S04]  /*04c0*/  UPLOP3.LUT UP0, UPT, UPT, UPT, UP0, 0x40, 0x0 ;  /* 0x000000000000789c */ /* 0x000fc80003f0e800 */
[----:B------:R-:W-:-:S12]  /*04d0*/  UP2UR UR53, UPR, URZ, 0x1 ;  /* 0x000000013f357883 */ /* 0x000fd80008000000 */
.L_x_4:
[----:B------:R-:W1:Y:S01]  /*04e0*/  SHFL.IDX PT, R2, R0, RZ, 0x1f ;  /* 0x00001fff00027589 */ /* 0x000e6200000e0000 */
[----:B------:R-:W-:Y:S02]  /*04f0*/  UISETP.NE.AND UP0, UPT, UR46, URZ, UPT ;  /* 0x0000003f2e00728c */ /* 0x000fe4000bf05270 */
[----:B------:R-:W-:Y:S02]  /*0500*/  UISETP.NE.AND UP1, UPT, UR6, URZ, UPT ;  /* 0x0000003f0600728c */ /* 0x000fe4000bf25270 */
[----:B------:R-:W-:Y:S02]  /*0510*/  UP2UR UR47, UPR, URZ, 0x1 ;  /* 0x000000013f2f7883 */ /* 0x000fe40008000000 */
[----:B------:R-:W-:Y:S02]  /*0520*/  UISETP.EQ.OR UP0, UPT, UR46, 0x3, !UP0 ;  /* 0x000000032e00788c */ /* 0x000fe4000c702670 */
[----:B------:R-:W-:Y:S02]  /*0530*/  UIADD3 UR9, UR6, -0x1, URZ ;  /* 0xffffffff06097890 */ /* 0x000fe4000fffe03f */
[----:B------:R-:W-:Y:S01]  /*0540*/  UISETP.EQ.AND UP0, UPT, UR6, URZ, UP0 ;  /* 0x0000003f0600728c */ /* 0x000fe20008702270 */
[----:B-1----:R-:W-:-:S13]  /*0550*/  ISETP.NE.AND P0, PT, R2, RZ, PT ;  /* 0x000000ff0200720c */ /* 0x002fda0003f05270 */
[----:B------:R-:W-:Y:S05]  /*0560*/  @P0 BRA `(.L_x_6) ;  /* 0x0000000000680947 */ /* 0x000fea0003800000 */
[----:B------:R-:W1:Y:S01]  /*0570*/  S2UR UR8, SR_CgaCtaId ;  /* 0x00000000000879c3 */ /* 0x000e620000008800 */
[----:B------:R-:W-:Y:S01]  /*0580*/  UMOV UR4, 0x400 ;  /* 0x0000040000047882 */ /* 0x000fe20000000000 */
[----:B------:R-:W-:Y:S01]  /*0590*/  UMOV UR5, 0x1 ;  /* 0x0000000100057882 */ /* 0x000fe20000000000 */
[----:B------:R-:W-:Y:S01]  /*05a0*/  UMOV UR6, 0x100 ;  /* 0x0000010000067882 */ /* 0x000fe20000000000 */
[----:B------:R-:W-:Y:S01]  /*05b0*/  ELECT P0, URZ, PT ;  /* 0x00000000003f782f */ /* 0x000fe20003800000 */
[----:B------:R-:W-:-:S04]  /*05c0*/  UIADD3 UR6, -UR6, 0x100000, URZ ;  /* 0x0010000006067890 */ /* 0x000fc8000fffe13f */
[----:B------:R-:W-:Y:S02]  /*05d0*/  USHF.L.U32 UR7, UR6, 0xb, URZ ;  /* 0x0000000b06077899 */ /* 0x000fe4000800063f */
[----:B------:R-:W-:Y:S02]  /*05e0*/  USHF.L.U32 UR6, UR6, 0x1, URZ ;  /* 0x0000000106067899 */ /* 0x000fe4000800063f */
[----:B-1----:R-:W-:Y:S02]  /*05f0*/  ULEA UR8, UR8, UR4, 0x18 ;  /* 0x0000000408087291 */ /* 0x002fe4000f8ec03f */
[----:B------:R-:W-:-:S04]  /*0600*/  UIADD3 UR4, -UR5, 0x100000, URZ ;  /* 0x0010000005047890 */ /* 0x000fc8000fffe13f */
[----:B------:R-:W-:Y:S02]  /*0610*/  USHF.L.U32 UR5, UR4, 0xb, URZ ;  /* 0x0000000b04057899 */ /* 0x000fe4000800063f */
[----:B------:R-:W-:Y:S01]  /*0620*/  USHF.L.U32 UR4, UR4, 0x1, URZ ;  /* 0x0000000104047899 */ /* 0x000fe2000800063f */
[----:B------:R-:W1:Y:S11]  /*0630*/  FENCE.VIEW.ASYNC.S ;  /* 0x00000000000073c6 */ /* 0x000e760000000000 */
[----:B-1----:R1:W2:Y:S01]  /*0640*/  SYNCS.EXCH.64 URZ, [UR8], UR4 ;  /* 0x00000004083f75b2 */ /* 0x0022a20008000100 */
[----:B------:R1:W3:Y:S01]  /*0650*/  SYNCS.EXCH.64 URZ, [UR8+0x30], UR6 ;  /* 0x00003006083f75b2 */ /* 0x0002e20008000100 */
[----:B------:R1:W4:Y:S01]  /*0660*/  SYNCS.EXCH.64 URZ, [UR8+0x8], UR4 ;  /* 0x00000804083f75b2 */ /* 0x0003220008000100 */
[----:B------:R1:W1:Y:S01]  /*0670*/  SYNCS.EXCH.64 URZ, [UR8+0x38], UR6 ;  /* 0x00003806083f75b2 */ /* 0x0002620008000100 */
        /* <DEDUP_REMOVED lines=8> */
[----:B------:R-:W-:Y:S01]  /*0700*/  NOP ;  /* 0x0000000000007918 */ /* 0x000fe20000000000 */
.L_x_6:
[----:B------:R-:W5:Y:S01]  /*0710*/  SHFL.IDX PT, R2, R0, RZ, 0x1f ;  /* 0x00001fff00027589 */ /* 0x000f6200000e0000 */
[----:B------:R-:W1:Y:S01]  /*0720*/  LDC R3, c[0x0][0x904] ;  /* 0x00024100ff037b82 */ /* 0x000e620000000800 */
[----:B------:R-:W-:Y:S01]  /*0730*/  NOP ;  /* 0x0000000000007918 */ /* 0x000fe20000000000 */
[----:B-----5:R-:W-:-:S13]  /*0740*/  ISETP.NE.AND P0, PT, R2, RZ, PT ;  /* 0x000000ff0200720c */ /* 0x020fda0003f05270 */
[----:B------:R-:W-:Y:S05]  /*0750*/  @P0 BRA `(.L_x_7) ;  /* 0x0000000000580947 */ /* 0x000fea0003800000 */
[----:B-1----:R-:W1:Y:S01]  /*0760*/  S2UR UR5, SR_CgaCtaId ;  /* 0x00000000000579c3 */ /* 0x002e620000008800 */
[----:B------:R-:W-:Y:S01]  /*0770*/  UMOV UR4, 0x400 ;  /* 0x0000040000047882 */ /* 0x000fe20000000000 */
[----:B------:R-:W-:Y:S01]  /*0780*/  UMOV UR6, 0x20 ;  /* 0x0000002000067882 */ /* 0x000fe20000000000 */
[----:B------:R-:W-:Y:S01]  /*0790*/  UMOV UR7, 0x100 ;  /* 0x0000010000077882 */ /* 0x000fe20000000000 */
[----:B------:R-:W-:Y:S01]  /*07a0*/  ELECT P0, URZ, PT ;  /* 0x00000000003f782f */ /* 0x000fe20003800000 */
[----:B-1----:R-:W-:Y:S02]  /*07b0*/  ULEA UR8, UR5, UR4, 0x18 ;  /* 0x0000000405087291 */ /* 0x002fe4000f8ec03f */
[----:B------:R-:W-:-:S04]  /*07c0*/  UIADD3 UR4, -UR6, 0x100000, URZ ;  /* 0x0010000006047890 */ /* 0x000fc8000fffe13f */
[----:B------:R-:W-:Y:S02]  /*07d0*/  USHF.L.U32 UR5, UR4, 0xb, URZ ;  /* 0x0000000b04057899 */ /* 0x000fe4000800063f */
[----:B------:R-:W-:Y:S02]  /*07e0*/  USHF.L.U32 UR4, UR4, 0x1, URZ ;  /* 0x0000000104047899 */ /* 0x000fe4000800063f */
[----:B------:R-:W-:-:S04]  /*07f0*/  UIADD3 UR6, -UR7, 0x100000, URZ ;  /* 0x0010000007067890 */ /* 0x000fc8000fffe13f */
[----:B------:R-:W-:Y:S02]  /*0800*/  USHF.L.U32 UR7, UR6, 0xb, URZ ;  /* 0x0000000b06077899 */ /* 0x000fe4000800063f */
[----:B------:R-:W-:Y:S01]  /*0810*/  USHF.L.U32 UR6, UR6, 0x1, URZ ;  /* 0x0000000106067899 */ /* 0x000fe2000800063f */
[----:B------:R-:W1:Y:S03]  /*0820*/  FENCE.VIEW.ASYNC.S ;  /* 0x00000000000073c6 */ /* 0x000e660000000000 */
[----:B-1----:R1:W1:Y:S08]  /*0830*/  SYNCS.EXCH.64 URZ, [UR8+0x60], UR4 ;  /* 0x00006004083f75b2 */ /* 0x0022700008000100 */
        /* <DEDUP_REMOVED lines=8> */
.L_x_7:
[----:B------:R-:W5:Y:S01]  /*08c0*/  S2R R4, SR_CTAID.Y ;  /* 0x0000000000047919 */ /* 0x000f620000002600 */
[----:B-1----:R-:W-:Y:S01]  /*08d0*/  ISETP.NE.AND P2, PT, R3, 0x1, PT ;  /* 0x000000010300780c */ /* 0x002fe20003f45270 */
[----:B------:R-:W1:Y:S01]  /*08e0*/  S2UR UR37, SR_CgaCtaId ;  /* 0x00000000002579c3 */ /* 0x000e620000008800 */
[----:B------:R-:W-:Y:S01]  /*08f0*/  ELECT P0, URZ, PT ;  /* 0x00000000003f782f */ /* 0x000fe20003800000 */
[----:B------:R-:W2:Y:S01]  /*0900*/  SHFL.IDX PT, R0, R0, RZ, 0x1f ;  /* 0x00001fff00007589 */ /* 0x000ea200000e0000 */
[----:B------:R-:W-:Y:S01]  /*0910*/  MOV R7, RZ ;  /* 0x000000ff00077202 */ /* 0x000fe20000000f00 */
[----:B------:R-:W-:Y:S01]  /*0920*/  UMOV UR4, 0x20 ;  /* 0x0000002000047882 */ /* 0x000fe20000000000 */
[----:B------:R-:W-:Y:S01]  /*0930*/  UISETP.EQ.AND UP2, UPT, UR46, 0x2, !UP1 ;  /* 0x000000022e00788c */ /* 0x000fe2000cf42270 */
[----:B------:R-:W3:Y:S01]  /*0940*/  S2R R6, SR_CTAID.X ;  /* 0x0000000000067919 */ /* 0x000ee20000002500 */
[----:B------:R-:W-:Y:S01]  /*0950*/  USEL UR45, URZ, 0x1, !UP0 ;  /* 0x000000013f2d7887 */ /* 0x000fe2000c000000 */
[----:B------:R-:W-:Y:S01]  /*0960*/  NOP ;  /* 0x0000000000007918 */ /* 0x000fe20000000000 */
[----:B------:R-:W-:-:S03]  /*0970*/  USEL UR39, URZ, 0x1, !UP2 ;  /* 0x000000013f277887 */ /* 0x000fc6000d000000 */
[----:B------:R-:W3:Y:S01]  /*0980*/  @P2 LDC R5, c[0x0][0x10] ;  /* 0x00000400ff052b82 */ /* 0x000ee20000000800 */
[----:B------:R-:W-:-:S07]  /*0990*/  @P2 MOV R3, RZ ;  /* 0x000000ff00032202 */ /* 0x000fce0000000f00 */
[----:B------:R-:W4:Y:S01]  /*09a0*/  @!P2 LDC R9, c[0x0][0xc] ;  /* 0x00000300ff09ab82 */ /* 0x000f220000000800 */
[----:B--2---:R-:W-:Y:S02]  /*09b0*/  ISETP.NE.OR P0, PT, R0, RZ, !P0 ;  /* 0x000000ff0000720c */ /* 0x004fe40004705670 */
[----:B-----5:R-:W-:-:S04]  /*09c0*/  @P2 MOV R0, R4 ;  /* 0x0000000400002202 */ /* 0x020fc80000000f00 */
[----:B------:R-:W-:Y:S02]  /*09d0*/  @P2 MOV R2, R0 ;  /* 0x0000000000022202 */ /* 0x000fe40000000f00 */
[----:B------:R-:W-:-:S05]  /*09e0*/  @!P2 MOV R0, R4 ;  /* 0x000000040000a202 */ /* 0x000fca0000000f00 */
[----:B------:R-:W-:Y:S01]  /*09f0*/  VOTEU.ALL UP3, P0 ;  /* 0x00000000003f7886 */ /* 0x000fe20000060000 */
[----:B---3--:R-:W-:Y:S01]  /*0a00*/  @P2 IMAD.WIDE.U32 R4, R6, R5, R2 ;  /* 0x0000000506042225 */ /* 0x008fe200078e0002 */
[----:B------:R-:W-:Y:S01]  /*0a10*/  VOTEU.ALL UP0, P0 ;  /* 0x00000000003f7886 */ /* 0x000fe20000000000 */
[----:B------:R-:W-:Y:S01]  /*0a20*/  VOTEU.ALL UP2, P0 ;  /* 0x00000000003f7886 */ /* 0x000fe20000040000 */
[----:B------:R-:W-:Y:S01]  /*0a30*/  PLOP3.LUT P0, PT, PT, PT, UP1, 0x80, 0x0 ;  /* 0x000000000000781c */ /* 0x000fe20003f0f018 */
[----:B----4-:R-:W-:Y:S01]  /*0a40*/  @!P2 IMAD.WIDE.U32 R2, R9, R0, R6 ;  /* 0x000000000902a225 */ /* 0x010fe200078e0006 */
[----:B------:R-:W-:Y:S01]  /*0a50*/  @P2 MOV R9, RZ ;  /* 0x000000ff00092202 */ /* 0x000fe20000000f00 */
[----:B------:R-:W-:Y:S01]  /*0a60*/  @!UP3 UMOV UR6, 0x400 ;  /* 0x000004000006b882 */ /* 0x000fe20000000000 */
[----:B------:R-:W-:Y:S01]  /*0a70*/  @P2 MOV R17, R4 ;  /* 0x0000000400112202 */ /* 0x000fe20000000f00 */
[----:B------:R-:W-:-:S04]  /*0a80*/  @!UP3 UIADD3 UR4, -UR4, 0x100000, URZ ;  /* 0x001000000404b890 */ /* 0x000fc8000fffe13f */
[----:B------:R-:W-:Y:S02]  /*0a90*/  @!UP3 USHF.L.U32 UR5, UR4, 0xb, URZ ;  /* 0x0000000b0405b899 */ /* 0x000fe4000800063f */
[----:B------:R-:W-:Y:S01]  /*0aa0*/  @!UP3 USHF.L.U32 UR4, UR4, 0x1, URZ ;  /* 0x000000010404b899 */ /* 0x000fe2000800063f */
[----:B------:R-:W-:Y:S01]  /*0ab0*/  @P2 IADD3 R18, R5, R9, RZ ;  /* 0x0000000905122210 */ /* 0x000fe20007ffe0ff */
[----:B-1----:R-:W-:Y:S01]  /*0ac0*/  @!UP3 ULEA UR8, UR37, UR6, 0x18 ;  /* 0x000000062508b291 */ /* 0x002fe2000f8ec03f */
[----:B------:R-:W-:Y:S01]  /*0ad0*/  @!P2 MOV R17, R2 ;  /* 0x000000020011a202 */ /* 0x000fe20000000f00 */
[----:B------:R-:W-:Y:S01]  /*0ae0*/  UISETP.GE.U32.AND UP3, UPT, UR9, 0x2, UPT ;  /* 0x000000020900788c */ /* 0x000fe2000bf66070 */
[----:B------:R-:W-:Y:S01]  /*0af0*/  @!P2 MOV R18, R3 ;  /* 0x000000030012a202 */ /* 0x000fe20000000f00 */
[----:B------:R-:W-:Y:S01]  /*0b00*/  ULDC UR6, c[0x0][0xc] ;  /* 0x0000030000067ab9 */ /* 0x000fe20000000800 */
[----:B------:R-:W-:Y:S01]  /*0b10*/  ULDC UR7, c[0x0][0x10] ;  /* 0x0000040000077ab9 */ /* 0x000fe20000000800 */
[----:B------:R1:W-:Y:S01]  /*0b20*/  STL [R1+0x4a4], R17 ;  /* 0x0004a41101007387 */ /* 0x0003e20000100800 */
[----:B------:R-:W-:-:S02]  /*0b30*/  USEL UR39, UR39, 0x2, UP3 ;  /* 0x0000000227277887 */ /* 0x000fc40009800000 */
[----:B------:R-:W-:Y:S01]  /*0b40*/  USEL UR45, UR45, 0x2, UP3 ;  /* 0x000000022d2d7887 */ /* 0x000fe20009800000 */
[----:B------:R1:W-:Y:S04]  /*0b50*/  STL [R1+0x4a8], R18 ;  /* 0x0004a81201007387 */ /* 0x0003e80000100800 */
[----:B------:R-:W2:Y:S02]  /*0b60*/  FENCE.VIEW.ASYNC.S ;  /* 0x00000000000073c6 */ /* 0x000ea40000000000 */
[----:B--2---:R-:W2:Y:S01]  /*0b70*/  @!UP0 SYNCS.EXCH.64 URZ, [UR8+0xa0], UR4 ;  /* 0x0000a004083f85b2 */ /* 0x004ea20008000100 */
[----:B------:R3:W2:Y:S01]  /*0b80*/  @!UP2 SYNCS.EXCH.64 URZ, [UR8+0xa8], UR4 ;  /* 0x0000a804083fa5b2 */ /* 0x0006a20008000100 */
[----:B------:R-:W-:Y:S01]  /*0b90*/  NOP ;  /* 0x0000000000007918 */ /* 0x000fe20000000000 */
[----:B---3--:R-:W-:-:S03]  /*0ba0*/  UIMAD.WIDE.U32 UR4, UR6, UR7, URZ ;  /* 0x00000007060472a5 */ /* 0x008fc6000f8e003f */
[----:B------:R-:W-:Y:S02]  /*0bb0*/  ULDC UR6, c[0x0][0x14] ;  /* 0x0000050000067ab9 */ /* 0x000fe40000000800 */
[----:B------:R-:W-:Y:S02]  /*0bc0*/  UIMAD.WIDE.U32 UR54, UR4, UR6, URZ ;  /* 0x00000006043672a5 */ /* 0x000fe4000f8e003f */
[----:B------:R-:W-:-:S04]  /*0bd0*/  UIMAD UR38, UR5, UR6, URZ ;  /* 0x00000006052672a4 */ /* 0x000fc8000f8e023f */
[----:B------:R-:W-:Y:S01]  /*0be0*/  UIADD3 UR38, UR55, UR38, URZ ;  /* 0x0000002637267290 */ /* 0x000fe2000fffe03f */
[----:B--2---:R-:W-:Y:S06]  /*0bf0*/  BAR.SYNC.DEFER_BLOCKING 0x0 ;  /* 0x0000000000007b1d */ /* 0x004fec0000010000 */
[----:B-1----:R-:W-:Y:S05]  /*0c00*/  @!P0 BRA `(.L_x_8) ;  /* 0x0000032800188947 */ /* 0x002fea0003800000 */
[----:B------:R-:W-:-:S06]  /*0c10*/  UISETP.GT.U32.AND UP0, UPT, UR9, 0x1, UPT ;  /* 0x000000010900788c */ /* 0x000fcc000bf04070 */
[----:B------:R-:W-:-:S13]  /*0c20*/  PLOP3.LUT P0, PT, PT, PT, UP0, 0x80, 0x0 ;  /* 0x000000000000781c */ /* 0x000fda0003f0f008 */
[----:B------:R-:W-:Y:S05]  /*0c30*/  @P0 EXIT ;  /* 0x000000000000094d */ /* 0x000fea0003800000 */
[----:B------:R-:W-:Y:S01]  /*0c40*/  PRMT R2, RZ, 0x7610, R2 ;  /* 0x00007610ff027816 */ /* 0x000fe20000000002 */
[----:B------:R-:W-:Y:S01]  /*0c50*/  ULDC.64 UR4, c[0x0][0x8f8] ;  /* 0x00023e0000047ab9 */ /* 0x000fe20000000a00 */
[----:B------:R-:W-:Y:S01]  /*0c60*/  UMOV UR41, 0xffffffff ;  /* 0xffffffff00297882 */ /* 0x000fe20000000000 */
[----:B------:R-:W-:Y:S01]  /*0c70*/  ISETP.GE.U32.AND P0, PT, R17, UR4, PT ;  /* 0x0000000411007c0c */ /* 0x000fe2000bf06070 */
[----:B------:R-:W-:Y:S01]  /*0c80*/  UMOV UR43, 0xffffffff ;  /* 0xffffffff002b7882 */ /* 0x000fe20000000000 */
[----:B------:R1:W-:Y:S01]  /*0c90*/  STL.S16 [R1+0x4b0], R2 ;  /* 0x0004b00201007387 */ /* 0x0003e20000100600 */
[----:B------:R-:W-:Y:S02]  /*0ca0*/  MOV R5, 0xffffffff ;  /* 0xffffffff00057802 */ /* 0x000fe40000000f00 */
[----:B------:R-:W-:Y:S02]  /*0cb0*/  ISETP.GE.U32.AND.EX P0, PT, R18, UR5, PT, P0 ;  /* 0x0000000512007c0c */ /* 0x000fe4000bf06100 */
[----:B------:R-:W-:-:S11]  /*0cc0*/  PRMT R4, RZ, 0x7610, R4 ;  /* 0x00007610ff047816 */ /* 0x000fd60000000004 */
[----:B-1----:R-:W-:Y:S05]  /*0cd0*/  @P0 BRA `(.L_x_9) ;  /* 0x0000000400680947 */ /* 0x002fea0003800000 */
[----:B------:R-:W1:Y:S01]  /*0ce0*/  LDC.64 R12, c[0x0][0x8d0] ;  /* 0x00023400ff0c7b82 */ /* 0x000e620000000a00 */
[----:B------:R-:W-:Y:S02]  /*0cf0*/  MOV R2, R17 ;  /* 0x0000001100027202 */ /* 0x000fe40000000f00 */
[----:B------:R-:W-:-:S05]  /*0d00*/  MOV R3, R18 ;  /* 0x0000001200037202 */ /* 0x000fca0000000f00 */
[----:B------:R-:W2:Y:S08]  /*0d10*/  LDC R10, c[0x0][0x8d8] ;  /* 0x00023600ff0a7b82 */ /* 0x000eb00000000800 */
[----:B------:R-:W3:Y:S01]  /*0d20*/  LDC.64 R14, c[0x0][0x8c8] ;  /* 0x00023200ff0e7b82 */ /* 0x000ee20000000a00 */
[----:B-1----:R-:W-:-:S04]  /*0d30*/  ISETP.NE.U32.AND P0, PT, R12, RZ, PT ;  /* 0x000000ff0c00720c */ /* 0x002fc80003f05070 */
[----:B------:R-:W-:-:S13]  /*0d40*/  ISETP.NE.AND.EX P0, PT, R13, RZ, PT, P0 ;  /* 0x000000ff0d00720c */ /* 0x000fda0003f05300 */
[----:B--23--:R-:W-:Y:S05]  /*0d50*/  @!P0 BRA `(.L_x_10) ;  /* 0x0000000000288947 */ /* 0x00cfea0003800000 */
[----:B------:R-:W1:Y:S02]  /*0d60*/  LDC R9, c[0x0][0x8dc] ;  /* 0x00023700ff097b82 */ /* 0x000e640000000800 */
[----:B-1----:R-:W-:-:S04]  /*0d70*/  IADD3 R9, P0, R17, R9, RZ ;  /* 0x0000000911097210 */ /* 0x002fc80007f1e0ff */
[----:B------:R-:W-:-:S05]  /*0d80*/  IADD3.X R11, RZ, R18, RZ, P0, !PT ;  /* 0x00000012ff0b7210 */ /* 0x000fca00007fe4ff */
[----:B------:R-:W-:-:S04]  /*0d90*/  IMAD.WIDE.U32 R2, R11, R12, RZ ;  /* 0x0000000c0b027225 */ /* 0x000fc800078e00ff */
[----:B------:R-:W-:-:S04]  /*0da0*/  IMAD.WIDE.U32 R4, P0, R9, R13, R2 ;  /* 0x0000000d09047225 */ /* 0x000fc80007800002 */
[----:B------:R-:W-:Y:S01]  /*0db0*/  IMAD.WIDE.U32 R2, R9, R12, RZ ;  /* 0x0000000c09027225 */ /* 0x000fe200078e00ff */
[----:B------:R-:W-:Y:S02]  /*0dc0*/  IADD3.X R9, RZ, RZ, RZ, P0, !PT ;  /* 0x000000ffff097210 */ /* 0x000fe400007fe4ff */
[----:B------:R-:W-:Y:S02]  /*0dd0*/  MOV R8, R5 ;  /* 0x0000000500087202 */ /* 0x000fe40000000f00 */
[----:B------:R-:W-:-:S05]  /*0de0*/  IADD3 RZ, P0, R3, R4, RZ ;  /* 0x0000000403ff7210 */ /* 0x000fca0007f1e0ff */
[----:B------:R-:W-:-:S08]  /*0df0*/  IMAD.WIDE.U32.X R2, R11, R13, R8, P0 ;  /* 0x0000000d0b027225 */ /* 0x000fd000000e0408 */
.L_x_10:
[-CC-:B------:R-:W-:Y:S01]  /*0e00*/  SHF.R.U64 R22, R2, R10.reuse, R3.reuse ;  /* 0x0000000a02167219 */ /* 0x180fe20000001203 */
[----:B------:R-:W1:Y:S01]  /*0e10*/  LDC R16, c[0x0][0x8c0] ;  /* 0x00023000ff107b82 */ /* 0x000e620000000800 */
[----:B------:R-:W-:Y:S01]  /*0e20*/  SHF.R.U32.HI R2, RZ, R10, R3 ;  /* 0x0000000aff027219 */ /* 0x000fe20000011603 */
[----:B------:R-:W-:Y:S01]  /*0e30*/  ULDC UR4, c[0x0][0x150] ;  /* 0x0000540000047ab9 */ /* 0x000fe20000000800 */
[----:B------:R-:W-:Y:S02]  /*0e40*/  MOV R3, R18 ;  /* 0x0000001200037202 */ /* 0x000fe40000000f00 */
[----:B------:R-:W-:Y:S02]  /*0e50*/  IADD3 R7, P0, RZ, -R22, RZ ;  /* 0x80000016ff077210 */ /* 0x000fe40007f1e0ff */
[----:B------:R-:W-:Y:S01]  /*0e60*/  I2FP.F32.U32 R4, R6 ;  /* 0x0000000600047245 */ /* 0x000fe20000201000 */
[----:B------:R-:W2:Y:S01]  /*0e70*/  LDC.64 R18, c[0x0][0x8e8] ;  /* 0x00023a00ff127b82 */ /* 0x000ea20000000a00 */
[----:B------:R-:W-:-:S02]  /*0e80*/  IADD3.X R9, RZ, ~R2, RZ, P0, !PT ;  /* 0x80000002ff097210 */ /* 0x000fc400007fe4ff */
[----:B------:R-:W-:Y:S01]  /*0e90*/  MOV R2, R17 ;  /* 0x0000001100027202 */ /* 0x000fe20000000f00 */
[----:B------:R-:W-:Y:S01]  /*0ea0*/  FMUL R4, R4, UR4 ;  /* 0x0000000404047c20 */ /* 0x000fe20008400000 */
[----:B------:R-:W-:Y:S01]  /*0eb0*/  ULDC UR4, c[0x0][0x154] ;  /* 0x0000550000047ab9 */ /* 0x000fe20000000800 */
[-C--:B------:R-:W-:Y:S02]  /*0ec0*/  IMAD R8, R9, R14.reuse, RZ ;  /* 0x0000000e09087224 */ /* 0x080fe400078e02ff */
[----:B------:R-:W3:Y:S01]  /*0ed0*/  LDC R10, c[0x0][0x8b0] ;  /* 0x00022c00ff0a7b82 */ /* 0x000ee20000000800 */
[C---:B------:R-:W-:Y:S01]  /*0ee0*/  IMAD.WIDE.U32 R2, R7.reuse, R14, R2 ;  /* 0x0000000e07027225 */ /* 0x040fe200078e0002 */
[----:B------:R-:W4:Y:S03]  /*0ef0*/  F2I.U32.TRUNC.NTZ R4, R4 ;  /* 0x0000000400047305 */ /* 0x000f26000020f000 */
[----:B------:R-:W-:-:S03]  /*0f00*/  IMAD R7, R7, R15, R8 ;  /* 0x0000000f07077224 */ /* 0x000fc600078e0208 */
[----:B------:R-:W5:Y:S02]  /*0f10*/  LDC R5, c[0x0][0x144] ;  /* 0x00005100ff057b82 */ /* 0x000f640000000800 */
[----:B------:R-:W-:-:S04]  /*0f20*/  IADD3 R7, R3, R7, RZ ;  /* 0x0000000703077210 */ /* 0x000fc80007ffe0ff */
[--C-:B-1----:R-:W-:Y:S02]  /*0f30*/  SHF.R.U64 R12, R2, R16, R7.reuse ;  /* 0x00000010020c7219 */ /* 0x102fe40000001207 */
[----:B------:R-:W1:Y:S01]  /*0f40*/  LDC R9, c[0x0][0x900] ;  /* 0x00024000ff097b82 */ /* 0x000e620000000800 */
[----:B--2---:R-:W-:Y:S02]  /*0f50*/  ISETP.NE.U32.AND P0, PT, R18, RZ, PT ;  /* 0x000000ff1200720c */ /* 0x004fe40003f05070 */
[----:B------:R-:W-:Y:S02]  /*0f60*/  I2FP.F32.U32 R2, R0 ;  /* 0x0000000000027245 */ /* 0x000fe40000201000 */
[----:B------:R-:W-:Y:S02]  /*0f70*/  ISETP.NE.AND.EX P0, PT, R19, RZ, PT, P0 ;  /* 0x000000ff1300720c */ /* 0x000fe40003f05300 */
[----:B------:R-:W-:Y:S01]  /*0f80*/  SHF.R.U32.HI R7, RZ, R16, R7 ;  /* 0x00000010ff077219 */ /* 0x000fe20000011607 */
[----:B------:R-:W2:Y:S01]  /*0f90*/  LDC R13, c[0x0][0x148] ;  /* 0x00005200ff0d7b82 */ /* 0x000ea20000000800 */
[----:B----4-:R-:W-:Y:S01]  /*0fa0*/  IADD3 R8, -R4, RZ, RZ ;  /* 0x000000ff04087210 */ /* 0x010fe20007ffe1ff */
[----:B------:R-:W-:Y:S01]  /*0fb0*/  FMUL R3, R2, UR4 ;  /* 0x0000000402037c20 */ /* 0x000fe20008400000 */
[----:B---3--:R-:W-:-:S02]  /*0fc0*/  SHF.R.U64 R23, R12, R10, R7 ;  /* 0x0000000a0c177219 */ /* 0x008fc40000001207 */
[----:B------:R-:W-:Y:S01]  /*0fd0*/  SHF.R.U32.HI R4, RZ, R10, R7 ;  /* 0x0000000aff047219 */ /* 0x000fe20000011607 */
[----:B------:R3:W4:Y:S01]  /*0fe0*/  F2I.U32.TRUNC.NTZ R11, R3 ;  /* 0x00000003000b7305 */ /* 0x000722000020f000 */
[----:B------:R-:W-:Y:S01]  /*0ff0*/  MOV R2, 0xffffffff ;  /* 0xffffffff00027802 */ /* 0x000fe20000000f00 */
[----:B------:R-:W2:Y:S01]  /*1000*/  LDC R17, c[0x0][0x8a8] ;  /* 0x00022a00ff117b82 */ /* 0x000ea20000000800 */
[----:B-----5:R-:W-:Y:S01]  /*1010*/  IMAD R8, R5, R8, R6 ;  /* 0x0000000805087224 */ /* 0x020fe200078e0206 */
[----:B------:R-:W-:-:S06]  /*1020*/  MOV R6, 0x1 ;  /* 0x0000000100067802 */ /* 0x000fcc0000000f00 */
[----:B------:R-:W2:Y:S01]  /*1030*/  LDC R14, c[0x0][0x8f0] ;  /* 0x00023c00ff0e7b82 */ /* 0x000ea20000000800 */
[-C--:B-1----:R-:W-:Y:S02]  /*1040*/  SHF.L.U32 R2, R2, R9.reuse, RZ ;  /* 0x0000000902027219 */ /* 0x082fe400000006ff */
[-CC-:B------:R-:W-:Y:S02]  /*1050*/  SHF.R.U64 R16, R23, R9.reuse, R4.reuse ;  /* 0x0000000917107219 */ /* 0x180fe40000001204 */
[-C--:B------:R-:W-:Y:S02]  /*1060*/  SHF.R.U32.HI R4, RZ, R9.reuse, R4 ;  /* 0x00000009ff047219 */ /* 0x080fe40000011604 */
[----:B------:R-:W-:Y:S01]  /*1070*/  LOP3.LUT R10, RZ, R2, RZ, 0x33, !PT ;  /* 0x00000002ff0a7212 */ /* 0x000fe200078e33ff */
[----:B------:R-:W1:Y:S01]  /*1080*/  LDC R21, c[0x0][0x8e0] ;  /* 0x00023800ff157b82 */ /* 0x000e620000000800 */
[----:B------:R-:W-:Y:S02]  /*1090*/  SHF.L.U32 R9, R6, R9, RZ ;  /* 0x0000000906097219 */ /* 0x000fe400000006ff */
[----:B------:R-:W-:-:S02]  /*10a0*/  MOV R2, R16 ;  /* 0x0000001000027202 */ /* 0x000fc40000000f00 */
[----:B---3--:R-:W-:-:S03]  /*10b0*/  MOV R3, R4 ;  /* 0x0000000400037202 */ /* 0x008fc60000000f00 */
[----:B------:R-:W3:Y:S01]  /*10c0*/  LDC R20, c[0x0][0x8b8] ;  /* 0x00022e00ff147b82 */ /* 0x000ee20000000800 */
[----:B----4-:R-:W-:Y:S05]  /*10d0*/  @!P0 BRA `(.L_x_11) ;  /* 0x0000000000288947 */ /* 0x010fea0003800000 */
[----:B------:R-:W4:Y:S02]  /*10e0*/  LDC R7, c[0x0][0x8f4] ;  /* 0x00023d00ff077b82 */ /* 0x000f240000000800 */
[----:B----4-:R-:W-:-:S04]  /*10f0*/  IADD3 R7, P0, R16, R7, RZ ;  /* 0x0000000710077210 */ /* 0x010fc80007f1e0ff */
        /* <DEDUP_REMOVED lines=8> */
.L_x_11:
[----:B--2---:R-:W-:Y:S02]  /*1180*/  SHF.R.U64 R2, R2, R14, R3 ;  /* 0x0000000e02027219 */ /* 0x004fe40000001203 */
[----:B------:R-:W-:Y:S02]  /*1190*/  IADD3 R11, -R11, RZ, RZ ;  /* 0x000000ff0b0b7210 */ /* 0x000fe40007ffe1ff */
[----:B------:R-:W-:Y:S02]  /*11a0*/  LOP3.LUT R10, R23, R10, RZ, 0xc0, !PT ;  /* 0x0000000a170a7212 */ /* 0x000fe400078ec0ff */
[----:B------:R-:W-:Y:S01]  /*11b0*/  IADD3 R3, R17, -0x1, RZ ;  /* 0xffffffff11037810 */ /* 0x000fe20007ffe0ff */
[----:B------:R-:W-:Y:S01]  /*11c0*/  @P2 IMAD R8, R13, R11, R0 ;  /* 0x0000000b0d082224 */ /* 0x000fe200078e0200 */
[----:B------:R-:W-:Y:S01]  /*11d0*/  IADD3 R4, -R2, RZ, RZ ;  /* 0x000000ff02047210 */ /* 0x000fe20007ffe1ff */
[----:B------:R-:W-:Y:S01]  /*11e0*/  IMAD R9, R9, R2, R10 ;  /* 0x0000000209097224 */ /* 0x000fe200078e020a */
[----:B------:R-:W-:-:S02]  /*11f0*/  LOP3.LUT R3, R12, R3, RZ, 0xc0, !PT ;  /* 0x000000030c037212 */ /* 0x000fc400078ec0ff */
[----:B------:R-:W-:Y:S01]  /*1200*/  R2UR UR43, R22 ;  /* 0x00000000162b72ca */ /* 0x000fe200000e0000 */
[----:B-1----:R-:W-:Y:S01]  /*1210*/  IMAD R0, R4, R21, R16 ;  /* 0x0000001504007224 */ /* 0x002fe200078e0210 */
[----:B------:R-:W-:Y:S01]  /*1220*/  MOV R4, 0x1 ;  /* 0x0000000100047802 */ /* 0x000fe20000000f00 */
[----:B---3--:R-:W-:Y:S02]  /*1230*/  IMAD R8, R9, R20, R8 ;  /* 0x0000001409087224 */ /* 0x008fe400078e0208 */
[----:B------:R-:W-:-:S05]  /*1240*/  IMAD R5, R0, R17, R3 ;  /* 0x0000001100057224 */ /* 0x000fca00078e0203 */
[----:B------:R-:W-:Y:S02]  /*1250*/  SEL R0, R5, R8, !P2 ;  /* 0x0000000805007207 */ /* 0x000fe40005000000 */
[----:B------:R-:W-:Y:S02]  /*1260*/  SEL R5, R8, R5, !P2 ;  /* 0x0000000508057207 */ /* 0x000fe40005000000 */
[----:B------:R-:W-:-:S15]  /*1270*/  R2UR UR41, R0 ;  /* 0x00000000002972ca */ /* 0x000fde00000e0000 */
.L_x_9:
[----:B------:R-:W-:-:S08]  /*1280*/  NOP ;  /* 0x0000000000007918 */ /* 0x000fd00000000000 */
[----:B------:R-:W1:Y:S02]  /*1290*/  USETMAXREG.TRY_ALLOC.CTAPOOL UP0, 0xf0 ;  /* 0x000000f0000079c8 */ /* 0x000e640008000600 */
[----:B-1----:R-:W-:-:S13]  /*12a0*/  PLOP3.LUT P0, PT, PT, PT, UP0, 0x80, 0x0 ;  /* 0x000000000000781c */ /* 0x002fda0003f0f008 */
[----:B------:R-:W-:Y:S05]  /*12b0*/  @!P0 BRA `(.L_x_9) ;  /* 0xfffffffc00f08947 */ /* 0x000fea000383ffff */
[----:B------:R-:W-:Y:S02]  /*12c0*/  ULDC.64 UR4, c[0x0][0x590] ;  /* 0x0001640000047ab9 */ /* 0x000fe40000000a00 */
[----:B------:R-:W-:-:S04]  /*12d0*/  ISETP.NE.U32.AND P0, PT, RZ, UR4, PT ;  /* 0x00000004ff007c0c */ /* 0x000fc8000bf05070 */
[----:B------:R-:W-:-:S13]  /*12e0*/  ISETP.NE.AND.EX P0, PT, RZ, UR5, PT, P0 ;  /* 0x00000005ff007c0c */ /* 0x000fda000bf05300 */
[----:B------:R-:W-:Y:S05]  /*12f0*/  @P0 BRA `(.L_x_12) ;  /* 0x0000000000340947 */ /* 0x000fea0003800000 */
[----:B------:R-:W-:Y:S02]  /*1300*/  ULDC.64 UR4, c[0x0][0x588] ;  /* 0x0001620000047ab9 */ /* 0x000fe40000000a00 */
[----:B------:R-:W-:-:S04]  /*1310*/  ISETP.NE.U32.AND P0, PT, RZ, UR4, PT ;  /* 0x00000004ff007c0c */ /* 0x000fc8000bf05070 */
[----:B------:R-:W-:-:S13]  /*1320*/  ISETP.NE.AND.EX P0, PT, RZ, UR5, PT, P0 ;  /* 0x00000005ff007c0c */ /* 0x000fda000bf05300 */
[----:B------:R-:W-:Y:S05]  /*1330*/  @!P0 BRA `(.L_x_13) ;  /* 0x0000000000148947 */ /* 0x000fea0003800000 */
[----:B------:R-:W1:Y:S02]  /*1340*/  LDC.64 R2, c[0x0][0x588] ;  /* 0x00016200ff027b82 */ /* 0x000e640000000a00 */
[----:B-1----:R1:W5:Y:S01]  /*1350*/  LDG.E R2, desc[UR56][R2.64] ;  /* 0x0000003802027981 */ /* 0x002362000c1e1900 */
[----:B------:R-:W-:-:S05]  /*1360*/  MOV R0, 0x1 ;  /* 0x0000000100007802 */ /* 0x000fca0000000f00 */
[----:B------:R1:W-:Y:S01]  /*1370*/  STL.S16 [R1+0x4b0], R0 ;  /* 0x0004b00001007387 */ /* 0x0003e20000100600 */
[----:B------:R-:W-:Y:S05]  /*1380*/  BRA `(.L_x_12) ;  /* 0x0000000000107947 */ /* 0x000fea0003800000 */
.L_x_13:
[----:B------:R-:W-:Y:S01]  /*1390*/  MOV R0, 0x1 ;  /* 0x0000000100007802 */ /* 0x000fe20000000f00 */
[----:B------:R-:W-:Y:S02]  /*13a0*/  ULDC UR4, c[0x0][0x580] ;  /* 0x0001600000047ab9 */ /* 0x000fe40000000800 */
[----:B------:R-:W-:Y:S02]  /*13b0*/  MOV R2, UR4 ;  /* 0x0000000400027c02 */ /* 0x000fe40008000f00 */
[----:B------:R2:W-:Y:S05]  /*13c0*/  STL.S16 [R1+0x4b0], R0 ;  /* 0x0004b00001007387 */ /* 0x0005ea0000100600 */
.L_x_12:
        /* <DEDUP_REMOVED lines=8> */
[----:B------:R-:W3:Y:S02]  /*1450*/  LDC.64 R16, c[0x0][0x5a8] ;  /* 0x00016a00ff107b82 */ /* 0x000ee40000000a00 */
[----:B---3--:R3:W5:Y:S01]  /*1460*/  LDG.E R16, desc[UR56][R16.64] ;  /* 0x0000003810107981 */ /* 0x008762000c1e1900 */
[----:B------:R-:W-:Y:S05]  /*1470*/  BRA `(.L_x_14) ;  /* 0x0000000000087947 */ /* 0x000fea0003800000 */
.L_x_15:
[----:B------:R-:W-:Y:S02]  /*1480*/  ULDC UR4, c[0x0][0x5a0] ;  /* 0x0001680000047ab9 */ /* 0x000fe40000000800 */
[----:B------:R-:W-:-:S07]  /*1490*/  MOV R16, UR4 ;  /* 0x0000000400107c02 */ /* 0x000fce0008000f00 */
.L_x_14:
[----:B------:R-:W-:-:S13]  /*14a0*/  LOP3.LUT P0, RZ, R4, 0xff, RZ, 0xc0, !PT ;  /* 0x000000ff04ff7812 */ /* 0x000fda000780c0ff */
[----:B------:R-:W-:Y:S05]  /*14b0*/  @!P0 EXIT ;  /* 0x000000000000894d */ /* 0x000fea0003800000 */
[----:B------:R-:W1:Y:S01]  /*14c0*/  S2R R6, SR_TID.X ;  /* 0x0000000000067919 */ /* 0x000e620000002100 */
[----:B------:R-:W-:Y:S01]  /*14d0*/  ULDC UR4, c[0x0][0x28c] ;  /* 0x0000a30000047ab9 */ /* 0x000fe20000000800 */
[----:B------:R-:W-:Y:S01]  /*14e0*/  CS2R R18, SRZ ;  /* 0x0000000000127805 */ /* 0x000fe2000001ff00 */
[----:B------:R-:W-:Y:S02]  /*14f0*/  UIADD3 UR4, UR4, 0x3f, URZ ;  /* 0x0000003f04047890 */ /* 0x000fe4000fffe03f */
[----:B------:R-:W-:Y:S02]  /*1500*/  ULOP3.LUT UR49, UR45, 0x1, URZ, 0xfc, !UPT ;  /* 0x000000012d317892 */ /* 0x000fe4000f8efc3f */
[----:B------:R-:W-:Y:S02]  /*1510*/  USHF.R.S32.HI UR5, URZ, 0x1f, UR4 ;  /* 0x0000001f3f057899 */ /* 0x000fe40008011404 */
[----:B------:R-:W-:Y:S02]  /*1520*/  ULOP3.LUT UR44, UR39, 0x1, URZ, 0xfc, !UPT ;  /* 0x00000001272c7892 */ /* 0x000fe4000f8efc3f */
[----:B------:R-:W-:Y:S01]  /*1530*/  ULEA.HI UR5, UR5, UR4, URZ, 0x6 ;  /* 0x0000000405057291 */ /* 0x000fe2000f8f303f */
[----:B------:R-:W-:Y:S01]  /*1540*/  ULDC.64 UR58, c[0x0][0x198] ;  /* 0x00006600003a7ab9 */ /* 0x000fe20000000a00 */
[----:B------:R-:W-:-:S02]  /*1550*/  UMOV UR36, URZ ;  /* 0x0000003f00247c82 */ /* 0x000fc40008000000 */
[----:B------:R-:W-:Y:S01]  /*1560*/  USHF.R.S32.HI UR50, URZ, 0x6, UR5 ;  /* 0x000000063f327899 */ /* 0x000fe20008011405 */
[----:B------:R-:W-:Y:S01]  /*1570*/  UMOV UR51, URZ ;  /* 0x0000003f00337c82 */ /* 0x000fe20008000000 */
[C---:B-12---:R-:W-:Y:S02]  /*1580*/  SHF.L.U32 R0, R6.reuse, 0x4, RZ ;  /* 0x0000000406007819 */ /* 0x046fe400000006ff */
[----:B------:R-:W-:Y:S02]  /*1590*/  SHF.L.U32 R3, R6, 0x1, RZ ;  /* 0x0000000106037819 */ /* 0x000fe400000006ff */
[----:B------:R-:W-:Y:S02]  /*15a0*/  LOP3.LUT R4, R0, 0xe00, RZ, 0xc0, !PT ;  /* 0x00000e0000047812 */ /* 0x000fe400078ec0ff */
[----:B------:R-:W-:Y:S02]  /*15b0*/  SHF.L.U32 R0, R6, 0x3, RZ ;  /* 0x0000000306007819 */ /* 0x000fe400000006ff */
[----:B------:R-:W-:-:S02]  /*15c0*/  LOP3.LUT R7, R4, 0x6, R3, 0xf8, !PT ;  /* 0x0000000604077812 */ /* 0x000fc400078ef803 */
[----:B------:R-:W-:Y:S02]  /*15d0*/  LOP3.LUT R3, R0, 0x80, RZ, 0xc0, !PT ;  /* 0x0000008000037812 */ /* 0x000fe400078ec0ff */
[----:B------:R-:W-:Y:S02]  /*15e0*/  LOP3.LUT R0, R7, 0x60, R0, 0xf8, !PT ;  /* 0x0000006007007812 */ /* 0x000fe400078ef800 */
[--C-:B------:R-:W-:Y:S02]  /*15f0*/  LOP3.LUT R3, R3, 0x10, R6.reuse, 0xf8, !PT ;  /* 0x0000001003037812 */ /* 0x100fe400078ef806 */
[----:B------:R-:W-:Y:S02]  /*1600*/  SHF.R.U32.HI R4, RZ, 0x4, R6 ;  /* 0x00000004ff047819 */ /* 0x000fe40000011606 */
[----:B---3--:R-:W-:Y:S02]  /*1610*/  LOP3.LUT R17, R0, R3, RZ, 0xfc, !PT ;  /* 0x0000000300117212 */ /* 0x008fe400078efcff */
[----:B------:R-:W-:-:S02]  /*1620*/  LOP3.LUT P0, RZ, R4, 0x1, RZ, 0xc0, !PT ;  /* 0x0000000104ff7812 */ /* 0x000fc4000780c0ff */
[----:B------:R-:W-:-:S04]  /*1630*/  MOV R3, 0x8 ;  /* 0x0000000800037802 */ /* 0x000fc80000000f00 */
[----:B------:R-:W-:-:S07]  /*1640*/  SEL R0, R3, 0xfffffff8, !P0 ;  /* 0xfffffff803007807 */ /* 0x000fce0004000000 */
.L_x_993:
[----:B------:R-:W-:Y:S01]  /*1650*/  STL [R1+0x49c], RZ ;  /* 0x00049cff01007387 */ /* 0x000fe20000100800 */
[----:B------:R-:W1:Y:S01]  /*1660*/  S2UR UR9, SR_CgaCtaId ;  /* 0x00000000000979c3 */ /* 0x000e620000008800 */
[----:B------:R-:W-:Y:S01]  /*1670*/  UMOV UR48, 0x400 ;  /* 0x0000040000307882 */ /* 0x000fe20000000000 */
[----:B------:R-:W-:Y:S01]  /*1680*/  UMOV UR4, URZ ;  /* 0x0000003f00047c82 */ /* 0x000fe20008000000 */
[----:B------:R-:W-:Y:S01]  /*1690*/  STL [R1+0x498], RZ ;  /* 0x000498ff01007387 */ /* 0x000fe20000100800 */
[----:B------:R-:W-:Y:S01]  /*16a0*/  UMOV UR8, URZ ;  /* 0x0000003f00087c82 */ /* 0x000fe20008000000 */
[----:B------:R-:W-:Y:S01]  /*16b0*/  UMOV UR5, URZ ;  /* 0x0000003f00057c82 */ /* 0x000fe20008000000 */
[----:B------:R-:W-:Y:S01]  /*16c0*/  UMOV UR10, UR51 ;  /* 0x00000033000a7c82 */ /* 0x000fe20008000000 */
[----:B------:R-:W-:Y:S01]  /*16d0*/  STL [R1+0x494], RZ ;  /* 0x000494ff01007387 */ /* 0x000fe20000100800 */
[----:B------:R-:W2:Y:S01]  /*16e0*/  LDC R3, c[0x0][0x28c] ;  /* 0x0000a300ff037b82 */ /* 0x000ea20000000800 */
[----:B------:R-:W-:-:S02]  /*16f0*/  CS2R R236, SRZ ;  /* 0x0000000000ec7805 */ /* 0x000fc4000001ff00 */
[----:B------:R-:W-:Y:S01]  /*1700*/  CS2R R234, SRZ ;  /* 0x0000000000ea7805 */ /* 0x000fe2000001ff00 */
[----:B------:R-:W-:Y:S01]  /*1710*/  STL [R1+0x490], RZ ;  /* 0x000490ff01007387 */ /* 0x000fe20000100800 */
[----:B------:R-:W-:Y:S02]  /*1720*/  CS2R R232, SRZ ;  /* 0x0000000000e87805 */ /* 0x000fe4000001ff00 */
[----:B------:R-:W-:Y:S02]  /*1730*/  CS2R R230, SRZ ;  /* 0x0000000000e67805 */ /* 0x000fe4000001ff00 */
[----:B------:R-:W-:Y:S01]  /*1740*/  CS2R R228, SRZ ;  /* 0x0000000000e47805 */ /* 0x000fe2000001ff00 */
[----:B------:R-:W-:Y:S01]  /*1750*/  STL [R1+0x48c], RZ ;  /* 0x00048cff01007387 */ /* 0x000fe20000100800 */
[----:B------:R-:W-:Y:S02]  /*1760*/  CS2R R226, SRZ ;  /* 0x0000000000e27805 */ /* 0x000fe4000001ff00 */
[----:B------:R-:W-:-:S02]  /*1770*/  CS2R R224, SRZ ;  /* 0x0000000000e07805 */ /* 0x000fc4000001ff00 */
[----:B------:R-:W-:Y:S01]  /*1780*/  CS2R R222, SRZ ;  /* 0x0000000000de7805 */ /* 0x000fe2000001ff00 */
[----:B------:R-:W-:Y:S01]  /*1790*/  STL [R1+0x488], RZ ;  /* 0x000488ff01007387 */ /* 0x000fe20000100800 */
[----:B------:R-:W-:Y:S02]  /*17a0*/  CS2R R220, SRZ ;  /* 0x0000000000dc7805 */ /* 0x000fe4000001ff00 */
[----:B------:R-:W-:Y:S02]  /*17b0*/  CS2R R218, SRZ ;  /* 0x0000000000da7805 */ /* 0x000fe4000001ff00 */
[----:B------:R-:W-:Y:S01]  /*17c0*/  CS2R R216, SRZ ;  /* 0x0000000000d87805 */ /* 0x000fe2000001ff00 */
[----:B------:R-:W-:Y:S01]  /*17d0*/  STL [R1+0x484], RZ ;  /* 0x000484ff01007387 */ /* 0x000fe20000100800 */
[----:B-1----:R-:W-:Y:S01]  /*17e0*/  ULEA UR48, UR9, UR48, 0x18 ;  /* 0x0000003009307291 */ /* 0x002fe2000f8ec03f */
[----:B------:R-:W-:Y:S02]  /*17f0*/  CS2R R214, SRZ ;  /* 0x0000000000d67805 */ /* 0x000fe4000001ff00 */
[----:B------:R-:W-:Y:S01]  /*1800*/  CS2R R212, SRZ ;  /* 0x0000000000d47805 */ /* 0x000fe2000001ff00 */
[----:B------:R-:W-:Y:S01]  /*1810*/  STL [R1+0x480], RZ ;  /* 0x000480ff01007387 */ /* 0x000fe20000100800 */
[----:B------:R-:W-:-:S02]  /*1820*/  CS2R R210, SRZ ;  /* 0x0000000000d27805 */ /* 0x000fc4000001ff00 */
[----:B------:R-:W-:Y:S02]  /*1830*/  CS2R R208, SRZ ;  /* 0x0000000000d07805 */ /* 0x000fe4000001ff00 */
[----:B------:R-:W-:Y:S01]  /*1840*/  CS2R R206, SRZ ;  /* 0x0000000000ce7805 */ /* 0x000fe2000001ff00 */
[----:B------:R-:W-:Y:S01]  /*1850*/  STL [R1+0x47c], RZ ;  /* 0x00047cff01007387 */ /* 0x000fe20000100800 */
[----:B--2---:R-:W-:Y:S02]  /*1860*/  ISETP.GE.AND P0, PT, R3, 0x1, PT ;  /* 0x000000010300780c */ /* 0x004fe40003f06270 */
[----:B------:R-:W-:Y:S02]  /*1870*/  CS2R R204, SRZ ;  /* 0x0000000000cc7805 */ /* 0x000fe4000001ff00 */
[----:B------:R-:W-:Y:S01]  /*1880*/  CS2R R202, SRZ ;  /* 0x0000000000ca7805 */ /* 0x000fe2000001ff00 */
[----:B------:R-:W-:Y:S01]  /*1890*/  STL [R1+0x478], RZ ;  /* 0x000478ff01007387 */ /* 0x000fe20000100800 */
[----:B------:R-:W-:-:S02]  /*18a0*/  CS2R R200, SRZ ;  /* 0x0000000000c87805 */ /* 0x000fc4000001ff00 */
[----:B------:R-:W-:Y:S02]  /*18b0*/  CS2R R198, SRZ ;  /* 0x0000000000c67805 */ /* 0x000fe4000001ff00 */
[----:B------:R-:W-:Y:S01]  /*18c0*/  CS2R R196, SRZ ;  /* 0x0000000000c47805 */ /* 0x000fe2000001ff00 */
[----:B------:R-:W-:Y:S01]  /*18d0*/  STL [R1+0x474], RZ ;  /* 0x000474ff01007387 */ /* 0x000fe20000100800 */
[----:B------:R-:W-:Y:S02]  /*18e0*/  CS2R R194, SRZ ;  /* 0x0000000000c27805 */ /* 0x000fe4000001ff00 */
        /* <DEDUP_REMOVED lines=114> */
[----:B------:R-:W-:Y:S04]  /*2010*/  STL [R1+0x400], RZ ;  /* 0x000400ff01007387 */ /* 0x000fe80000100800 */
        /* <DEDUP_REMOVED lines=128> */
[----:B------:R-:W-:Y:S04]  /*2820*/  STL [R1], RZ ;  /* 0x000000ff01007387 */ /* 0x000fe80000100800 */
        /* <DEDUP_REMOVED lines=39> */
[----:B------:R-:W-:Y:S01]  /*2aa0*/  STL [R1+0xa0], RZ ;  /* 0x0000a0ff01007387 */ /* 0x000fe20000100800 */
[----:B------:R-:W1:Y:S03]  /*2ab0*/  S2R R0, SR_TID.X ;  /* 0x0000000000007919 */ /* 0x000e660000002100 */
        /* <DEDUP_REMOVED lines=8> */
[----:B-1----:R-:W-:-:S03]  /*2b40*/  LOP3.LUT R0, R0, 0x80, RZ, 0xc0, !PT ;  /* 0x0000008000007812 */ /* 0x002fc600078ec0ff */
[----:B------:R-:W-:Y:S01]  /*2b50*/  STL [R1+0xc4], RZ ;  /* 0x0000c4ff01007387 */ /* 0x000fe20000100800 */
[----:B------:R-:W-:-:S03]  /*2b60*/  SHF.R.U32.HI R0, RZ, 0x7, R0 ;  /* 0x00000007ff007819 */ /* 0x000fc60000011600 */
        /* <DEDUP_REMOVED lines=33> */
[----:B------:R-:W1:Y:S04]  /*2d80*/  SHFL.IDX PT, R0, R0, RZ, 0x1f ;  /* 0x00001fff00007589 */ /* 0x000e6800000e0000 */
[----:B------:R2:W-:Y:S04]  /*2d90*/  STL [R1+0x14c], RZ ;  /* 0x00014cff01007387 */ /* 0x0005e80000100800 */
[----:B------:R2:W-:Y:S04]  /*2da0*/  STL [R1+0x150], RZ ;  /* 0x000150ff01007387 */ /* 0x0005e80000100800 */
[----:B------:R2:W-:Y:S04]  /*2db0*/  STL [R1+0x154], RZ ;  /* 0x000154ff01007387 */ /* 0x0005e80000100800 */
[----:B------:R2:W-:Y:S04]  /*2dc0*/  STL [R1+0x158], RZ ;  /* 0x000158ff01007387 */ /* 0x0005e80000100800 */
[----:B------:R2:W-:Y:S04]  /*2dd0*/  STL [R1+0x15c], RZ ;  /* 0x00015cff01007387 */ /* 0x0005e80000100800 */
[----:B------:R2:W-:Y:S01]  /*2de0*/  STL [R1+0x160], RZ ;  /* 0x000160ff01007387 */ /* 0x0005e20000100800 */
[----:B-1----:R-:W-:-:S02]  /*2df0*/  R2UR UR6, R0 ;  /* 0x00000000000672ca */ /* 0x002fc400000e0000 */
[----:B------:R-:W-:Y:S01]  /*2e00*/  MOV R0, UR36 ;  /* 0x0000002400007c02 */ /* 0x000fe20008000f00 */
[----:B------:R2:W-:Y:S04]  /*2e10*/  STL [R1+0x164], RZ ;  /* 0x000164ff01007387 */ /* 0x0005e80000100800 */
[----:B------:R2:W-:Y:S04]  /*2e20*/  STL [R1+0x168], RZ ;  /* 0x000168ff01007387 */ /* 0x0005e80000100800 */
[----:B------:R2:W-:Y:S02]  /*2e30*/  STL [R1+0x16c], RZ ;  /* 0x00016cff01007387 */ /* 0x0005e40000100800 */
[----:B------:R-:W-:-:S02]  /*2e40*/  ULEA.HI UR7, UR6, UR6, URZ, 0x1 ;  /* 0x0000000606077291 */ /* 0x000fc4000f8f083f */
[----:B------:R2:W-:Y:S02]  /*2e50*/  STL [R1+0x170], RZ ;  /* 0x000170ff01007387 */ /* 0x0005e40000100800 */
[----:B------:R-:W-:Y:S02]  /*2e60*/  ULOP3.LUT UR7, UR7, 0xffffe, URZ, 0xc0, !UPT ;  /* 0x000ffffe07077892 */ /* 0x000fe4000f8ec03f */
[----:B------:R2:W-:Y:S02]  /*2e70*/  STL [R1+0x174], RZ ;  /* 0x000174ff01007387 */ /* 0x0005e40000100800 */
[----:B------:R-:W-:Y:S02]  /*2e80*/  UIADD3 UR7, UR6, -UR7, URZ ;  /* 0x8000000706077290 */ /* 0x000fe4000fffe03f */
[----:B------:R2:W-:Y:S02]  /*2e90*/  STL [R1+0x178], RZ ;  /* 0x000178ff01007387 */ /* 0x0005e40000100800 */
[----:B------:R-:W-:-:S02]  /*2ea0*/  ULEA UR7, UR7, UR48, 0xc ;  /* 0x0000003007077291 */ /* 0x000fc4000f8e603f */
[----:B------:R2:W-:Y:S02]  /*2eb0*/  STL [R1+0x17c], RZ ;  /* 0x00017cff01007387 */ /* 0x0005e40000100800 */
[----:B------:R-:W-:Y:S02]  /*2ec0*/  UIADD3 UR7, UR7, 0x6200, URZ ;  /* 0x0000620007077890 */ /* 0x000fe4000fffe03f */
[----:B------:R2:W-:Y:S02]  /*2ed0*/  STL [R1+0x180], RZ ;  /* 0x000180ff01007387 */ /* 0x0005e40000100800 */
[----:B------:R-:W-:Y:S02]  /*2ee0*/  USHF.R.U32.HI UR7, URZ, 0x4, UR7 ;  /* 0x000000043f077899 */ /* 0x000fe40008011607 */
[----:B------:R2:W-:Y:S02]  /*2ef0*/  STL [R1+0x184], RZ ;  /* 0x000184ff01007387 */ /* 0x0005e40000100800 */
[----:B------:R-:W-:-:S02]  /*2f00*/  ULOP3.LUT UR9, UR7, 0x3fff, URZ, 0xc0, !UPT ;  /* 0x00003fff07097892 */ /* 0x000fc4000f8ec03f */
[----:B------:R2:W-:Y:S04]  /*2f10*/  STL [R1+0x188], RZ ;  /* 0x000188ff01007387 */ /* 0x0005e80000100800 */
        /* <DEDUP_REMOVED lines=28> */
[----:B------:R2:W-:Y:S01]  /*30e0*/  STL [R1+0x1fc], RZ ;  /* 0x0001fcff01007387 */ /* 0x0005e20000100800 */
[----:B------:R-:W-:Y:S05]  /*30f0*/  @!P0 BRA `(.L_x_16) ;  /* 0x0000004400608947 */ /* 0x000fea0003800000 */
[----:B------:R-:W-:-:S06]  /*3100*/  UISETP.NE.AND UP0, UPT, UR49, 0x3, UPT ;  /* 0x000000033100788c */ /* 0x000fcc000bf05270 */
[----:B------:R-:W-:-:S13]  /*3110*/  PLOP3.LUT P1, PT, PT, PT, UP0, 0x80, 0x0 ;  /* 0x000000000000781c */ /* 0x000fda0003f2f008 */
[----:B------:R-:W-:Y:S05]  /*3120*/  @!P1 BRA `(.L_x_17) ;  /* 0x0000000000049947 */ /* 0x000fea0003800000 */
[----:B------:R-:W-:Y:S01]  /*3130*/  BPT.TRAP 0x1 ;  /* 0x000000040000795c */ /* 0x000fe20000300000 */
.L_x_17:
[----:B------:R-:W-:Y:S01]  /*3140*/  ULEA UR4, UR51, UR48, 0x3 ;  /* 0x0000003033047291 */ /* 0x000fe2000f8e183f */
[----:B------:R-:W-:-:S04]  /*3150*/  MOV R0, UR36 ;  /* 0x0000002400007c02 */ /* 0x000fc80008000f00 */
[----:B------:R-:W-:-:S04]  /*3160*/  SHF.L.U32 R0, R0, 0x1f, RZ ;  /* 0x0000001f00007819 */ /* 0x000fc800000006ff */
[----:B------:R1:W3:Y:S01]  /*3170*/  SYNCS.PHASECHK.TRANS64.TRYWAIT P0, [UR4], R0 ;  /* 0x00000000ff0075a7 */ /* 0x0002e20008000144 */
[----:B------:R-:W-:Y:S05]  /*3180*/  @!P1 BRA `(.L_x_18) ;  /* 0x0000000000049947 */ /* 0x000fea0003800000 */
[----:B------:R-:W-:Y:S01]  /*3190*/  BPT.TRAP 0x1 ;  /* 0x000000040000795c */ /* 0x000fe20000300000 */
.L_x_18:
[----:B---3--:R-:W-:Y:S05]  /*31a0*/  @P0 BRA `(.L_x_19) ;  /* 0x0000000000080947 */ /* 0x008fea0003800000 */
[----:B------:R-:W3:Y:S02]  /*31b0*/  SYNCS.PHASECHK.TRANS64.TRYWAIT P0, [UR4], R0 ;  /* 0x00000000ff0075a7 */ /* 0x000ee40008000144 */
[----:B---3--:R-:W-:Y:S05]  /*31c0*/  @!P0 BRA `(.L_x_20) ;  /* 0x0000033c00d88947 */ /* 0x008fea0003800000 */
.L_x_19:
[----:B------:R-:W-:Y:S01]  /*31d0*/  UIADD3 UR4, UR48, 0x1e200, URZ ;  /* 0x0001e20030047890 */ /* 0x000fe2000fffe03f */
[----:B------:R-:W-:Y:S01]  /*31e0*/  WARPGROUP.ARRIVE ;  /* 0x00000000000079c5 */ /* 0x000fe20000000000 */
[----:B------:R-:W-:Y:S02]  /*31f0*/  ULOP3.LUT UR10, UR9, 0x10000, URZ, 0xfc, !UPT ;  /* 0x00010000090a7892 */ /* 0x000fe4000f8efc3f */
[----:B------:R-:W-:Y:S02]  /*3200*/  USHF.R.U32.HI UR4, URZ, 0x4, UR4 ;  /* 0x000000043f047899 */ /* 0x000fe40008011604 */
[----:B------:R-:W-:Y:S02]  /*3210*/  ULEA UR10, UR51, UR10, 0xa ;  /* 0x0000000a330a7291 */ /* 0x000fe4000f8e503f */
[----:B------:R-:W-:Y:S01]  /*3220*/  ULOP3.LUT UR4, UR4, 0x3fff, URZ, 0xc0, !UPT ;  /* 0x00003fff04047892 */ /* 0x000fe2000f8ec03f */
[----:B------:R-:W-:Y:S01]  /*3230*/  UMOV UR5, 0x80000020 ;  /* 0x8000002000057882 */ /* 0x000fe20000000000 */
[----:B------:R-:W-:-:S02]  /*3240*/  UMOV UR7, 0x80000020 ;  /* 0x8000002000077882 */ /* 0x000fc40000000000 */
[----:B------:R-:W-:Y:S01]  /*3250*/  ULOP3.LUT UR4, UR4, 0x10000, URZ, 0xfc, !UPT ;  /* 0x0001000004047892 */ /* 0x000fe2000f8efc3f */
[----:B------:R-:W-:-:S03]  /*3260*/  UMOV UR8, 0x2 ;  /* 0x0000000200087882 */ /* 0x000fc60000000000 */
[----:B------:R-:W-:-:S03]  /*3270*/  ULEA UR11, UR51, UR4, 0xa ;  /* 0x00000004330b7291 */ /* 0x000fc6000f8e503f */
[----:B------:R-:W-:-:S04]  /*3280*/  UMOV UR4, UR10 ;  /* 0x0000000a00047c82 */ /* 0x000fc80008000000 */
[----:B------:R-:W-:Y:S02]  /*3290*/  UMOV UR6, UR11 ;  /* 0x0000000b00067c82 */ /* 0x000fe40008000000 */
[----:B------:R-:W-:Y:S01]  /*32a0*/  QGMMA.64x256x32.F32.E4M3.E4M3 R24, gdesc[UR4], RZ, !UPT, gsb0 ;  /* 0x03e00000041879f3 */ /* 0x000fe2000c0008ff */
[----:B------:R-:W-:Y:S01]  /*32b0*/  UIADD3 UR4, UR10, 0x200, URZ ;  /* 0x000002000a047890 */ /* 0x000fe2000fffe03f */
[----:B------:R-:W-:Y:S01]  /*32c0*/  UMOV UR5, 0x80000020 ;  /* 0x8000002000057882 */ /* 0x000fe20000000000 */
[----:B------:R-:W-:Y:S02]  /*32d0*/  WARPGROUP.DEPBAR.LE gsb0, 0x0 ;  /* 0x00008000000079c5 */ /* 0x000fe40000010000 */
[----:B------:R-:W-:Y:S04]  /*32e0*/  STL.64 [R1], R24 ;  /* 0x0000001801007387 */ /* 0x000fe80000100a00 */
[----:B------:R-:W-:Y:S04]  /*32f0*/  STL.64 [R1+0x8], R26 ;  /* 0x0000081a01007387 */ /* 0x000fe80000100a00 */
        /* <DEDUP_REMOVED lines=61> */
[----:B------:R4:W-:Y:S02]  /*36d0*/  STL.64 [R1+0x1f8], R150 ;  /* 0x0001f89601007387 */ /* 0x0009e40000100a00 */
[----:B----4-:R-:W-:-:S06]  /*36e0*/  WARPGROUP.ARRIVE ;  /* 0x00000000000079c5 */ /* 0x010fcc0000000000 */
[----:B------:R-:W-:Y:S03]  /*36f0*/  QGMMA.64x256x32.F32.E4M3.E4M3 R24, gdesc[UR4], RZ, !UPT, gsb0 ;  /* 0x03e00000041879f3 */ /* 0x000fe6000c0008ff */
[----:B------:R-:W-:Y:S02]  /*3700*/  WARPGROUP.DEPBAR.LE gsb0, 0x0 ;  /* 0x00008000000079c5 */ /* 0x000fe40000010000 */
        /* <DEDUP_REMOVED lines=21> */
[----:B------:R4:W-:Y:S04]  /*3860*/  STL.64 [R1+0x4b8], R108 ;  /* 0x0004b86c01007387 */ /* 0x0009e80000100a00 */
        /* <DEDUP_REMOVED lines=70> */
[----:B----4-:R-:W4:Y:S04]  /*3cd0*/  LDL.LU.64 R108, [R1] ;  /* 0x00000000016c7983 */ /* 0x010f280000300a00 */
[----:B------:R-:W4:Y:S04]  /*3ce0*/  LDL.LU.64 R110, [R1+0x8] ;  /* 0x00000800016e7983 */ /* 0x000f280000300a00 */
        /* <DEDUP_REMOVED lines=61> */
[----:B------:R-:W4:Y:S01]  /*40c0*/  LDL.LU.64 R234, [R1+0x1f8] ;  /* 0x0001f80001ea7983 */ /* 0x000f220000300a00 */
[----:B------:R-:W-:-:S02]  /*40d0*/  UIADD3 UR4, UR10, 0x2, URZ ;  /* 0x000000020a047890 */ /* 0x000fc4000fffe03f */
[----:B------:R-:W-:Y:S01]  /*40e0*/  UIADD3 UR6, UR11, 0x2, URZ ;  /* 0x000000020b067890 */ /* 0x000fe2000fffe03f */
[----:B------:R-:W-:Y:S01]  /*40f0*/  STL [R1+0x384], RZ ;  /* 0x000384ff01007387 */ /* 0x000fe20000100800 */
[----:B------:R-:W-:Y:S01]  /*4100*/  UMOV UR5, 0x80000020 ;  /* 0x8000002000057882 */ /* 0x000fe20000000000 */
[----:B------:R-:W-:Y:S02]  /*4110*/  UMOV UR7, 0x80000020 ;  /* 0x8000002000077882 */ /* 0x000fe40000000000 */
        /* <DEDUP_REMOVED lines=25> */
[----:B----4-:R-:W-:-:S06]  /*42b0*/  WARPGROUP.ARRIVE ;  /* 0x00000000000079c5 */ /* 0x010fcc0000000000 */
[----:B------:R-:W-:Y:S03]  /*42c0*/  QGMMA.64x256x32.F32.E4M3.E4M3 R108, gdesc[UR4], R108, gsb0 ;  /* 0x03e00000046c79f3 */ /* 0x000fe6000800086c */
[----:B------:R-:W-:Y:S02]  /*42d0*/  WARPGROUP.DEPBAR.LE gsb0, 0x0 ;  /* 0x00008000000079c5 */ /* 0x000fe40000010000 */
[----:B------:R-:W-:Y:S01]  /*42e0*/  STL.64 [R1], R108 ;  /* 0x0000006c01007387 */ /* 0x000fe20000100a00 */
[----:B------:R-:W-:Y:S01]  /*42f0*/  UIADD3 UR4, UR10, 0x202, URZ ;  /* 0x000002020a047890 */ /* 0x000fe2000fffe03f */
[----:B------:R-:W-:Y:S02]  /*4300*/  MOV R21, R221 ;  /* 0x000000dd00157202 */ /* 0x000fe40000000f00 */
[----:B------:R-:W-:Y:S01]  /*4310*/  STL.64 [R1+0x8], R110 ;  /* 0x0000086e01007387 */ /* 0x000fe20000100a00 */
[----:B------:R-:W-:Y:S01]  /*4320*/  UMOV UR5, 0x80000020 ;  /* 0x8000002000057882 */ /* 0x000fe20000000000 */
[----:B------:R-:W-:-:S02]  /*4330*/  MOV R20, R222 ;  /* 0x000000de00147202 */ /* 0x000fc40000000f00 */
[----:B------:R-:W-:Y:S01]  /*4340*/  STL.64 [R1+0x10], R112 ;  /* 0x0000107001007387 */ /* 0x000fe20000100a00 */
[----:B------:R-:W-:Y:S02]  /*4350*/  MOV R15, R223 ;  /* 0x000000df000f7202 */ /* 0x000fe40000000f00 */
[----:B------:R-:W-:Y:S02]  /*4360*/  CS2R R236, SRZ ;  /* 0x0000000000ec7805 */ /* 0x000fe4000001ff00 */
[----:B------:R-:W-:Y:S01]  /*4370*/  MOV R14, R224 ;  /* 0x000000e0000e7202 */ /* 0x000fe20000000f00 */
[----:B------:R-:W-:Y:S01]  /*4380*/  STL.64 [R1+0x18], R114 ;  /* 0x0000187201007387 */ /* 0x000fe20000100a00 */
[----:B------:R-:W-:Y:S02]  /*4390*/  MOV R13, R225 ;  /* 0x000000e1000d7202 */ /* 0x000fe40000000f00 */
[----:B------:R-:W-:Y:S02]  /*43a0*/  CS2R R22, SRZ ;  /* 0x0000000000167805 */ /* 0x000fe4000001ff00 */
[----:B------:R-:W-:Y:S01]  /*43b0*/  MOV R12, R226 ;  /* 0x000000e2000c7202 */ /* 0x000fe20000000f00 */
[----:B------:R-:W-:Y:S01]  /*43c0*/  STL.64 [R1+0x20], R116 ;  /* 0x0000207401007387 */ /* 0x000fe20000100a00 */
[----:B------:R-:W-:-:S02]  /*43d0*/  MOV R11, R227 ;  /* 0x000000e3000b7202 */ /* 0x000fc40000000f00 */
[----:B------:R-:W-:Y:S01]  /*43e0*/  MOV R10, R228 ;  /* 0x000000e4000a7202 */ /* 0x000fe20000000f00 */
[----:B------:R-:W-:Y:S01]  /*43f0*/  STL.64 [R1+0x28], R118 ;  /* 0x0000287601007387 */ /* 0x000fe20000100a00 */
[----:B------:R-:W-:Y:S02]  /*4400*/  MOV R9, R229 ;  /* 0x000000e500097202 */ /* 0x000fe40000000f00 */
[----:B------:R-:W-:Y:S01]  /*4410*/  MOV R8, R230 ;  /* 0x000000e600087202 */ /* 0x000fe20000000f00 */
[----:B------:R-:W-:Y:S01]  /*4420*/  STL.64 [R1+0x30], R120 ;  /* 0x0000307801007387 */ /* 0x000fe20000100a00 */
[----:B------:R-:W-:Y:S02]  /*4430*/  MOV R7, R231 ;  /* 0x000000e700077202 */ /* 0x000fe40000000f00 */
[----:B------:R-:W-:Y:S01]  /*4440*/  MOV R6, R232 ;  /* 0x000000e800067202 */ /* 0x000fe20000000f00 */
[----:B------:R-:W-:Y:S01]  /*4450*/  STL.64 [R1+0x38], R122 ;  /* 0x0000387a01007387 */ /* 0x000fe20000100a00 */
[----:B------:R-:W-:-:S02]  /*4460*/  MOV R4, R233 ;  /* 0x000000e900047202 */ /* 0x000fc40000000f00 */
[----:B---3--:R-:W-:Y:S01]  /*4470*/  MOV R3, R234 ;  /* 0x000000ea00037202 */ /* 0x008fe20000000f00 */
[----:B------:R-:W-:Y:S01]  /*4480*/  STL.64 [R1+0x40], R124 ;  /* 0x0000407c01007387 */ /* 0x000fe20000100a00 */
[----:B-1----:R-:W-:-:S03]  /*4490*/  MOV R0, R235 ;  /* 0x000000eb00007202 */ /* 0x002fc60000000f00 */
        /* <DEDUP_REMOVED lines=55> */
[----:B-1----:R-:W4:Y:S04]  /*4810*/  LDL.LU.64 R150, [R1+0x560] ;  /* 0x0005600001967983 */ /* 0x002f280000300a00 */
        /* <DEDUP_REMOVED lines=21> */
[----:B---3--:R-:W-:-:S02]  /*4970*/  CS2R R234, SRZ ;  /* 0x0000000000ea7805 */ /* 0x008fc4000001ff00 */
[----:B------:R-:W-:Y:S02]  /*4980*/  CS2R R232, SRZ ;  /* 0x0000000000e87805 */ /* 0x000fe4000001ff00 */
[----:B------:R-:W-:Y:S01]  /*4990*/  CS2R R230, SRZ ;  /* 0x0000000000e67805 */ /* 0x000fe2000001ff00 */
[----:B------:R1:W-:Y:S01]  /*49a0*/  STL [R1+0x31c], RZ ;  /* 0x00031cff01007387 */ /* 0x0003e20000100800 */
[----:B------:R-:W-:Y:S02]  /*49b0*/  CS2R R228, SRZ ;  /* 0x0000000000e47805 */ /* 0x000fe4000001ff00 */
[----:B------:R-:W-:Y:S02]  /*49c0*/  CS2R R226, SRZ ;  /* 0x0000000000e27805 */ /* 0x000fe4000001ff00 */
[----:B------:R-:W-:Y:S01]  /*49d0*/  CS2R R224, SRZ ;  /* 0x0000000000e07805 */ /* 0x000fe2000001ff00 */
[----:B------:R1:W-:Y:S01]  /*49e0*/  STL [R1+0x318], RZ ;  /* 0x000318ff01007387 */ /* 0x0003e20000100800 */
[----:B------:R-:W-:-:S02]  /*49f0*/  CS2R R222, SRZ ;  /* 0x0000000000de7805 */ /* 0x000fc4000001ff00 */
        /* <DEDUP_REMOVED lines=105> */
[----:B----4-:R-:W-:-:S06]  /*5090*/  WARPGROUP.ARRIVE ;  /* 0x00000000000079c5 */ /* 0x010fcc0000000000 */
[----:B------:R-:W-:Y:S01]  /*50a0*/  QGMMA.64x256x32.F32.E4M3.E4M3 R24, gdesc[UR4], R24, gsb0 ;  /* 0x03e00000041879f3 */ /* 0x000fe20008000818 */
[----:B------:R-:W-:Y:S02]  /*50b0*/  ULDC UR4, c[0x0][0x50c] ;  /* 0x0001430000047ab9 */ /* 0x000fe40000000800 */
[----:B------:R-:W-:-:S04]  /*50c0*/  UISETP.NE.AND UP0, UPT, UR4, 0x2, UPT ;  /* 0x000000020400788c */ /* 0x000fc8000bf05270 */
[----:B------:R-:W-:-:S06]  /*50d0*/  USEL UR4, URZ, 0x1, UP0 ;  /* 0x000000013f047887 */ /* 0x000fcc0008000000 */
[----:B------:R-:W-:Y:S01]  /*50e0*/  ISETP.NE.AND P0, PT, RZ, UR4, PT ;  /* 0x00000004ff007c0c */ /* 0x000fe2000bf05270 */
[----:B------:R-:W-:-:S12]  /*50f0*/  WARPGROUP.DEPBAR.LE gsb0, 0x0 ;  /* 0x00008000000079c5 */ /* 0x000fd80000010000 */
[----:B-1----:R-:W-:Y:S05]  /*5100*/  @!P0 BRA `(.L_x_21) ;  /* 0x0000002400408947 */ /* 0x002fea0003800000 */
[----:B------:R-:W3:Y:S04]  /*5110*/  LDL R22, [R1] ;  /* 0x0000000001167983 */ /* 0x000ee80000100800 */
[----:B------:R-:W4:Y:S04]  /*5120*/  LDL R23, [R1+0x4] ;  /* 0x0000040001177983 */ /* 0x000f280000100800 */
[----:B------:R-:W2:Y:S04]  /*5130*/  LDL R152, [R1+0x8] ;  /* 0x0000080001987983 */ /* 0x000ea80000100800 */
        /* <DEDUP_REMOVED lines=83> */
[----:B------:R1:W-:Y:S04]  /*5670*/  STL [R1+0x51c], R131 ;  /* 0x00051c8301007387 */ /* 0x0003e80000100800 */
[----:B-1----:R-:W3:Y:S04]  /*5680*/  LDL R131, [R1+0x158] ;  /* 0x0001580001837983 */ /* 0x002ee80000100800 */
[----:B------:R1:W-:Y:S04]  /*5690*/  STL [R1+0x518], R132 ;  /* 0x0005188401007387 */ /* 0x0003e80000100800 */
[----:B-1----:R-:W4:Y:S04]  /*56a0*/  LDL R132, [R1+0x15c] ;  /* 0x00015c0001847983 */ /* 0x002f280000100800 */
[----:B------:R1:W-:Y:S04]  /*56b0*/  STL [R1+0x514], R133 ;  /* 0x0005148501007387 */ /* 0x0003e80000100800 */
[----:B-1----:R-:W2:Y:S04]  /*56c0*/  LDL R133, [R1+0x160] ;  /* 0x0001600001857983 */ /* 0x002ea80000100800 */
[----:B------:R1:W-:Y:S04]  /*56d0*/  STL [R1+0x510], R134 ;  /* 0x0005108601007387 */ /* 0x0003e80000100800 */
[----:B-1----:R-:W4:Y:S04]  /*56e0*/  LDL R134, [R1+0x164] ;  /* 0x0001640001867983 */ /* 0x002f280000100800 */
        /* <DEDUP_REMOVED lines=40> */
[----:B-----5:R1:W-:Y:S04]  /*5970*/  STL [R1+0x4bc], R16 ;  /* 0x0004bc1001007387 */ /* 0x0203e80000100800 */
[----:B-1----:R-:W4:Y:S04]  /*5980*/  LDL R16, [R1+0x1b8] ;  /* 0x0001b80001107983 */ /* 0x002f280000100800 */
[----:B------:R1:W-:Y:S04]  /*5990*/  STL [R1+0x4b8], R5 ;  /* 0x0004b80501007387 */ /* 0x0003e80000100800 */
[----:B-1----:R-:W4:Y:S04]  /*59a0*/  LDL R5, [R1+0x1bc] ;  /* 0x0001bc0001057983 */ /* 0x002f280000100800 */
[----:B------:R1:W-:Y:S04]  /*59b0*/  STL [R1+0x4b4], R2 ;  /* 0x0004b40201007387 */ /* 0x0003e80000100800 */
[----:B-1----:R-:W4:Y:S01]  /*59c0*/  LDL R2, [R1+0x1c0] ;  /* 0x0001c00001027983 */ /* 0x002f220000100800 */
[----:B--2---:R-:W-:-:S01]  /*59d0*/  FADD R133, RZ, R133 ;  /* 0x00000085ff857221 */ /* 0x004fc20000000000 */
[----:B---3--:R-:W-:Y:S01]  /*59e0*/  FADD R236, RZ, R131 ;  /* 0x00000083ffec7221 */ /* 0x008fe20000000000 */
[----:B----4-:R-:W-:-:S01]  /*59f0*/  FADD R134, RZ, R134 ;  /* 0x00000086ff867221 */ /* 0x010fc20000000000 */
[----:B------:R-:W2:Y:S01]  /*5a00*/  LDL.LU R131, [R1+0x51c] ;  /* 0x00051c0001837983 */ /* 0x000ea20000300800 */
[----:B------:R-:W-:-:S01]  /*5a10*/  FADD R237, RZ, R132 ;  /* 0x00000084ffed7221 */ /* 0x000fc20000000000 */
[----:B------:R-:W-:Y:S01]  /*5a20*/  FADD R135, RZ, R135 ;  /* 0x00000087ff877221 */ /* 0x000fe20000000000 */
[----:B------:R-:W-:-:S01]  /*5a30*/  FADD R21, RZ, R21 ;  /* 0x00000015ff157221 */ /* 0x000fc20000000000 */
[----:B------:R-:W3:Y:S01]  /*5a40*/  LDL.LU R132, [R1+0x518] ;  /* 0x0005180001847983 */ /* 0x000ee20000300800 */
[----:B------:R-:W-:-:S01]  /*5a50*/  FADD R136, RZ, R136 ;  /* 0x00000088ff887221 */ /* 0x000fc20000000000 */
[----:B------:R-:W-:Y:S01]  /*5a60*/  FADD R20, RZ, R20 ;  /* 0x00000014ff147221 */ /* 0x000fe20000000000 */
[----:B------:R-:W-:-:S01]  /*5a70*/  FADD R22, RZ, R22 ;  /* 0x00000016ff167221 */ /* 0x000fc20000000000 */
[----:B------:R1:W-:Y:S01]  /*5a80*/  STL [R1+0x200], R133 ;  /* 0x0002008501007387 */ /* 0x0003e20000100800 */
[----:B------:R-:W-:-:S01]  /*5a90*/  FADD R23, RZ, R23 ;  /* 0x00000017ff177221 */ /* 0x000fc20000000000 */
[----:B------:R-:W-:Y:S01]  /*5aa0*/  FADD R152, RZ, R152 ;  /* 0x00000098ff987221 */ /* 0x000fe20000000000 */
[----:B------:R-:W-:-:S01]  /*5ab0*/  FADD R153, RZ, R153 ;  /* 0x00000099ff997221 */ /* 0x000fc20000000000 */
[----:B------:R-:W-:Y:S01]  /*5ac0*/  FADD R154, RZ, R154 ;  /* 0x0000009aff9a7221 */ /* 0x000fe20000000000 */
[----:B------:R-:W-:-:S01]  /*5ad0*/  FADD R155, RZ, R155 ;  /* 0x0000009bff9b7221 */ /* 0x000fc20000000000 */
[----:B------:R-:W-:Y:S01]  /*5ae0*/  FADD R156, RZ, R156 ;  /* 0x0000009cff9c7221 */ /* 0x000fe20000000000 */
[----:B------:R-:W-:-:S01]  /*5af0*/  FADD R157, RZ, R157 ;  /* 0x0000009dff9d7221 */ /* 0x000fc20000000000 */
[----:B------:R-:W-:Y:S01]  /*5b00*/  FADD R137, RZ, R137 ;  /* 0x00000089ff897221 */ /* 0x000fe20000000000 */
[----:B------:R-:W-:-:S01]  /*5b10*/  FADD R158, RZ, R158 ;  /* 0x0000009eff9e7221 */ /* 0x000fc20000000000 */
[----:B-1----:R-:W4:Y:S01]  /*5b20*/  LDL.LU R133, [R1+0x514] ;  /* 0x0005140001857983 */ /* 0x002f220000300800 */
        /* <DEDUP_REMOVED lines=97> */
[----:B-1----:R-:W4:Y:S04]  /*6140*/  LDL.LU R140, [R1+0x4f8] ;  /* 0x0004f800018c7983 */ /* 0x002f280000300800 */
[----:B------:R1:W-:Y:S01]  /*6150*/  STL [R1+0x220], R141 ;  /* 0x0002208d01007387 */ /* 0x0003e20000100800 */
[----:B------:R-:W-:-:S03]  /*6160*/  FADD R145, RZ, R145 ;  /* 0x00000091ff917221 */ /* 0x000fc60000000000 */
        /* <DEDUP_REMOVED lines=19> */
[----:B------:R1:W-:Y:S04]  /*62a0*/  STL [R1+0x23c], R148 ;  /* 0x00023c9401007387 */ /* 0x0003e80000100800 */
[----:B-1----:R-:W4:Y:S04]  /*62b0*/  LDL.LU R148, [R1+0x4d8] ;  /* 0x0004d80001947983 */ /* 0x002f280000300800 */
[----:B------:R1:W-:Y:S04]  /*62c0*/  STL [R1+0x240], R149 ;  /* 0x0002409501007387 */ /* 0x0003e80000100800 */
[----:B-1----:R-:W4:Y:S04]  /*62d0*/  LDL.LU R149, [R1+0x4d4] ;  /* 0x0004d40001957983 */ /* 0x002f280000300800 */
[----:B------:R1:W-:Y:S04]  /*62e0*/  STL [R1+0x244], R150 ;  /* 0x0002449601007387 */ /* 0x0003e80000100800 */
[----:B-1----:R-:W4:Y:S04]  /*62f0*/  LDL.LU R150, [R1+0x4d0] ;  /* 0x0004d00001967983 */ /* 0x002f280000300800 */
[----:B------:R1:W-:Y:S04]  /*6300*/  STL [R1+0x248], R151 ;  /* 0x0002489701007387 */ /* 0x0003e80000100800 */
[----:B-1----:R-:W4:Y:S01]  /*6310*/  LDL.LU R151, [R1+0x4cc] ;  /* 0x0004cc0001977983 */ /* 0x002f220000300800 */
[----:B------:R-:W-:-:S01]  /*6320*/  FADD R19, RZ, R19 ;  /* 0x00000013ff137221 */ /* 0x000fc20000000000 */
[----:B------:R-:W-:Y:S01]  /*6330*/  FADD R18, RZ, R18 ;  /* 0x00000012ff127221 */ /* 0x000fe20000000000 */
[----:B------:R-:W-:-:S01]  /*6340*/  FADD R17, RZ, R17 ;  /* 0x00000011ff117221 */ /* 0x000fc20000000000 */
[----:B------:R-:W-:-:S02]  /*6350*/  FADD R16, RZ, R16 ;  /* 0x00000010ff107221 */ /* 0x000fc40000000000 */
[----:B------:R1:W-:Y:S01]  /*6360*/  STL [R1+0x24c], R19 ;  /* 0x00024c1301007387 */ /* 0x0003e20000100800 */
[----:B------:R-:W-:-:S03]  /*6370*/  FADD R5, RZ, R5 ;  /* 0x00000005ff057221 */ /* 0x000fc60000000000 */
[----:B-1----:R1:W5:Y:S04]  /*6380*/  LDL.LU R19, [R1+0x4c8] ;  /* 0x0004c80001137983 */ /* 0x0023680000300800 */
[----:B------:R1:W-:Y:S01]  /*6390*/  STL [R1+0x250], R18 ;  /* 0x0002501201007387 */ /* 0x0003e20000100800 */
[----:B------:R-:W-:-:S03]  /*63a0*/  FADD R2, RZ, R2 ;  /* 0x00000002ff027221 */ /* 0x000fc60000000000 */
[----:B-1----:R1:W5:Y:S04]  /*63b0*/  LDL.LU R18, [R1+0x4c4] ;  /* 0x0004c40001127983 */ /* 0x0023680000300800 */
[----:B------:R2:W-:Y:S04]  /*63c0*/  STL [R1+0x254], R17 ;  /* 0x0002541101007387 */ /* 0x0005e80000100800 */
[----:B--2---:R1:W5:Y:S04]  /*63d0*/  LDL.LU R17, [R1+0x4c0] ;  /* 0x0004c00001117983 */ /* 0x0043680000300800 */
[----:B------:R2:W-:Y:S04]  /*63e0*/  STL [R1+0x258], R16 ;  /* 0x0002581001007387 */ /* 0x0005e80000100800 */
[----:B--2---:R1:W5:Y:S04]  /*63f0*/  LDL.LU R16, [R1+0x4bc] ;  /* 0x0004bc0001107983 */ /* 0x0043680000300800 */
[----:B------:R2:W-:Y:S04]  /*6400*/  STL [R1+0x25c], R5 ;  /* 0x00025c0501007387 */ /* 0x0005e80000100800 */
[----:B--2---:R1:W5:Y:S04]  /*6410*/  LDL.LU R5, [R1+0x4b8] ;  /* 0x0004b80001057983 */ /* 0x0043680000300800 */
[----:B------:R2:W-:Y:S04]  /*6420*/  STL [R1+0x260], R2 ;  /* 0x0002600201007387 */ /* 0x0005e80000100800 */
[----:B--2---:R1:W5:Y:S04]  /*6430*/  LDL.LU R2, [R1+0x4b4] ;  /* 0x0004b40001027983 */ /* 0x0043680000300800 */
[----:B------:R2:W-:Y:S04]  /*6440*/  STL [R1+0x264], R21 ;  /* 0x0002641501007387 */ /* 0x0005e80000100800 */
[----:B------:R3:W-:Y:S01]  /*6450*/  STL [R1+0x268], R20 ;  /* 0x0002681401007387 */ /* 0x0007e20000100800 */
[----:B--2---:R-:W-:-:S01]  /*6460*/  FADD R21, RZ, R15 ;  /* 0x0000000fff157221 */ /* 0x004fc20000000000 */
[----:B------:R-:W-:Y:S01]  /*6470*/  FADD R15, RZ, R13 ;  /* 0x0000000dff0f7221 */ /* 0x000fe20000000000 */
[----:B---3--:R-:W-:-:S01]  /*6480*/  FADD R20, RZ, R14 ;  /* 0x0000000eff147221 */ /* 0x008fc20000000000 */
[----:B------:R-:W-:Y:S01]  /*6490*/  FADD R14, RZ, R12 ;  /* 0x0000000cff0e7221 */ /* 0x000fe20000000000 */
[----:B------:R-:W-:-:S01]  /*64a0*/  FADD R13, RZ, R11 ;  /* 0x0000000bff0d7221 */ /* 0x000fc20000000000 */
[----:B------:R-:W-:Y:S01]  /*64b0*/  STL [R1+0x26c], R21 ;  /* 0x00026c1501007387 */ /* 0x000fe20000100800 */
[----:B------:R-:W-:-:S01]  /*64c0*/  FADD R12, RZ, R10 ;  /* 0x0000000aff0c7221 */ /* 0x000fc20000000000 */
[----:B------:R-:W-:Y:S01]  /*64d0*/  FADD R11, RZ, R9 ;  /* 0x00000009ff0b7221 */ /* 0x000fe20000000000 */
[----:B------:R-:W-:-:S01]  /*64e0*/  FADD R10, RZ, R8 ;  /* 0x00000008ff0a7221 */ /* 0x000fc20000000000 */
[----:B------:R-:W-:Y:S01]  /*64f0*/  STL [R1+0x270], R20 ;  /* 0x0002701401007387 */ /* 0x000fe20000100800 */
[----:B------:R-:W-:-:S01]  /*6500*/  FADD R9, RZ, R7 ;  /* 0x00000007ff097221 */ /* 0x000fc20000000000 */
[----:B------:R-:W-:-:S02]  /*6510*/  FADD R8, RZ, R6 ;  /* 0x00000006ff087221 */ /* 0x000fc40000000000 */
[----:B------:R-:W-:Y:S01]  /*6520*/  STL [R1+0x274], R15 ;  /* 0x0002740f01007387 */ /* 0x000fe20000100800 */
[----:B------:R-:W-:-:S03]  /*6530*/  FADD R7, RZ, R4 ;  /* 0x00000004ff077221 */ /* 0x000fc60000000000 */
        /* <DEDUP_REMOVED lines=8> */
[----:B------:R-:W-:Y:S04]  /*65c0*/  STL [R1+0x288], R10 ;  /* 0x0002880a01007387 */ /* 0x000fe80000100800 */
[----:B------:R-:W-:Y:S04]  /*65d0*/  STL [R1+0x28c], R9 ;  /* 0x00028c0901007387 */ /* 0x000fe80000100800 */
[----:B------:R-:W-:Y:S04]  /*65e0*/  STL [R1+0x290], R8 ;  /* 0x0002900801007387 */ /* 0x000fe80000100800 */
[----:B------:R-:W-:Y:S04]  /*65f0*/  STL [R1+0x294], R7 ;  /* 0x0002940701007387 */ /* 0x000fe80000100800 */
[----:B------:R-:W-:Y:S04]  /*6600*/  STL [R1+0x298], R6 ;  /* 0x0002980601007387 */ /* 0x000fe80000100800 */
[----:B------:R2:W-:Y:S04]  /*6610*/  STL [R1+0x29c], R4 ;  /* 0x00029c0401007387 */ /* 0x0005e80000100800 */
[----:B------:R3:W-:Y:S04]  /*6620*/  STL [R1+0x2a0], R3 ;  /* 0x0002a00301007387 */ /* 0x0007e80000100800 */
[----:B------:R1:W-:Y:S01]  /*6630*/  STL [R1+0x2a4], R0 ;  /* 0x0002a40001007387 */ /* 0x0003e20000100800 */
[----:B--2---:R-:W-:-:S01]  /*6640*/  FADD R4, RZ, R26 ;  /* 0x0000001aff047221 */ /* 0x004fc20000000000 */
[----:B---3--:R-:W-:-:S04]  /*6650*/  FADD R3, RZ, R27 ;  /* 0x0000001bff037221 */ /* 0x008fc80000000000 */
[----:B------:R2:W-:Y:S01]  /*6660*/  STL [R1+0x2a8], R4 ;  /* 0x0002a80401007387 */ /* 0x0005e20000100800 */
[----:B-1----:R-:W-:-:S03]  /*6670*/  FADD R0, RZ, R28 ;  /* 0x0000001cff007221 */ /* 0x002fc60000000000 */
[----:B------:R1:W-:Y:S04]  /*6680*/  STL [R1+0x2ac], R3 ;  /* 0x0002ac0301007387 */ /* 0x0003e80000100800 */
[----:B------:R3:W-:Y:S01]  /*6690*/  STL [R1+0x2b0], R0 ;  /* 0x0002b00001007387 */ /* 0x0007e20000100800 */
[----:B--2---:R-:W-:-:S01]  /*66a0*/  FADD R4, RZ, R29 ;  /* 0x0000001dff047221 */ /* 0x004fc20000000000 */
[----:B-1----:R-:W-:-:S04]  /*66b0*/  FADD R3, RZ, R30 ;  /* 0x0000001eff037221 */ /* 0x002fc80000000000 */
[----:B------:R1:W-:Y:S01]  /*66c0*/  STL [R1+0x2b4], R4 ;  /* 0x0002b40401007387 */ /* 0x0003e20000100800 */
[----:B---3--:R-:W-:-:S03]  /*66d0*/  FADD R0, RZ, R31 ;  /* 0x0000001fff007221 */ /* 0x008fc60000000000 */
[----:B------:R2:W-:Y:S04]  /*66e0*/  STL [R1+0x2b8], R3 ;  /* 0x0002b80301007387 */ /* 0x0005e80000100800 */
[----:B------:R3:W-:Y:S01]  /*66f0*/  STL [R1+0x2bc], R0 ;  /* 0x0002bc0001007387 */ /* 0x0007e20000100800 */
[----:B-1----:R-:W-:-:S01]  /*6700*/  FADD R4, RZ, R32 ;  /* 0x00000020ff047221 */ /* 0x002fc20000000000 */
[----:B--2---:R-:W-:-:S04]  /*6710*/  FADD R3, RZ, R33 ;  /* 0x00000021ff037221 */ /* 0x004fc80000000000 */
        /* <DEDUP_REMOVED lines=199> */
[----:B----4-:R-:W-:-:S03]  /*7390*/  FADD R0, RZ, R133 ;  /* 0x00000085ff007221 */ /* 0x010fc60000000000 */
        /* <DEDUP_REMOVED lines=38> */
[----:B------:R-:W-:-:S05]  /*7600*/  UMOV UR8, URZ ;  /* 0x0000003f00087c82 */ /* 0x000fca0008000000 */
.L_x_21:
[----:B------:R-:W-:-:S04]  /*7610*/  UIADD3 UR10, UR51, 0x1, URZ ;  /* 0x00000001330a7890 */ /* 0x000fc8000fffe03f */
[----:B------:R-:W-:-:S04]  /*7620*/  UISETP.NE.AND UP0, UPT, UR10, 0x6, UPT ;  /* 0x000000060a00788c */ /* 0x000fc8000bf05270 */
[----:B------:R-:W-:Y:S02]  /*7630*/  USEL UR5, URZ, 0x1, UP0 ;  /* 0x000000013f057887 */ /* 0x000fe40008000000 */
[----:B------:R-:W-:Y:S02]  /*7640*/  USEL UR10, UR10, URZ, UP0 ;  /* 0x0000003f0a0a7287 */ /* 0x000fe40008000000 */
[----:B------:R-:W-:-:S06]  /*7650*/  ULOP3.LUT UR5, UR36, UR5, URZ, 0x3c, !UPT ;  /* 0x0000000524057292 */ /* 0x000fcc000f8e3c3f */
[----:B-1----:R-:W-:Y:S01]  /*7660*/  MOV R0, UR5 ;  /* 0x0000000500007c02 */ /* 0x002fe20008000f00 */
[----:B------:R-:W-:-:S06]  /*7670*/  UMOV UR5, 0x1 ;  /* 0x0000000100057882 */ /* 0x000fcc0000000000 */
.L_x_16:
[----:B------:R-:W-:-:S04]  /*7680*/  UISETP.LT.AND UP0, UPT, UR50, 0x1, UPT ;  /* 0x000000013200788c */ /* 0x000fc8000bf01270 */
[----:B------:R-:W-:-:S04]  /*7690*/  USEL UR6, UR50, 0x1, UP0 ;  /* 0x0000000132067887 */ /* 0x000fc80008000000 */
[----:B------:R-:W-:-:S04]  /*76a0*/  UIADD3 UR6, UR50, -UR6, URZ ;  /* 0x8000000632067290 */ /* 0x000fc8000fffe03f */
[----:B------:R-:W-:-:S06]  /*76b0*/  UISETP.GE.AND UP0, UPT, UR6, 0x1, UPT ;  /* 0x000000010600788c */ /* 0x000fcc000bf06270 */
[----:B------:R-:W-:-:S13]  /*76c0*/  PLOP3.LUT P0, PT, PT, PT, UP0, 0x80, 0x0 ;  /* 0x000000000000781c */ /* 0x000fda0003f0f008 */
[----:B------:R-:W-:Y:S05]  /*76d0*/  @!P0 BRA `(.L_x_22) ;  /* 0x0000005c00dc8947 */ /* 0x000fea0003800000 */
[----:B------:R-:W-:Y:S01]  /*76e0*/  MOV R3, UR6 ;  /* 0x0000000600037c02 */ /* 0x000fe20008000f00 */
[----:B------:R-:W-:Y:S01]  /*76f0*/  UMOV UR11, UR51 ;  /* 0x00000033000b7c82 */ /* 0x000fe20008000000 */
[----:B------:R-:W-:-:S05]  /*7700*/  ULDC UR14, c[0x0][0x50c] ;  /* 0x00014300000e7ab9 */ /* 0x000fca0000000800 */
.L_x_30:
[----:B------:R-:W-:-:S06]  /*7710*/  UISETP.NE.AND UP0, UPT, UR49, 0x3, UPT ;  /* 0x000000033100788c */ /* 0x000fcc000bf05270 */
[----:B------:R-:W-:-:S13]  /*7720*/  PLOP3.LUT P1, PT, PT, PT, UP0, 0x80, 0x0 ;  /* 0x000000000000781c */ /* 0x000fda0003f2f008 */
[----:B-1----:R-:W-:Y:S05]  /*7730*/  @!P1 BRA `(.L_x_23) ;  /* 0x0000000000049947 */ /* 0x002fea0003800000 */
[----:B------:R-:W-:Y:S01]  /*7740*/  BPT.TRAP 0x1 ;  /* 0x000000040000795c */ /* 0x000fe20000300000 */
.L_x_23:
[----:B------:R-:W-:Y:S01]  /*7750*/  ULEA UR6, UR10, UR48, 0x3 ;  /* 0x000000300a067291 */ /* 0x000fe2000f8e183f */
[----:B------:R-:W-:-:S08]  /*7760*/  SHF.L.U32 R4, R0, 0x1f, RZ ;  /* 0x0000001f00047819 */ /* 0x000fd000000006ff */
[----:B------:R1:W3:Y:S01]  /*7770*/  SYNCS.PHASECHK.TRANS64.TRYWAIT P0, [UR6], R4 ;  /* 0x00000004ff0075a7 */ /* 0x0002e20008000146 */
[----:B------:R-:W-:Y:S05]  /*7780*/  @!P1 BRA `(.L_x_24) ;  /* 0x0000000000049947 */ /* 0x000fea0003800000 */
[----:B------:R-:W-:Y:S01]  /*7790*/  BPT.TRAP 0x1 ;  /* 0x000000040000795c */ /* 0x000fe20000300000 */
.L_x_24:
[----:B---3--:R-:W-:Y:S05]  /*77a0*/  @P0 BRA `(.L_x_25) ;  /* 0x0000000000080947 */ /* 0x008fea0003800000 */
[----:B------:R-:W3:Y:S02]  /*77b0*/  SYNCS.PHASECHK.TRANS64.TRYWAIT P0, [UR6], R4 ;  /* 0x00000004ff0075a7 */ /* 0x000ee40008000146 */
[----:B---3--:R-:W-:Y:S05]  /*77c0*/  @!P0 BRA `(.L_x_26) ;  /* 0x000002f800708947 */ /* 0x008fea0003800000 */
.L_x_25:
        /* <DEDUP_REMOVED lines=129> */
[----:B------:R-:W-:Y:S02]  /*7fe0*/  UISETP.NE.AND UP0, UPT, UR4, URZ, UPT ;  /* 0x0000003f0400728c */ /* 0x000fe4000bf05270 */
[----:B------:R-:W-:Y:S02]  /*7ff0*/  USHF.R.U32.HI UR6, URZ, 0x4, UR6 ;  /* 0x000000043f067899 */ /* 0x000fe40008011606 */
[----:B------:R-:W-:Y:S02]  /*8000*/  USEL UR5, UR5, URZ, !UP0 ;  /* 0x0000003f05057287 */ /* 0x000fe4000c000000 */
[----:B------:R-:W-:Y:S02]  /*8010*/  ULOP3.LUT UR6, UR6, 0x3fff, URZ, 0xc0, !UPT ;  /* 0x00003fff06067892 */ /* 0x000fe4000f8ec03f */
[----:B------:R-:W-:Y:S02]  /*8020*/  ULOP3.LUT UR12, UR9, 0x10000, URZ, 0xfc, !UPT ;  /* 0x00010000090c7892 */ /* 0x000fe4000f8efc3f */
[----:B------:R-:W-:-:S02]  /*8030*/  ULOP3.LUT UR6, UR6, 0x10000, URZ, 0xfc, !UPT ;  /* 0x0001000006067892 */ /* 0x000fc4000f8efc3f */
[----:B------:R-:W-:Y:S02]  /*8040*/  UISETP.NE.U32.AND UP0, UPT, UR5, URZ, UPT ;  /* 0x0000003f0500728c */ /* 0x000fe4000bf05070 */
[----:B------:R-:W-:Y:S02]  /*8050*/  ULEA UR12, UR10, UR12, 0xa ;  /* 0x0000000c0a0c7291 */ /* 0x000fe4000f8e503f */
[----:B------:R-:W-:Y:S01]  /*8060*/  ULEA UR13, UR10, UR6, 0xa ;  /* 0x000000060a0d7291 */ /* 0x000fe2000f8e503f */
[----:B------:R-:W-:Y:S01]  /*8070*/  UMOV UR5, 0x80000020 ;  /* 0x8000002000057882 */ /* 0x000fe20000000000 */
[----:B------:R-:W-:-:S03]  /*8080*/  UMOV UR7, 0x80000020 ;  /* 0x8000002000077882 */ /* 0x000fc60000000000 */
[----:B------:R-:W-:Y:S02]  /*8090*/  UMOV UR4, UR12 ;  /* 0x0000000c00047c82 */ /* 0x000fe40008000000 */
[----:B------:R-:W-:Y:S01]  /*80a0*/  UMOV UR6, UR13 ;  /* 0x0000000d00067c82 */ /* 0x000fe20008000000 */
[----:B----4-:R-:W-:-:S06]  /*80b0*/  WARPGROUP.ARRIVE ;  /* 0x00000000000079c5 */ /* 0x010fcc0000000000 */
[----:B------:R-:W-:Y:S03]  /*80c0*/  QGMMA.64x256x32.F32.E4M3.E4M3 R108, gdesc[UR4], R108, UP0, gsb0 ;  /* 0x03e00000046c79f3 */ /* 0x000fe6000b80086c */
        /* <DEDUP_REMOVED lines=65> */
[----:B----4-:R-:W4:Y:S04]  /*84e0*/  LDL.LU.64 R234, [R1+0x8b0] ;  /* 0x0008b00001ea7983 */ /* 0x010f280000300a00 */
[----:B------:R-:W2:Y:S04]  /*84f0*/  LDL.LU.64 R232, [R1+0x8a8] ;  /* 0x0008a80001e87983 */ /* 0x000ea80000300a00 */
[----:B------:R-:W3:Y:S04]  /*8500*/  LDL.LU.64 R230, [R1+0x8a0] ;  /* 0x0008a00001e67983 */ /* 0x000ee80000300a00 */
        /* <DEDUP_REMOVED lines=60> */
[----:B------:R-:W3:Y:S01]  /*88d0*/  LDL.LU.64 R108, [R1+0x6b8] ;  /* 0x0006b800016c7983 */ /* 0x000ee20000300a00 */
[----:B------:R-:W-:Y:S01]  /*88e0*/  UIADD3 UR4, UR12, 0x200, URZ ;  /* 0x000002000c047890 */ /* 0x000fe2000fffe03f */
[----:B------:R-:W-:-:S02]  /*88f0*/  UMOV UR5, 0x80000020 ;  /* 0x8000002000057882 */ /* 0x000fc40000000000 */
[----:B----4-:R-:W-:Y:S04]  /*8900*/  STL.64 [R1+0x6b0], R234 ;  /* 0x0006b0ea01007387 */ /* 0x010fe80000100a00 */
[----:B--2---:R-:W-:Y:S04]  /*8910*/  STL.64 [R1+0x6a8], R232 ;  /* 0x0006a8e801007387 */ /* 0x004fe80000100a00 */
[----:B---3--:R-:W-:Y:S04]  /*8920*/  STL.64 [R1+0x6a0], R230 ;  /* 0x0006a0e601007387 */ /* 0x008fe80000100a00 */
        /* <DEDUP_REMOVED lines=38> */
[----:B------:R-:W-:Y:S01]  /*8b90*/  STL.64 [R1+0x568], R152 ;  /* 0x0005689801007387 */ /* 0x000fe20000100a00 */
[----:B------:R-:W-:-:S06]  /*8ba0*/  WARPGROUP.ARRIVE ;  /* 0x00000000000079c5 */ /* 0x000fcc0000000000 */
[----:B------:R-:W-:Y:S03]  /*8bb0*/  QGMMA.64x256x32.F32.E4M3.E4M3 R24, gdesc[UR4], R24, UP0, gsb0 ;  /* 0x03e00000041879f3 */ /* 0x000fe6000b800818 */
        /* <DEDUP_REMOVED lines=23> */
[----:B--2---:R-:W2:Y:S04]  /*8d30*/  LDL.LU.64 R108, [R1] ;  /* 0x00000000016c7983 */ /* 0x004ea80000300a00 */
[----:B------:R-:W2:Y:S04]  /*8d40*/  LDL.LU.64 R110, [R1+0x8] ;  /* 0x00000800016e7983 */ /* 0x000ea80000300a00 */
        /* <DEDUP_REMOVED lines=61> */
[----:B------:R-:W2:Y:S01]  /*9120*/  LDL.LU.64 R234, [R1+0x1f8] ;  /* 0x0001f80001ea7983 */ /* 0x000ea20000300a00 */
[----:B------:R-:W-:-:S02]  /*9130*/  UIADD3 UR4, UR12, 0x2, URZ ;  /* 0x000000020c047890 */ /* 0x000fc4000fffe03f */
[----:B------:R-:W-:Y:S01]  /*9140*/  UIADD3 UR6, UR13, 0x2, URZ ;  /* 0x000000020d067890 */ /* 0x000fe2000fffe03f */
[----:B------:R-:W-:Y:S01]  /*9150*/  UMOV UR5, 0x80000020 ;  /* 0x8000002000057882 */ /* 0x000fe20000000000 */
[----:B------:R-:W-:Y:S01]  /*9160*/  UMOV UR7, 0x80000020 ;  /* 0x8000002000077882 */ /* 0x000fe20000000000 */
[----:B--2---:R-:W-:-:S06]  /*9170*/  WARPGROUP.ARRIVE ;  /* 0x00000000000079c5 */ /* 0x004fcc0000000000 */
[----:B------:R-:W-:Y:S03]  /*9180*/  QGMMA.64x256x32.F32.E4M3.E4M3 R108, gdesc[UR4], R108, gsb0 ;  /* 0x03e00000046c79f3 */ /* 0x000fe6000800086c */
[----:B------:R-:W-:Y:S02]  /*9190*/  WARPGROUP.DEPBAR.LE gsb0, 0x0 ;  /* 0x00008000000079c5 */ /* 0x000fe40000010000 */
[----:B------:R-:W-:Y:S01]  /*91a0*/  STL.64 [R1], R108 ;  /* 0x0000006c01007387 */ /* 0x000fe20000100a00 */
[----:B------:R-:W-:Y:S02]  /*91b0*/  MOV R13, R234 ;  /* 0x000000ea000d7202 */ /* 0x000fe40000000f00 */
[----:B------:R-:W-:Y:S01]  /*91c0*/  MOV R11, R235 ;  /* 0x000000eb000b7202 */ /* 0x000fe20000000f00 */
[----:B------:R-:W-:Y:S01]  /*91d0*/  STL.64 [R1+0x8], R110 ;  /* 0x0000086e01007387 */ /* 0x000fe20000100a00 */
[----:B------:R-:W-:-:S02]  /*91e0*/  MOV R21, R232 ;  /* 0x000000e800157202 */ /* 0x000fc40000000f00 */
[----:B------:R-:W-:Y:S01]  /*91f0*/  MOV R15, R233 ;  /* 0x000000e9000f7202 */ /* 0x000fe20000000f00 */
[----:B------:R-:W-:Y:S01]  /*9200*/  STL.64 [R1+0x10], R112 ;  /* 0x0000107001007387 */ /* 0x000fe20000100a00 */
[----:B------:R-:W-:Y:S02]  /*9210*/  MOV R6, R226 ;  /* 0x000000e200067202 */ /* 0x000fe40000000f00 */
[----:B-1----:R-:W-:Y:S01]  /*9220*/  MOV R4, R227 ;  /* 0x000000e300047202 */ /* 0x002fe20000000f00 */
[----:B------:R-:W-:Y:S01]  /*9230*/  STL.64 [R1+0x18], R114 ;  /* 0x0000187201007387 */ /* 0x000fe20000100a00 */
[----:B------:R-:W-:Y:S02]  /*9240*/  MOV R8, R224 ;  /* 0x000000e000087202 */ /* 0x000fe40000000f00 */
        /* <DEDUP_REMOVED lines=8> */
[----:B------:R-:W-:-:S03]  /*92d0*/  MOV R12, R211 ;  /* 0x000000d3000c7202 */ /* 0x000fc60000000f00 */
        /* <DEDUP_REMOVED lines=57> */
[----:B-1----:R1:W5:Y:S04]  /*9670*/  LDL.LU.64 R234, [R1+0x6b0] ;  /* 0x0006b00001ea7983 */ /* 0x0023680000300a00 */
[----:B------:R1:W5:Y:S04]  /*9680*/  LDL.LU.64 R232, [R1+0x6a8] ;  /* 0x0006a80001e87983 */ /* 0x0003680000300a00 */
        /* <DEDUP_REMOVED lines=62> */
[----:B------:R-:W-:Y:S01]  /*9a70*/  UIADD3 UR4, UR12, 0x202, URZ ;  /* 0x000002020c047890 */ /* 0x000fe2000fffe03f */
[----:B------:R-:W-:Y:S01]  /*9a80*/  UMOV UR5, 0x80000020 ;  /* 0x8000002000057882 */ /* 0x000fe20000000000 */
[----:B------:R-:W-:-:S04]  /*9a90*/  UIADD3 UR8, UR8, 0x2, URZ ;  /* 0x0000000208087890 */ /* 0x000fc8000fffe03f */
[----:B------:R-:W-:Y:S01]  /*9aa0*/  UISETP.NE.AND UP0, UPT, UR8, UR14, UPT ;  /* 0x0000000e0800728c */ /* 0x000fe2000bf05270 */
[----:B--2---:R-:W-:-:S06]  /*9ab0*/  WARPGROUP.ARRIVE ;  /* 0x00000000000079c5 */ /* 0x004fcc0000000000 */
[----:B------:R-:W-:Y:S01]  /*9ac0*/  QGMMA.64x256x32.F32.E4M3.E4M3 R24, gdesc[UR4], R24, gsb0 ;  /* 0x03e00000041879f3 */ /* 0x000fe20008000818 */
[----:B------:R-:W-:-:S06]  /*9ad0*/  USEL UR4, URZ, 0x1, UP0 ;  /* 0x000000013f047887 */ /* 0x000fcc0008000000 */
[----:B------:R-:W-:Y:S01]  /*9ae0*/  ISETP.NE.AND P0, PT, RZ, UR4, PT ;  /* 0x00000004ff007c0c */ /* 0x000fe2000bf05270 */
[----:B------:R-:W-:-:S12]  /*9af0*/  WARPGROUP.DEPBAR.LE gsb0, 0x0 ;  /* 0x00008000000079c5 */ /* 0x000fd80000010000 */
[----:B-1----:R-:W-:Y:S05]  /*9b00*/  @!P0 BRA `(.L_x_27) ;  /* 0x0000003800788947 */ /* 0x002fea0003800000 */
[----:B------:R1:W-:Y:S04]  /*9b10*/  STL [R1+0x664], R51 ;  /* 0x0006643301007387 */ /* 0x0003e80000100800 */
[----:B-1----:R-:W2:Y:S04]  /*9b20*/  LDL R51, [R1] ;  /* 0x0000000001337983 */ /* 0x002ea80000100800 */
[----:B------:R1:W-:Y:S04]  /*9b30*/  STL [R1+0x660], R52 ;  /* 0x0006603401007387 */ /* 0x0003e80000100800 */
[----:B-1----:R-:W3:Y:S04]  /*9b40*/  LDL R52, [R1+0x4] ;  /* 0x0000040001347983 */ /* 0x002ee80000100800 */
        /* <DEDUP_REMOVED lines=161> */
[----:B-1----:R-:W4:Y:S04]  /*a560*/  LDL.LU R133, [R1+0x214] ;  /* 0x0002140001857983 */ /* 0x002f280000300800 */
        /* <DEDUP_REMOVED lines=33> */
[----:B-1----:R-:W4:Y:S04]  /*a780*/  LDL.LU R150, [R1+0x200] ;  /* 0x0002000001967983 */ /* 0x002f280000300800 */
[----:B------:R1:W-:Y:S04]  /*a790*/  STL [R1+0x4d4], R151 ;  /* 0x0004d49701007387 */ /* 0x0003e80000100800 */
[----:B-1----:R-:W4:Y:S04]  /*a7a0*/  LDL R151, [R1+0x188] ;  /* 0x0001880001977983 */ /* 0x002f280000100800 */
[----:B-----5:R1:W-:Y:S04]  /*a7b0*/  STL [R1+0x4d0], R19 ;  /* 0x0004d01301007387 */ /* 0x0203e80000100800 */
        /* <DEDUP_REMOVED lines=14> */
[----:B-1----:R-:W4:Y:S01]  /*a8a0*/  LDL R0, [R1+0x144] ;  /* 0x0001440001007983 */ /* 0x002f220000100800 */
[----:B--2---:R-:W-:-:S01]  /*a8b0*/  FADD R22, R51, R22 ;  /* 0x0000001633167221 */ /* 0x004fc20000000000 */
[----:B---3--:R-:W-:Y:S01]  /*a8c0*/  FADD R23, R52, R23 ;  /* 0x0000001734177221 */ /* 0x008fe20000000000 */
[----:B----4-:R-:W-:-:S01]  /*a8d0*/  FADD R152, R53, R152 ;  /* 0x0000009835987221 */ /* 0x010fc20000000000 */
[----:B------:R-:W2:Y:S01]  /*a8e0*/  LDL.LU R51, [R1+0x664] ;  /* 0x0006640001337983 */ /* 0x000ea20000300800 */
[----:B------:R-:W-:-:S01]  /*a8f0*/  FADD R153, R54, R153 ;  /* 0x0000009936997221 */ /* 0x000fc20000000000 */
[----:B------:R-:W-:-:S02]  /*a900*/  FADD R154, R55, R154 ;  /* 0x0000009a379a7221 */ /* 0x000fc40000000000 */
[----:B------:R-:W3:Y:S01]  /*a910*/  LDL.LU R52, [R1+0x660] ;  /* 0x0006600001347983 */ /* 0x000ee20000300800 */
[----:B------:R-:W-:-:S03]  /*a920*/  FADD R155, R56, R155 ;  /* 0x0000009b389b7221 */ /* 0x000fc60000000000 */
[----:B------:R-:W4:Y:S01]  /*a930*/  LDL.LU R53, [R1+0x65c] ;  /* 0x00065c0001357983 */ /* 0x000f220000300800 */
        /* <DEDUP_REMOVED lines=142> */
[----:B------:R-:W-:-:S01]  /*b220*/  FADD R227, R128, R227 ;  /* 0x000000e380e37221 */ /* 0x000fc20000000000 */
[----:B------:R-:W-:Y:S02]  /*b230*/  FADD R150, R19, R150 ;  /* 0x0000009613967221 */ /* 0x000fe40000000000 */
[----:B------:R-:W4:Y:S01]  /*b240*/  LDL.LU R125, [R1+0x53c] ;  /* 0x00053c00017d7983 */ /* 0x000f220000300800 */
[----:B------:R-:W-:-:S01]  /*b250*/  FADD R228, R129, R228 ;  /* 0x000000e481e47221 */ /* 0x000fc20000000000 */
[----:B------:R-:W-:Y:S02]  /*b260*/  FADD R148, R149, R148 ;  /* 0x0000009495947221 */ /* 0x000fe40000000000 */
[----:B------:R-:W4:Y:S01]  /*b270*/  LDL.LU R126, [R1+0x538] ;  /* 0x00053800017e7983 */ /* 0x000f220000300800 */
[----:B------:R-:W-:-:S03]  /*b280*/  FADD R229, R130, R229 ;  /* 0x000000e582e57221 */ /* 0x000fc60000000000 */
[----:B------:R-:W4:Y:S01]  /*b290*/  LDL.LU R127, [R1+0x534] ;  /* 0x00053400017f7983 */ /* 0x000f220000300800 */
[----:B------:R-:W-:-:S01]  /*b2a0*/  FADD R230, R131, R230 ;  /* 0x000000e683e67221 */ /* 0x000fc20000000000 */
[----:B------:R-:W-:Y:S02]  /*b2b0*/  FADD R145, R147, R145 ;  /* 0x0000009193917221 */ /* 0x000fe40000000000 */
        /* <DEDUP_REMOVED lines=9> */
[----:B------:R-:W-:Y:S01]  /*b350*/  FADD R236, R17, R236 ;  /* 0x000000ec11ec7221 */ /* 0x000fe20000000000 */
[----:B------:R-:W-:-:S01]  /*b360*/  FADD R235, R16, R235 ;  /* 0x000000eb10eb7221 */ /* 0x000fc20000000000 */
[----:B------:R-:W-:Y:S01]  /*b370*/  STL [R1+0x200], R150 ;  /* 0x0002009601007387 */ /* 0x000fe20000100800 */
[----:B------:R-:W-:-:S01]  /*b380*/  FADD R234, R5, R234 ;  /* 0x000000ea05ea7221 */ /* 0x000fc20000000000 */
[----:B------:R-:W-:Y:S01]  /*b390*/  FADD R231, R0, R231 ;  /* 0x000000e700e77221 */ /* 0x000fe20000000000 */
[----:B------:R-:W-:-:S01]  /*b3a0*/  FADD R232, R2, R232 ;  /* 0x000000e802e87221 */ /* 0x000fc20000000000 */
[----:B------:R-:W-:Y:S04]  /*b3b0*/  STL [R1+0x204], R148 ;  /* 0x0002049401007387 */ /* 0x000fe80000100800 */
[----:B------:R-:W2:Y:S04]  /*b3c0*/  LDL.LU R3, [R1+0x238] ;  /* 0x0002380001037983 */ /* 0x000ea80000300800 */
[----:B------:R-:W-:Y:S04]  /*b3d0*/  STL [R1+0x208], R145 ;  /* 0x0002089101007387 */ /* 0x000fe80000100800 */
[----:B------:R-:W-:Y:S04]  /*b3e0*/  STL [R1+0x20c], R141 ;  /* 0x00020c8d01007387 */ /* 0x000fe80000100800 */
[----:B------:R1:W-:Y:S04]  /*b3f0*/  STL [R1+0x214], R133 ;  /* 0x0002148501007387 */ /* 0x0003e80000100800 */
[----:B------:R3:W-:Y:S04]  /*b400*/  STL [R1+0x210], R137 ;  /* 0x0002108901007387 */ /* 0x0007e80000100800 */
[----:B-1----:R-:W4:Y:S04]  /*b410*/  LDL.LU R133, [R1+0x218] ;  /* 0x0002180001857983 */ /* 0x002f280000300800 */
[----:B------:R-:W4:Y:S04]  /*b420*/  LDL.LU R135, [R1+0x21c] ;  /* 0x00021c0001877983 */ /* 0x000f280000300800 */
[----:B---3--:R-:W3:Y:S04]  /*b430*/  LDL.LU R137, [R1+0x220] ;  /* 0x0002200001897983 */ /* 0x008ee80000300800 */
[----:B------:R-:W3:Y:S04]  /*b440*/  LDL.LU R19, [R1+0x224] ;  /* 0x0002240001137983 */ /* 0x000ee80000300800 */
[----:B------:R-:W3:Y:S04]  /*b450*/  LDL.LU R18, [R1+0x228] ;  /* 0x0002280001127983 */ /* 0x000ee80000300800 */
[----:B------:R-:W3:Y:S04]  /*b460*/  LDL.LU R17, [R1+0x22c] ;  /* 0x00022c0001117983 */ /* 0x000ee80000300800 */
[----:B------:R-:W3:Y:S04]  /*b470*/  LDL.LU R16, [R1+0x230] ;  /* 0x0002300001107983 */ /* 0x000ee80000300800 */
[----:B------:R-:W3:Y:S04]  /*b480*/  LDL.LU R5, [R1+0x234] ;  /* 0x0002340001057983 */ /* 0x000ee80000300800 */
[----:B------:R-:W3:Y:S04]  /*b490*/  LDL.LU R0, [R1+0x23c] ;  /* 0x00023c0001007983 */ /* 0x000ee80000300800 */
[----:B------:R-:W3:Y:S04]  /*b4a0*/  LDL.LU R2, [R1+0x240] ;  /* 0x0002400001027983 */ /* 0x000ee80000300800 */
[----:B------:R-:W3:Y:S04]  /*b4b0*/  LDL R150, [R1+0x1a4] ;  /* 0x0001a40001967983 */ /* 0x000ee80000100800 */
[----:B------:R-:W3:Y:S04]  /*b4c0*/  LDL R148, [R1+0x1a8] ;  /* 0x0001a80001947983 */ /* 0x000ee80000100800 */
[----:B------:R-:W3:Y:S04]  /*b4d0*/  LDL R139, [R1+0x1ac] ;  /* 0x0001ac00018b7983 */ /* 0x000ee80000100800 */
[----:B------:R-:W3:Y:S04]  /*b4e0*/  LDL R141, [R1+0x1b0] ;  /* 0x0001b000018d7983 */ /* 0x000ee80000100800 */
[----:B------:R-:W3:Y:S04]  /*b4f0*/  LDL R143, [R1+0x1b4] ;  /* 0x0001b400018f7983 */ /* 0x000ee80000100800 */
[----:B------:R-:W3:Y:S04]  /*b500*/  LDL R145, [R1+0x1b8] ;  /* 0x0001b80001917983 */ /* 0x000ee80000100800 */
[----:B------:R-:W3:Y:S04]  /*b510*/  LDL R147, [R1+0x1bc] ;  /* 0x0001bc0001937983 */ /* 0x000ee80000100800 */
[----:B------:R-:W3:Y:S01]  /*b520*/  LDL R149, [R1+0x1c0] ;  /* 0x0001c00001957983 */ /* 0x000ee20000100800 */
[----:B--2---:R-:W-:-:S01]  /*b530*/  FADD R3, R140, R3 ;  /* 0x000000038c037221 */ /* 0x004fc20000000000 */
[----:B----4-:R-:W-:-:S02]  /*b540*/  FADD R133, R132, R133 ;  /* 0x0000008584857221 */ /* 0x010fc40000000000 */
[----:B------:R-:W2:Y:S01]  /*b550*/  LDL.LU R132, [R1+0x520] ;  /* 0x0005200001847983 */ /* 0x000ea20000300800 */
[----:B------:R-:W-:-:S03]  /*b560*/  FADD R135, R134, R135 ;  /* 0x0000008786877221 */ /* 0x000fc60000000000 */
[----:B------:R1:W-:Y:S01]  /*b570*/  STL [R1+0x218], R133 ;  /* 0x0002188501007387 */ /* 0x0003e20000100800 */
[----:B---3--:R-:W-:-:S01]  /*b580*/  FADD R137, R136, R137 ;  /* 0x0000008988897221 */ /* 0x008fc20000000000 */
[----:B------:R-:W-:Y:S02]  /*b590*/  FADD R19, R138, R19 ;  /* 0x000000138a137221 */ /* 0x000fe40000000000 */
[----:B-1----:R-:W3:Y:S01]  /*b5a0*/  LDL.LU R133, [R1+0x51c] ;  /* 0x00051c0001857983 */ /* 0x002ee20000300800 */
[----:B------:R-:W-:-:S03]  /*b5b0*/  FADD R18, R151, R18 ;  /* 0x0000001297127221 */ /* 0x000fc60000000000 */
[----:B------:R-:W4:Y:S01]  /*b5c0*/  LDL.LU R134, [R1+0x518] ;  /* 0x0005180001867983 */ /* 0x000f220000300800 */
[----:B------:R-:W-:-:S03]  /*b5d0*/  FADD R17, R146, R17 ;  /* 0x0000001192117221 */ /* 0x000fc60000000000 */
[----:B------:R1:W-:Y:S01]  /*b5e0*/  STL [R1+0x21c], R135 ;  /* 0x00021c8701007387 */ /* 0x0003e20000100800 */
[----:B------:R-:W-:-:S01]  /*b5f0*/  FADD R16, R144, R16 ;  /* 0x0000001090107221 */ /* 0x000fc20000000000 */
[----:B------:R-:W-:Y:S02]  /*b600*/  FADD R5, R142, R5 ;  /* 0x000000058e057221 */ /* 0x000fe40000000000 */
[----:B-1----:R-:W4:Y:S04]  /*b610*/  LDL.LU R135, [R1+0x514] ;  /* 0x0005140001877983 */ /* 0x002f280000300800 */
[----:B------:R-:W4:Y:S04]  /*b620*/  LDL.LU R136, [R1+0x510] ;  /* 0x0005100001887983 */ /* 0x000f280000300800 */
[----:B------:R1:W-:Y:S01]  /*b630*/  STL [R1+0x220], R137 ;  /* 0x0002208901007387 */ /* 0x0003e20000100800 */
[----:B------:R-:W-:-:S03]  /*b640*/  FADD R0, R12, R0 ;  /* 0x000000000c007221 */ /* 0x000fc60000000000 */
[----:B-1----:R-:W4:Y:S04]  /*b650*/  LDL.LU R137, [R1+0x50c] ;  /* 0x00050c0001897983 */ /* 0x002f280000300800 */
[----:B------:R-:W4:Y:S04]  /*b660*/  LDL.LU R138, [R1+0x508] ;  /* 0x00050800018a7983 */ /* 0x000f280000300800 */
[----:B------:R1:W-:Y:S04]  /*b670*/  STL [R1+0x224], R19 ;  /* 0x0002241301007387 */ /* 0x0003e80000100800 */
[----:B------:R-:W-:Y:S04]  /*b680*/  STL [R1+0x228], R18 ;  /* 0x0002281201007387 */ /* 0x000fe80000100800 */
[----:B------:R1:W-:Y:S04]  /*b690*/  STL [R1+0x22c], R17 ;  /* 0x00022c1101007387 */ /* 0x0003e80000100800 */
[----:B-1----:R-:W2:Y:S04]  /*b6a0*/  LDL.LU R19, [R1+0x244] ;  /* 0x0002440001137983 */ /* 0x002ea80000300800 */
[----:B------:R-:W-:Y:S04]  /*b6b0*/  STL [R1+0x230], R16 ;  /* 0x0002301001007387 */ /* 0x000fe80000100800 */
[----:B------:R-:W3:Y:S04]  /*b6c0*/  LDL.LU R17, [R1+0x248] ;  /* 0x0002480001117983 */ /* 0x000ee80000300800 */
[----:B------:R-:W-:Y:S04]  /*b6d0*/  STL [R1+0x234], R5 ;  /* 0x0002340501007387 */ /* 0x000fe80000100800 */
[----:B------:R-:W-:Y:S04]  /*b6e0*/  STL [R1+0x238], R3 ;  /* 0x0002380301007387 */ /* 0x000fe80000100800 */
[----:B------:R1:W-:Y:S01]  /*b6f0*/  STL [R1+0x23c], R0 ;  /* 0x00023c0001007387 */ /* 0x0003e20000100800 */
[----:B------:R-:W-:-:S03]  /*b700*/  FADD R2, R9, R2 ;  /* 0x0000000209027221 */ /* 0x000fc60000000000 */
[----:B-1----:R-:W4:Y:S04]  /*b710*/  LDL.LU R0, [R1+0x27c] ;  /* 0x00027c0001007983 */ /* 0x002f280000300800 */
[----:B------:R-:W4:Y:S04]  /*b720*/  LDL.LU R140, [R1+0x24c] ;  /* 0x00024c00018c7983 */ /* 0x000f280000300800 */
[----:B------:R-:W4:Y:S04]  /*b730*/  LDL.LU R142, [R1+0x250] ;  /* 0x00025000018e7983 */ /* 0x000f280000300800 */
[----:B------:R-:W4:Y:S04]  /*b740*/  LDL.LU R144, [R1+0x254] ;  /* 0x0002540001907983 */ /* 0x000f280000300800 */
[----:B------:R1:W-:Y:S04]  /*b750*/  STL [R1+0x240], R2 ;  /* 0x0002400201007387 */ /* 0x0003e80000100800 */
[----:B------:R-:W4:Y:S04]  /*b760*/  LDL.LU R146, [R1+0x258] ;  /* 0x0002580001927983 */ /* 0x000f280000300800 */
[----:B------:R-:W4:Y:S04]  /*b770*/  LDL.LU R151, [R1+0x25c] ;  /* 0x00025c0001977983 */ /* 0x000f280000300800 */
[----:B------:R-:W4:Y:S04]  /*b780*/  LDL.LU R18, [R1+0x260] ;  /* 0x0002600001127983 */ /* 0x000f280000300800 */
[----:B------:R-:W4:Y:S04]  /*b790*/  LDL.LU R16, [R1+0x264] ;  /* 0x0002640001107983 */ /* 0x000f280000300800 */
[----:B------:R-:W4:Y:S04]  /*b7a0*/  LDL.LU R12, [R1+0x268] ;  /* 0x00026800010c7983 */ /* 0x000f280000300800 */
[----:B------:R-:W4:Y:S04]  /*b7b0*/  LDL.LU R9, [R1+0x26c] ;  /* 0x00026c0001097983 */ /* 0x000f280000300800 */
[----:B------:R-:W4:Y:S04]  /*b7c0*/  LDL.LU R5, [R1+0x270] ;  /* 0x0002700001057983 */ /* 0x000f280000300800 */
[----:B------:R-:W4:Y:S04]  /*b7d0*/  LDL.LU R3, [R1+0x274] ;  /* 0x0002740001037983 */ /* 0x000f280000300800 */
[----:B-1----:R-:W4:Y:S01]  /*b7e0*/  LDL.LU R2, [R1+0x278] ;  /* 0x0002780001027983 */ /* 0x002f220000300800 */
[----:B--2---:R-:W-:-:S03]  /*b7f0*/  FADD R19, R150, R19 ;  /* 0x0000001396137221 */ /* 0x004fc60000000000 */
[----:B------:R-:W2:Y:S01]  /*b800*/  LDL R150, [R1+0x1e4] ;  /* 0x0001e40001967983 */ /* 0x000ea20000100800 */
[----:B---3--:R-:W-:-:S03]  /*b810*/  FADD R17, R148, R17 ;  /* 0x0000001194117221 */ /* 0x008fc60000000000 */
[----:B------:R-:W3:Y:S04]  /*b820*/  LDL R148, [R1+0x1e0] ;  /* 0x0001e00001947983 */ /* 0x000ee80000100800 */
[----:B------:R1:W-:Y:S04]  /*b830*/  STL [R1+0x244], R19 ;  /* 0x0002441301007387 */ /* 0x0003e80000100800 */
[----:B-1----:R-:W2:Y:S04]  /*b840*/  LDL R19, [R1+0x1e8] ;  /* 0x0001e80001137983 */ /* 0x002ea80000100800 */
[----:B------:R1:W-:Y:S01]  /*b850*/  STL [R1+0x248], R17 ;  /* 0x0002481101007387 */ /* 0x0003e20000100800 */
[----:B----4-:R-:W-:-:S03]  /*b860*/  FADD R140, R139, R140 ;  /* 0x0000008c8b8c7221 */ /* 0x010fc60000000000 */
[----:B-1----:R-:W4:Y:S01]  /*b870*/  LDL R17, [R1+0x1ec] ;  /* 0x0001ec0001117983 */ /* 0x002f220000100800 */
[----:B------:R-:W-:-:S03]  /*b880*/  FADD R142, R141, R142 ;  /* 0x0000008e8d8e7221 */ /* 0x000fc60000000000 */
[----:B------:R-:W4:Y:S01]  /*b890*/  LDL.LU R139, [R1+0x504] ;  /* 0x00050400018b7983 */ /* 0x000f220000300800 */
[----:B------:R-:W-:-:S03]  /*b8a0*/  FADD R144, R143, R144 ;  /* 0x000000908f907221 */ /* 0x000fc60000000000 */
[----:B------:R1:W-:Y:S01]  /*b8b0*/  STL [R1+0x24c], R140 ;  /* 0x00024c8c01007387 */ /* 0x0003e20000100800 */
[----:B------:R-:W-:-:S03]  /*b8c0*/  FADD R146, R145, R146 ;  /* 0x0000009291927221 */ /* 0x000fc60000000000 */
[----:B-1----:R-:W4:Y:S04]  /*b8d0*/  LDL.LU R140, [R1+0x500] ;  /* 0x00050000018c7983 */ /* 0x002f280000300800 */
[----:B------:R-:W4:Y:S04]  /*b8e0*/  LDL.LU R141, [R1+0x4fc] ;  /* 0x0004fc00018d7983 */ /* 0x000f280000300800 */
[----:B------:R1:W-:Y:S01]  /*b8f0*/  STL [R1+0x250], R142 ;  /* 0x0002508e01007387 */ /* 0x0003e20000100800 */
[----:B------:R-:W-:-:S01]  /*b900*/  FADD R151, R147, R151 ;  /* 0x0000009793977221 */ /* 0x000fc20000000000 */
[----:B------:R-:W-:Y:S01]  /*b910*/  FADD R18, R149, R18 ;  /* 0x0000001295127221 */ /* 0x000fe20000000000 */
[----:B------:R-:W-:-:S01]  /*b920*/  FADD R16, R20, R16 ;  /* 0x0000001014107221 */ /* 0x000fc20000000000 */
[----:B------:R-:W-:Y:S01]  /*b930*/  FADD R12, R14, R12 ;  /* 0x0000000c0e0c7221 */ /* 0x000fe20000000000 */
[----:B-1----:R-:W4:Y:S04]  /*b940*/  LDL.LU R142, [R1+0x4f8] ;  /* 0x0004f800018e7983 */ /* 0x002f280000300800 */
[----:B------:R-:W4:Y:S04]  /*b950*/  LDL.LU R143, [R1+0x4f4] ;  /* 0x0004f400018f7983 */ /* 0x000f280000300800 */
[----:B------:R1:W-:Y:S01]  /*b960*/  STL [R1+0x254], R144 ;  /* 0x0002549001007387 */ /* 0x0003e20000100800 */
[----:B------:R-:W-:-:S01]  /*b970*/  FADD R9, R10, R9 ;  /* 0x000000090a097221 */ /* 0x000fc20000000000 */
[----:B------:R-:W-:-:S02]  /*b980*/  FADD R5, R8, R5 ;  /* 0x0000000508057221 */ /* 0x000fc40000000000 */
[----:B-1----:R-:W4:Y:S04]  /*b990*/  LDL.LU R144, [R1+0x4f0] ;  /* 0x0004f00001907983 */ /* 0x002f280000300800 */
[----:B------:R-:W4:Y:S04]  /*b9a0*/  LDL.LU R145, [R1+0x4ec] ;  /* 0x0004ec0001917983 */ /* 0x000f280000300800 */
[----:B------:R1:W-:Y:S01]  /*b9b0*/  STL [R1+0x258], R146 ;  /* 0x0002589201007387 */ /* 0x0003e20000100800 */
[----:B------:R-:W-:-:S01]  /*b9c0*/  FADD R3, R7, R3 ;  /* 0x0000000307037221 */ /* 0x000fc20000000000 */
[----:B------:R-:W-:-:S02]  /*b9d0*/  FADD R2, R6, R2 ;  /* 0x0000000206027221 */ /* 0x000fc40000000000 */
[----:B-1----:R-:W4:Y:S04]  /*b9e0*/  LDL.LU R146, [R1+0x4e8] ;  /* 0x0004e80001927983 */ /* 0x002f280000300800 */
[----:B------:R-:W4:Y:S04]  /*b9f0*/  LDL.LU R147, [R1+0x4e4] ;  /* 0x0004e40001937983 */ /* 0x000f280000300800 */
[----:B------:R1:W-:Y:S04]  /*ba00*/  STL [R1+0x25c], R151 ;  /* 0x00025c9701007387 */ /* 0x0003e80000100800 */
[----:B------:R1:W-:Y:S04]  /*ba10*/  STL [R1+0x260], R18 ;  /* 0x0002601201007387 */ /* 0x0003e80000100800 */
[----:B------:R1:W-:Y:S04]  /*ba20*/  STL [R1+0x264], R16 ;  /* 0x0002641001007387 */ /* 0x0003e80000100800 */
[----:B------:R1:W-:Y:S04]  /*ba30*/  STL [R1+0x268], R12 ;  /* 0x0002680c01007387 */ /* 0x0003e80000100800 */
[----:B------:R1:W-:Y:S04]  /*ba40*/  STL [R1+0x26c], R9 ;  /* 0x00026c0901007387 */ /* 0x0003e80000100800 */
[----:B------:R1:W-:Y:S01]  /*ba50*/  STL [R1+0x270], R5 ;  /* 0x0002700501007387 */ /* 0x0003e20000100800 */
[----:B------:R-:W-:-:S03]  /*ba60*/  FADD R0, R4, R0 ;  /* 0x0000000004007221 */ /* 0x000fc60000000000 */
[----:B------:R-:W3:Y:S04]  /*ba70*/  LDL.LU R149, [R1+0x280] ;  /* 0x0002800001957983 */ /* 0x000ee80000300800 */
[----:B------:R1:W-:Y:S04]  /*ba80*/  STL [R1+0x274], R3 ;  /* 0x0002740301007387 */ /* 0x0003e80000100800 */
[----:B-1----:R-:W2:Y:S04]  /*ba90*/  LDL.LU R151, [R1+0x284] ;  /* 0x0002840001977983 */ /* 0x002ea80000300800 */
[----:B------:R1:W-:Y:S04]  /*baa0*/  STL [R1+0x278], R2 ;  /* 0x0002780201007387 */ /* 0x0003e80000100800 */
        /* <DEDUP_REMOVED lines=14> */
[----:B-1----:R-:W4:Y:S04]  /*bb90*/  LDL.LU R2, [R1+0x2bc] ;  /* 0x0002bc0001027983 */ /* 0x002f280000300800 */
[----:B------:R-:W4:Y:S01]  /*bba0*/  LDL.LU R0, [R1+0x2c0] ;  /* 0x0002c00001007983 */ /* 0x000f220000300800 */
[----:B---3--:R-:W-:-:S03]  /*bbb0*/  FADD R149, R148, R149 ;  /* 0x0000009594957221 */ /* 0x008fc60000000000 */
[----:B------:R-:W3:Y:S04]  /*bbc0*/  LDL.LU R148, [R1+0x4e0] ;  /* 0x0004e00001947983 */ /* 0x000ee80000300800 */
[----:B------:R1:W-:Y:S01]  /*bbd0*/  STL [R1+0x280], R149 ;  /* 0x0002809501007387 */ /* 0x0003e20000100800 */
[----:B--2---:R-:W-:-:S03]  /*bbe0*/  FADD R151, R150, R151 ;  /* 0x0000009796977221 */ /* 0x004fc60000000000 */
[----:B-1----:R-:W2:Y:S01]  /*bbf0*/  LDL.LU R149, [R1+0x4dc] ;  /* 0x0004dc0001957983 */ /* 0x002ea20000300800 */
[----:B----4-:R-:W-:-:S03]  /*bc00*/  FADD R18, R19, R18 ;  /* 0x0000001213127221 */ /* 0x010fc60000000000 */
[----:B------:R-:W4:Y:S04]  /*bc10*/  LDL.LU R150, [R1+0x4d8] ;  /* 0x0004d80001967983 */ /* 0x000f280000300800 */
[----:B------:R1:W-:Y:S01]  /*bc20*/  STL [R1+0x284], R151 ;  /* 0x0002849701007387 */ /* 0x0003e20000100800 */
[----:B------:R-:W-:-:S01]  /*bc30*/  FADD R16, R17, R16 ;  /* 0x0000001011107221 */ /* 0x000fc20000000000 */
[----:B------:R-:W-:Y:S02]  /*bc40*/  FADD R20, R21, R20 ;  /* 0x0000001415147221 */ /* 0x000fe40000000000 */
[----:B-1----:R-:W4:Y:S01]  /*bc50*/  LDL.LU R151, [R1+0x4d4] ;  /* 0x0004d40001977983 */ /* 0x002f220000300800 */
[----:B------:R-:W-:-:S03]  /*bc60*/  FADD R14, R15, R14 ;  /* 0x0000000e0f0e7221 */ /* 0x000fc60000000000 */
[----:B------:R1:W5:Y:S01]  /*bc70*/  LDL.LU R19, [R1+0x4d0] ;  /* 0x0004d00001137983 */ /* 0x0003620000300800 */
[----:B------:R-:W-:-:S03]  /*bc80*/  FADD R12, R13, R12 ;  /* 0x0000000c0d0c7221 */ /* 0x000fc60000000000 */
[----:B------:R1:W-:Y:S01]  /*bc90*/  STL [R1+0x288], R18 ;  /* 0x0002881201007387 */ /* 0x0003e20000100800 */
[----:B------:R-:W-:-:S01]  /*bca0*/  FADD R10, R11, R10 ;  /* 0x0000000a0b0a7221 */ /* 0x000fc20000000000 */
[----:B------:R-:W-:Y:S01]  /*bcb0*/  FADD R9, R24, R9 ;  /* 0x0000000918097221 */ /* 0x000fe20000000000 */
[----:B------:R-:W-:-:S01]  /*bcc0*/  FADD R8, R25, R8 ;  /* 0x0000000819087221 */ /* 0x000fc20000000000 */
[----:B-1----:R1:W5:Y:S04]  /*bcd0*/  LDL.LU R18, [R1+0x4cc] ;  /* 0x0004cc0001127983 */ /* 0x0023680000300800 */
[----:B------:R1:W5:Y:S01]  /*bce0*/  LDL.LU R17, [R1+0x4c8] ;  /* 0x0004c80001117983 */ /* 0x0003620000300800 */
[----:B------:R-:W-:-:S03]  /*bcf0*/  FADD R7, R26, R7 ;  /* 0x000000071a077221 */ /* 0x000fc60000000000 */
[----:B------:R1:W-:Y:S01]  /*bd00*/  STL [R1+0x28c], R16 ;  /* 0x00028c1001007387 */ /* 0x0003e20000100800 */
[----:B------:R-:W-:-:S01]  /*bd10*/  FADD R6, R27, R6 ;  /* 0x000000061b067221 */ /* 0x000fc20000000000 */
[----:B------:R-:W-:Y:S01]  /*bd20*/  FADD R5, R28, R5 ;  /* 0x000000051c057221 */ /* 0x000fe20000000000 */
[----:B------:R-:W-:-:S01]  /*bd30*/  FADD R4, R29, R4 ;  /* 0x000000041d047221 */ /* 0x000fc20000000000 */
[----:B-1----:R1:W5:Y:S04]  /*bd40*/  LDL.LU R16, [R1+0x4c4] ;  /* 0x0004c40001107983 */ /* 0x0023680000300800 */
[----:B------:R1:W-:Y:S04]  /*bd50*/  STL [R1+0x290], R20 ;  /* 0x0002901401007387 */ /* 0x0003e80000100800 */
[----:B------:R1:W-:Y:S04]  /*bd60*/  STL [R1+0x294], R14 ;  /* 0x0002940e01007387 */ /* 0x0003e80000100800 */
[----:B------:R1:W-:Y:S01]  /*bd70*/  STL [R1+0x298], R12 ;  /* 0x0002980c01007387 */ /* 0x0003e20000100800 */
[----:B------:R-:W-:-:S03]  /*bd80*/  FADD R3, R30, R3 ;  /* 0x000000031e037221 */ /* 0x000fc60000000000 */
[----:B------:R1:W-:Y:S04]  /*bd90*/  STL [R1+0x29c], R10 ;  /* 0x00029c0a01007387 */ /* 0x0003e80000100800 */
[----:B------:R1:W-:Y:S01]  /*bda0*/  STL [R1+0x2a0], R9 ;  /* 0x0002a00901007387 */ /* 0x0003e20000100800 */
[----:B------:R-:W-:-:S03]  /*bdb0*/  FADD R2, R31, R2 ;  /* 0x000000021f027221 */ /* 0x000fc60000000000 */
[----:B------:R1:W-:Y:S04]  /*bdc0*/  STL [R1+0x2a4], R8 ;  /* 0x0002a40801007387 */ /* 0x0003e80000100800 */
[----:B------:R1:W-:Y:S01]  /*bdd0*/  STL [R1+0x2a8], R7 ;  /* 0x0002a80701007387 */ /* 0x0003e20000100800 */
[----:B------:R-:W-:-:S03]  /*bde0*/  FADD R0, R32, R0 ;  /* 0x0000000020007221 */ /* 0x000fc60000000000 */
[----:B------:R1:W-:Y:S04]  /*bdf0*/  STL [R1+0x2ac], R6 ;  /* 0x0002ac0601007387 */ /* 0x0003e80000100800 */
[----:B------:R1:W-:Y:S04]  /*be00*/  STL [R1+0x2b0], R5 ;  /* 0x0002b00501007387 */ /* 0x0003e80000100800 */
[----:B------:R1:W-:Y:S04]  /*be10*/  STL [R1+0x2b4], R4 ;  /* 0x0002b40401007387 */ /* 0x0003e80000100800 */
        /* <DEDUP_REMOVED lines=20> */
[----:B---3--:R-:W-:-:S01]  /*bf60*/  FADD R21, R33, R21 ;  /* 0x0000001521157221 */ /* 0x008fc20000000000 */
[----:B--2---:R-:W-:-:S04]  /*bf70*/  FADD R20, R34, R20 ;  /* 0x0000001422147221 */ /* 0x004fc80000000000 */
[----:B------:R1:W-:Y:S01]  /*bf80*/  STL [R1+0x2c4], R21 ;  /* 0x0002c41501007387 */ /* 0x0003e20000100800 */
[----:B----4-:R-:W-:-:S03]  /*bf90*/  FADD R15, R35, R15 ;  /* 0x0000000f230f7221 */ /* 0x010fc60000000000 */
[----:B------:R2:W-:Y:S01]  /*bfa0*/  STL [R1+0x2c8], R20 ;  /* 0x0002c81401007387 */ /* 0x0005e20000100800 */
[----:B------:R-:W-:-:S03]  /*bfb0*/  FADD R14, R36, R14 ;  /* 0x0000000e240e7221 */ /* 0x000fc60000000000 */
        /* <DEDUP_REMOVED lines=24> */
[----:B-1----:R-:W4:Y:S01]  /*c140*/  LDL.LU R21, [R1+0x308] ;  /* 0x0003080001157983 */ /* 0x002f220000300800 */
[----:B------:R-:W-:-:S03]  /*c150*/  FADD R0, R49, R0 ;  /* 0x0000000031007221 */ /* 0x000fc60000000000 */
[----:B------:R1:W-:Y:S04]  /*c160*/  STL [R1+0x2fc], R3 ;  /* 0x0002fc0301007387 */ /* 0x0003e80000100800 */
[----:B--2---:R-:W2:Y:S04]  /*c170*/  LDL.LU R20, [R1+0x30c] ;  /* 0x00030c0001147983 */ /* 0x004ea80000300800 */
[----:B------:R1:W-:Y:S04]  /*c180*/  STL [R1+0x300], R2 ;  /* 0x0003000201007387 */ /* 0x0003e80000100800 */
[----:B---3--:R-:W3:Y:S04]  /*c190*/  LDL.LU R15, [R1+0x310] ;  /* 0x00031000010f7983 */ /* 0x008ee80000300800 */
[----:B------:R1:W-:Y:S04]  /*c1a0*/  STL [R1+0x304], R0 ;  /* 0x0003040001007387 */ /* 0x0003e80000100800 */
[----:B----4-:R-:W4:Y:S04]  /*c1b0*/  LDL.LU R14, [R1+0x314] ;  /* 0x00031400010e7983 */ /* 0x010f280000300800 */
        /* <DEDUP_REMOVED lines=11> */
[----:B------:R-:W4:Y:S04]  /*c270*/  LDL.LU R2, [R1+0x344] ;  /* 0x0003440001027983 */ /* 0x000f280000300800 */
[----:B------:R-:W4:Y:S01]  /*c280*/  LDL.LU R0, [R1+0x348] ;  /* 0x0003480001007983 */ /* 0x000f220000300800 */
[----:B------:R-:W-:-:S01]  /*c290*/  FADD R21, R50, R21 ;  /* 0x0000001532157221 */ /* 0x000fc20000000000 */
[----:B--2---:R-:W-:-:S04]  /*c2a0*/  FADD R20, R51, R20 ;  /* 0x0000001433147221 */ /* 0x004fc80000000000 */
[----:B------:R1:W-:Y:S01]  /*c2b0*/  STL [R1+0x308], R21 ;  /* 0x0003081501007387 */ /* 0x0003e20000100800 */
[----:B---3--:R-:W-:-:S03]  /*c2c0*/  FADD R15, R52, R15 ;  /* 0x0000000f340f7221 */ /* 0x008fc60000000000 */
        /* <DEDUP_REMOVED lines=202> */
[----:B------:R-:W-:Y:S01]  /*cf70*/  STL [R1+0x418], R21 ;  /* 0x0004181501007387 */ /* 0x000fe20000100800 */
[----:B---3--:R-:W-:-:S03]  /*cf80*/  FADD R15, R120, R15 ;  /* 0x0000000f780f7221 */ /* 0x008fc60000000000 */
[----:B------:R-:W-:Y:S01]  /*cf90*/  STL [R1+0x41c], R20 ;  /* 0x00041c1401007387 */ /* 0x000fe20000100800 */
[----:B----4-:R-:W-:-:S03]  /*cfa0*/  FADD R14, R121, R14 ;  /* 0x0000000e790e7221 */ /* 0x010fc60000000000 */
[----:B------:R-:W-:Y:S01]  /*cfb0*/  STL [R1+0x420], R15 ;  /* 0x0004200f01007387 */ /* 0x000fe20000100800 */
[----:B------:R-:W-:-:S03]  /*cfc0*/  FADD R13, R122, R13 ;  /* 0x0000000d7a0d7221 */ /* 0x000fc60000000000 */
        /* <DEDUP_REMOVED lines=18> */
[----:B------:R1:W-:Y:S01]  /*d0f0*/  STL [R1+0x448], R5 ;  /* 0x0004480501007387 */ /* 0x0003e20000100800 */
[----:B------:R-:W-:-:S03]  /*d100*/  FADD R3, R132, R3 ;  /* 0x0000000384037221 */ /* 0x000fc60000000000 */
[----:B------:R-:W-:Y:S01]  /*d110*/  STL [R1+0x44c], R4 ;  /* 0x00044c0401007387 */ /* 0x000fe20000100800 */
[----:B------:R-:W-:-:S03]  /*d120*/  FADD R2, R133, R2 ;  /* 0x0000000285027221 */ /* 0x000fc60000000000 */
[----:B-1----:R-:W2:Y:S01]  /*d130*/  LDL.LU R5, [R1+0x45c] ;  /* 0x00045c0001057983 */ /* 0x002ea20000300800 */
[----:B------:R-:W-:-:S03]  /*d140*/  FADD R0, R134, R0 ;  /* 0x0000000086007221 */ /* 0x000fc60000000000 */
[----:B------:R1:W-:Y:S04]  /*d150*/  STL [R1+0x450], R3 ;  /* 0x0004500301007387 */ /* 0x0003e80000100800 */
[----:B-1----:R-:W3:Y:S04]  /*d160*/  LDL.LU R3, [R1+0x460] ;  /* 0x0004600001037983 */ /* 0x002ee80000300800 */
[----:B------:R1:W-:Y:S04]  /*d170*/  STL [R1+0x454], R2 ;  /* 0x0004540201007387 */ /* 0x0003e80000100800 */
[----:B-1----:R-:W4:Y:S04]  /*d180*/  LDL.LU R2, [R1+0x464] ;  /* 0x0004640001027983 */ /* 0x002f280000300800 */
[----:B------:R1:W-:Y:S04]  /*d190*/  STL [R1+0x458], R0 ;  /* 0x0004580001007387 */ /* 0x0003e80000100800 */
[----:B-1----:R-:W4:Y:S04]  /*d1a0*/  LDL.LU R0, [R1+0x468] ;  /* 0x0004680001007983 */ /* 0x002f280000300800 */
        /* <DEDUP_REMOVED lines=12> */
[----:B------:R-:W4:Y:S01]  /*d270*/  LDL.LU R4, [R1+0x49c] ;  /* 0x00049c0001047983 */ /* 0x000f220000300800 */
[----:B------:R-:W-:Y:S01]  /*d280*/  UMOV UR8, URZ ;  /* 0x0000003f00087c82 */ /* 0x000fe20008000000 */
[----:B--2---:R-:W-:-:S05]  /*d290*/  FADD R5, R135, R5 ;  /* 0x0000000587057221 */ /* 0x004fca0000000000 */
[----:B------:R1:W-:Y:S01]  /*d2a0*/  STL [R1+0x45c], R5 ;  /* 0x00045c0501007387 */ /* 0x0003e20000100800 */
[----:B---3--:R-:W-:-:S03]  /*d2b0*/  FADD R3, R136, R3 ;  /* 0x0000000388037221 */ /* 0x008fc60000000000 */
[----:B-1----:R1:W5:Y:S04]  /*d2c0*/  LDL.LU R5, [R1+0x4c0] ;  /* 0x0004c00001057983 */ /* 0x0023680000300800 */
[----:B------:R2:W-:Y:S01]  /*d2d0*/  STL [R1+0x460], R3 ;  /* 0x0004600301007387 */ /* 0x0005e20000100800 */
[----:B----4-:R-:W-:-:S03]  /*d2e0*/  FADD R2, R137, R2 ;  /* 0x0000000289027221 */ /* 0x010fc60000000000 */
[----:B--2---:R1:W5:Y:S04]  /*d2f0*/  LDL.LU R3, [R1+0x4bc] ;  /* 0x0004bc0001037983 */ /* 0x0043680000300800 */
[----:B------:R2:W-:Y:S01]  /*d300*/  STL [R1+0x464], R2 ;  /* 0x0004640201007387 */ /* 0x0005e20000100800 */
[----:B------:R-:W-:-:S03]  /*d310*/  FADD R0, R138, R0 ;  /* 0x000000008a007221 */ /* 0x000fc60000000000 */
[----:B--2---:R1:W5:Y:S01]  /*d320*/  LDL.LU R2, [R1+0x4b8] ;  /* 0x0004b80001027983 */ /* 0x0043620000300800 */
[----:B------:R-:W-:-:S03]  /*d330*/  FADD R21, R139, R21 ;  /* 0x000000158b157221 */ /* 0x000fc60000000000 */
[----:B------:R2:W-:Y:S01]  /*d340*/  STL [R1+0x468], R0 ;  /* 0x0004680001007387 */ /* 0x0005e20000100800 */
[----:B------:R-:W-:-:S01]  /*d350*/  FADD R20, R140, R20 ;  /* 0x000000148c147221 */ /* 0x000fc20000000000 */
[----:B------:R-:W-:Y:S02]  /*d360*/  FADD R15, R141, R15 ;  /* 0x0000000f8d0f7221 */ /* 0x000fe40000000000 */
[----:B--2---:R1:W5:Y:S01]  /*d370*/  LDL.LU R0, [R1+0x4b4] ;  /* 0x0004b40001007983 */ /* 0x0043620000300800 */
        /* <DEDUP_REMOVED lines=16> */
[----:B------:R-:W-:-:S01]  /*d480*/  FADD R6, R150, R6 ;  /* 0x0000000696067221 */ /* 0x000fc20000000000 */
[----:B------:R-:W-:Y:S02]  /*d490*/  FADD R4, R4, R151 ;  /* 0x0000009704047221 */ /* 0x000fe40000000000 */
[----:B------:R1:W-:Y:S04]  /*d4a0*/  STL [R1+0x48c], R9 ;  /* 0x00048c0901007387 */ /* 0x0003e80000100800 */
[----:B------:R1:W-:Y:S04]  /*d4b0*/  STL [R1+0x490], R8 ;  /* 0x0004900801007387 */ /* 0x0003e80000100800 */
[----:B------:R1:W-:Y:S04]  /*d4c0*/  STL [R1+0x494], R7 ;  /* 0x0004940701007387 */ /* 0x0003e80000100800 */
[----:B------:R1:W-:Y:S04]  /*d4d0*/  STL [R1+0x49c], R4 ;  /* 0x00049c0401007387 */ /* 0x0003e80000100800 */
[----:B------:R1:W-:Y:S02]  /*d4e0*/  STL [R1+0x498], R6 ;  /* 0x0004980601007387 */ /* 0x0003e40000100800 */
.L_x_27:
[----:B------:R-:W-:Y:S05]  /*d4f0*/  @!P1 BRA `(.L_x_28) ;  /* 0x0000000000049947 */ /* 0x000fea0003800000 */
[----:B------:R-:W-:Y:S01]  /*d500*/  BPT.TRAP 0x1 ;  /* 0x000000040000795c */ /* 0x000fe20000300000 */
.L_x_28:
[----:B------:R-:W-:Y:S02]  /*d510*/  UISETP.GT.U32.AND UP0, UPT, UR45, 0x1, UPT ;  /* 0x000000012d00788c */ /* 0x000fe4000bf04070 */
[----:B------:R-:W-:-:S04]  /*d520*/  ULEA UR5, UR11, UR48, 0x3 ;  /* 0x000000300b057291 */ /* 0x000fc8000f8e183f */
[----:B------:R-:W-:Y:S01]  /*d530*/  UIADD3 UR5, UR5, 0x30, URZ ;  /* 0x0000003005057890 */ /* 0x000fe2000fffe03f */
[----:B------:R-:W-:-:S03]  /*d540*/  PLOP3.LUT P0, PT, PT, PT, UP0, 0x80, 0x0 ;  /* 0x000000000000781c */ /* 0x000fc60003f0f008 */
[----:B------:R-:W-:-:S09]  /*d550*/  UPRMT UR5, URZ, 0x654, UR5 ;  /* 0x000006543f057896 */ /* 0x000fd20008000005 */
[----:B------:R-:W-:Y:S01]  /*d560*/  SYNCS.ARRIVE.TRANS64.RED.A1T0 RZ, [UR5], RZ ;  /* 0x000000ffffff79a7 */ /* 0x000fe20008100405 */
[----:B------:R-:W-:Y:S05]  /*d570*/  @P0 BRA `(.L_x_29) ;  /* 0x0000000000040947 */ /* 0x000fea0003800000 */
[----:B------:R-:W-:Y:S01]  /*d580*/  BPT.TRAP 0x1 ;  /* 0x000000040000795c */ /* 0x000fe20000300000 */
.L_x_29:
[----:B------:R-:W-:Y:S01]  /*d590*/  UIADD3 UR10, UR10, 0x1, URZ ;  /* 0x000000010a0a7890 */ /* 0x000fe2000fffe03f */
[C---:B-----5:R-:W-:Y:S01]  /*d5a0*/  ISETP.GT.AND P0, PT, R3.reuse, 0x1, PT ;  /* 0x000000010300780c */ /* 0x060fe20003f04270 */
[----:B------:R-:W-:Y:S01]  /*d5b0*/  UIADD3 UR11, UR11, 0x1, URZ ;  /* 0x000000010b0b7890 */ /* 0x000fe2000fffe03f */
[----:B------:R-:W-:Y:S01]  /*d5c0*/  IADD3 R3, R3, -0x1, RZ ;  /* 0xffffffff03037810 */ /* 0x000fe20007ffe0ff */
[----:B------:R-:W-:Y:S02]  /*d5d0*/  UISETP.NE.AND UP0, UPT, UR10, 0x6, UPT ;  /* 0x000000060a00788c */ /* 0x000fe4000bf05270 */
[----:B------:R-:W-:Y:S02]  /*d5e0*/  UISETP.NE.AND UP1, UPT, UR11, 0x6, UPT ;  /* 0x000000060b00788c */ /* 0x000fe4000bf25270 */
[----:B------:R-:W-:Y:S02]  /*d5f0*/  USEL UR5, URZ, 0x1, UP0 ;  /* 0x000000013f057887 */ /* 0x000fe40008000000 */
[----:B------:R-:W-:-:S02]  /*d600*/  USEL UR10, UR10, URZ, UP0 ;  /* 0x0000003f0a0a7287 */ /* 0x000fc40008000000 */
[----:B------:R-:W-:Y:S02]  /*d610*/  USEL UR11, UR11, URZ, UP1 ;  /* 0x0000003f0b0b7287 */ /* 0x000fe40008800000 */
[----:B------:R-:W-:Y:S01]  /*d620*/  LOP3.LUT R0, R0, UR5, RZ, 0x3c, !PT ;  /* 0x0000000500007c12 */ /* 0x000fe2000f8e3cff */
[----:B------:R-:W-:Y:S01]  /*d630*/  UMOV UR5, 0x1 ;  /* 0x0000000100057882 */ /* 0x000fe20000000000 */
[----:B------:R-:W-:Y:S08]  /*d640*/  @P0 BRA `(.L_x_30) ;  /* 0xffffffa000300947 */ /* 0x000ff0000383ffff */
.L_x_22:
[----:B------:R-:W-:-:S04]  /*d650*/  UISETP.NE.AND UP0, UPT, UR8, URZ, UPT ;  /* 0x0000003f0800728c */ /* 0x000fc8000bf05270 */
[----:B------:R-:W-:-:S06]  /*d660*/  USEL UR4, URZ, 0x1, !UP0 ;  /* 0x000000013f047887 */ /* 0x000fcc000c000000 */
[----:B------:R-:W-:-:S13]  /*d670*/  ISETP.NE.AND P0, PT, RZ, UR4, PT ;  /* 0x00000004ff007c0c */ /* 0x000fda000bf05270 */
[----:B------:R-:W-:Y:S05]  /*d680*/  @!P0 BRA `(.L_x_31) ;  /* 0x0000003800788947 */ /* 0x000fea0003800000 */
[----:B------:R3:W-:Y:S04]  /*d690*/  STL [R1+0x64c], R55 ;  /* 0x00064c3701007387 */ /* 0x0007e80000100800 */
[----:B---3--:R-:W3:Y:S04]  /*d6a0*/  LDL.LU R55, [R1] ;  /* 0x0000000001377983 */ /* 0x008ee80000300800 */
[----:B------:R4:W-:Y:S04]  /*d6b0*/  STL [R1+0x648], R56 ;  /* 0x0006483801007387 */ /* 0x0009e80000100800 */
[----:B----4-:R-:W4:Y:S04]  /*d6c0*/  LDL.LU R56, [R1+0x4] ;  /* 0x0000040001387983 */ /* 0x010f280000300800 */
[----:B------:R1:W-:Y:S04]  /*d6d0*/  STL [R1+0x644], R57 ;  /* 0x0006443901007387 */ /* 0x0003e80000100800 */
[----:B-1----:R-:W2:Y:S04]  /*d6e0*/  LDL.LU R57, [R1+0x8] ;  /* 0x0000080001397983 */ /* 0x002ea80000300800 */
        /* <DEDUP_REMOVED lines=130> */
[----:B------:R-:W2:Y:S04]  /*df10*/  LDL.LU R0, [R1+0x21c] ;  /* 0x00021c0001007983 */ /* 0x000ea80000300800 */
        /* <DEDUP_REMOVED lines=72> */
[----:B-----5:R1:W-:Y:S04]  /*e3a0*/  STL [R1+0x4c8], R19 ;  /* 0x0004c81301007387 */ /* 0x0203e80000100800 */
[----:B-1----:R-:W2:Y:S04]  /*e3b0*/  LDL.LU R19, [R1+0x124] ;  /* 0x0001240001137983 */ /* 0x002ea80000300800 */
[----:B------:R1:W-:Y:S01]  /*e3c0*/  STL [R1+0x4c4], R18 ;  /* 0x0004c41201007387 */ /* 0x0003e20000100800 */
[----:B---3--:R-:W-:-:S03]  /*e3d0*/  FADD R22, R55, R22 ;  /* 0x0000001637167221 */ /* 0x008fc60000000000 */
[----:B-1----:R-:W3:Y:S04]  /*e3e0*/  LDL.LU R18, [R1+0x120] ;  /* 0x0001200001127983 */ /* 0x002ee80000300800 */
[----:B------:R1:W-:Y:S01]  /*e3f0*/  STL [R1+0x4c0], R17 ;  /* 0x0004c01101007387 */ /* 0x0003e20000100800 */
[----:B----4-:R-:W-:Y:S01]  /*e400*/  FADD R23, R56, R23 ;  /* 0x0000001738177221 */ /* 0x010fe20000000000 */
[----:B--2---:R-:W-:Y:S02]  /*e410*/  FADD R152, R57, R152 ;  /* 0x0000009839987221 */ /* 0x004fe40000000000 */
[----:B-1----:R-:W2:Y:S04]  /*e420*/  LDL.LU R17, [R1+0x11c] ;  /* 0x00011c0001117983 */ /* 0x002ea80000300800 */
[----:B------:R1:W-:Y:S01]  /*e430*/  STL [R1+0x4bc], R16 ;  /* 0x0004bc1001007387 */ /* 0x0003e20000100800 */
[----:B------:R-:W-:Y:S01]  /*e440*/  FADD R153, R58, R153 ;  /* 0x000000993a997221 */ /* 0x000fe20000000000 */
[----:B------:R-:W-:-:S02]  /*e450*/  FADD R154, R59, R154 ;  /* 0x0000009a3b9a7221 */ /* 0x000fc40000000000 */
[----:B-1----:R-:W4:Y:S04]  /*e460*/  LDL.LU R16, [R1+0x118] ;  /* 0x0001180001107983 */ /* 0x002f280000300800 */
[----:B------:R1:W-:Y:S01]  /*e470*/  STL [R1+0x4b8], R5 ;  /* 0x0004b80501007387 */ /* 0x0003e20000100800 */
[----:B------:R-:W-:Y:S01]  /*e480*/  FADD R155, R60, R155 ;  /* 0x0000009b3c9b7221 */ /* 0x000fe20000000000 */
[----:B------:R-:W-:Y:S02]  /*e490*/  FADD R156, R61, R156 ;  /* 0x0000009c3d9c7221 */ /* 0x000fe40000000000 */
[----:B-1----:R-:W3:Y:S04]  /*e4a0*/  LDL.LU R5, [R1+0x114] ;  /* 0x0001140001057983 */ /* 0x002ee80000300800 */
[----:B------:R1:W-:Y:S01]  /*e4b0*/  STL [R1+0x4b4], R2 ;  /* 0x0004b40201007387 */ /* 0x0003e20000100800 */
[----:B------:R-:W-:Y:S01]  /*e4c0*/  FADD R157, R62, R157 ;  /* 0x0000009d3e9d7221 */ /* 0x000fe20000000000 */
[----:B------:R-:W-:-:S02]  /*e4d0*/  FADD R158, R63, R158 ;  /* 0x0000009e3f9e7221 */ /* 0x000fc40000000000 */
[----:B-1----:R-:W2:Y:S04]  /*e4e0*/  LDL.LU R2, [R1+0x110] ;  /* 0x0001100001027983 */ /* 0x002ea80000300800 */
[----:B------:R-:W4:Y:S04]  /*e4f0*/  LDL.LU R55, [R1+0x64c] ;  /* 0x00064c0001377983 */ /* 0x000f280000300800 */
[----:B------:R-:W4:Y:S04]  /*e500*/  LDL.LU R56, [R1+0x648] ;  /* 0x0006480001387983 */ /* 0x000f280000300800 */
[----:B------:R-:W4:Y:S04]  /*e510*/  LDL.LU R57, [R1+0x644] ;  /* 0x0006440001397983 */ /* 0x000f280000300800 */
[----:B------:R-:W4:Y:S04]  /*e520*/  LDL.LU R58, [R1+0x640] ;  /* 0x00064000013a7983 */ /* 0x000f280000300800 */
        /* <DEDUP_REMOVED lines=115> */
[----:B------:R-:W-:Y:S01]  /*ec60*/  FADD R215, R120, R215 ;  /* 0x000000d778d77221 */ /* 0x000fe20000000000 */
[----:B------:R-:W-:Y:S02]  /*ec70*/  FADD R134, R135, R134 ;  /* 0x0000008687867221 */ /* 0x000fe40000000000 */
[----:B------:R-:W4:Y:S01]  /*ec80*/  LDL.LU R117, [R1+0x554] ;  /* 0x0005540001757983 */ /* 0x000f220000300800 */
[----:B------:R-:W-:Y:S01]  /*ec90*/  FADD R216, R121, R216 ;  /* 0x000000d879d87221 */ /* 0x000fe20000000000 */
[----:B------:R-:W-:Y:S02]  /*eca0*/  FADD R132, R133, R132 ;  /* 0x0000008485847221 */ /* 0x000fe40000000000 */
[----:B------:R-:W4:Y:S01]  /*ecb0*/  LDL.LU R118, [R1+0x550] ;  /* 0x0005500001767983 */ /* 0x000f220000300800 */
[----:B------:R-:W-:Y:S01]  /*ecc0*/  FADD R217, R122, R217 ;  /* 0x000000d97ad97221 */ /* 0x000fe20000000000 */
[----:B------:R-:W-:-:S02]  /*ecd0*/  FADD R130, R131, R130 ;  /* 0x0000008283827221 */ /* 0x000fc40000000000 */
        /* <DEDUP_REMOVED lines=8> */
[----:B------:R-:W-:Y:S01]  /*ed60*/  FADD R21, R3, R21 ;  /* 0x0000001503157221 */ /* 0x000fe20000000000 */
[----:B------:R-:W-:Y:S01]  /*ed70*/  FADD R15, R20, R15 ;  /* 0x0000000f140f7221 */ /* 0x000fe20000000000 */
[----:B------:R-:W-:Y:S01]  /*ed80*/  STL [R1+0x200], R136 ;  /* 0x0002008801007387 */ /* 0x000fe20000100800 */
        /* <DEDUP_REMOVED lines=23> */
[----:B------:R1:W-:Y:S01]  /*ef00*/  STL [R1+0x218], R124 ;  /* 0x0002187c01007387 */ /* 0x0003e20000100800 */
[----:B------:R-:W-:Y:S01]  /*ef10*/  FADD R224, R151, R224 ;  /* 0x000000e097e07221 */ /* 0x000fe20000000000 */
[----:B--2---:R-:W-:Y:S01]  /*ef20*/  FADD R218, R2, R218 ;  /* 0x000000da02da7221 */ /* 0x004fe20000000000 */
[----:B---3--:R-:W-:Y:S01]  /*ef30*/  FADD R219, R5, R219 ;  /* 0x000000db05db7221 */ /* 0x008fe20000000000 */
[----:B------:R-:W-:Y:S01]  /*ef40*/  STL [R1+0x21c], R0 ;  /* 0x00021c0001007387 */ /* 0x000fe20000100800 */
[----:B----4-:R-:W-:Y:S01]  /*ef50*/  FADD R220, R16, R220 ;  /* 0x000000dc10dc7221 */ /* 0x010fe20000000000 */
[----:B------:R-:W-:Y:S01]  /*ef60*/  FADD R221, R17, R221 ;  /* 0x000000dd11dd7221 */ /* 0x000fe20000000000 */
[----:B------:R-:W-:Y:S01]  /*ef70*/  FADD R222, R18, R222 ;  /* 0x000000de12de7221 */ /* 0x000fe20000000000 */
[----:B------:R-:W-:Y:S01]  /*ef80*/  STL [R1+0x220], R21 ;  /* 0x0002201501007387 */ /* 0x000fe20000100800 */
[----:B------:R-:W-:-:S03]  /*ef90*/  FADD R223, R19, R223 ;  /* 0x000000df13df7221 */ /* 0x000fc60000000000 */
[----:B------:R-:W-:Y:S04]  /*efa0*/  STL [R1+0x224], R15 ;  /* 0x0002240f01007387 */ /* 0x000fe80000100800 */
[----:B------:R-:W-:Y:S04]  /*efb0*/  STL [R1+0x228], R13 ;  /* 0x0002280d01007387 */ /* 0x000fe80000100800 */
[----:B------:R-:W-:Y:S04]  /*efc0*/  STL [R1+0x22c], R11 ;  /* 0x00022c0b01007387 */ /* 0x000fe80000100800 */
[----:B------:R-:W2:Y:S04]  /*efd0*/  LDL.LU R123, [R1+0x19c] ;  /* 0x00019c00017b7983 */ /* 0x000ea80000300800 */
[----:B------:R-:W-:Y:S04]  /*efe0*/  STL [R1+0x230], R9 ;  /* 0x0002300901007387 */ /* 0x000fe80000100800 */
[----:B------:R-:W2:Y:S04]  /*eff0*/  LDL.LU R8, [R1+0x23c] ;  /* 0x00023c0001087983 */ /* 0x000ea80000300800 */
[----:B------:R3:W-:Y:S04]  /*f000*/  STL [R1+0x234], R7 ;  /* 0x0002340701007387 */ /* 0x0007e80000100800 */
[----:B-1----:R-:W4:Y:S04]  /*f010*/  LDL.LU R124, [R1+0x1a0] ;  /* 0x0001a000017c7983 */ /* 0x002f280000300800 */
[----:B------:R1:W-:Y:S04]  /*f020*/  STL [R1+0x238], R4 ;  /* 0x0002380401007387 */ /* 0x0003e80000100800 */
[----:B---3--:R-:W4:Y:S04]  /*f030*/  LDL.LU R7, [R1+0x240] ;  /* 0x0002400001077983 */ /* 0x008f280000300800 */
[----:B------:R-:W3:Y:S04]  /*f040*/  LDL.LU R125, [R1+0x1a4] ;  /* 0x0001a400017d7983 */ /* 0x000ee80000300800 */
[----:B------:R-:W3:Y:S04]  /*f050*/  LDL.LU R6, [R1+0x244] ;  /* 0x0002440001067983 */ /* 0x000ee80000300800 */
[----:B------:R-:W3:Y:S04]  /*f060*/  LDL.LU R126, [R1+0x1a8] ;  /* 0x0001a800017e7983 */ /* 0x000ee80000300800 */
[----:B-1----:R-:W3:Y:S04]  /*f070*/  LDL.LU R4, [R1+0x248] ;  /* 0x0002480001047983 */ /* 0x002ee80000300800 */
[----:B------:R-:W3:Y:S04]  /*f080*/  LDL.LU R127, [R1+0x1ac] ;  /* 0x0001ac00017f7983 */ /* 0x000ee80000300800 */
        /* <DEDUP_REMOVED lines=40> */
[----:B------:R-:W3:Y:S01]  /*f310*/  LDL.LU R9, [R1+0x29c] ;  /* 0x00029c0001097983 */ /* 0x000ee20000300800 */
[----:B--2---:R-:W-:-:S03]  /*f320*/  FADD R8, R123, R8 ;  /* 0x000000087b087221 */ /* 0x004fc60000000000 */
[----:B------:R-:W2:Y:S04]  /*f330*/  LDL.LU R123, [R1+0x53c] ;  /* 0x00053c00017b7983 */ /* 0x000ea80000300800 */
[----:B------:R1:W-:Y:S04]  /*f340*/  STL [R1+0x23c], R8 ;  /* 0x00023c0801007387 */ /* 0x0003e80000100800 */
[----:B-1----:R-:W2:Y:S01]  /*f350*/  LDL.LU R8, [R1+0x2a0] ;  /* 0x0002a00001087983 */ /* 0x002ea20000300800 */
[----:B----4-:R-:W-:-:S03]  /*f360*/  FADD R7, R124, R7 ;  /* 0x000000077c077221 */ /* 0x010fc60000000000 */
[----:B------:R-:W4:Y:S01]  /*f370*/  LDL.LU R124, [R1+0x538] ;  /* 0x00053800017c7983 */ /* 0x000f220000300800 */
[----:B---3--:R-:W-:-:S03]  /*f380*/  FADD R6, R125, R6 ;  /* 0x000000067d067221 */ /* 0x008fc60000000000 */
[----:B------:R1:W-:Y:S01]  /*f390*/  STL [R1+0x240], R7 ;  /* 0x0002400701007387 */ /* 0x0003e20000100800 */
[----:B------:R-:W-:-:S03]  /*f3a0*/  FADD R4, R126, R4 ;  /* 0x000000047e047221 */ /* 0x000fc60000000000 */
[----:B-1----:R-:W3:Y:S04]  /*f3b0*/  LDL.LU R7, [R1+0x2a4] ;  /* 0x0002a40001077983 */ /* 0x002ee80000300800 */
[----:B------:R-:W4:Y:S01]  /*f3c0*/  LDL.LU R125, [R1+0x534] ;  /* 0x00053400017d7983 */ /* 0x000f220000300800 */
[----:B------:R-:W-:-:S03]  /*f3d0*/  FADD R128, R127, R128 ;  /* 0x000000807f807221 */ /* 0x000fc60000000000 */
[----:B------:R1:W-:Y:S01]  /*f3e0*/  STL [R1+0x244], R6 ;  /* 0x0002440601007387 */ /* 0x0003e20000100800 */
[----:B------:R-:W-:-:S03]  /*f3f0*/  FADD R130, R129, R130 ;  /* 0x0000008281827221 */ /* 0x000fc60000000000 */
[----:B-1----:R-:W4:Y:S04]  /*f400*/  LDL.LU R6, [R1+0x2a8] ;  /* 0x0002a80001067983 */ /* 0x002f280000300800 */
[----:B------:R-:W4:Y:S04]  /*f410*/  LDL.LU R126, [R1+0x530] ;  /* 0x00053000017e7983 */ /* 0x000f280000300800 */
[----:B------:R1:W-:Y:S01]  /*f420*/  STL [R1+0x248], R4 ;  /* 0x0002480401007387 */ /* 0x0003e20000100800 */
[----:B------:R-:W-:Y:S01]  /*f430*/  FADD R132, R131, R132 ;  /* 0x0000008483847221 */ /* 0x000fe20000000000 */
[----:B------:R-:W-:-:S02]  /*f440*/  FADD R134, R133, R134 ;  /* 0x0000008685867221 */ /* 0x000fc40000000000 */
[----:B-1----:R-:W4:Y:S04]  /*f450*/  LDL.LU R4, [R1+0x2ac] ;  /* 0x0002ac0001047983 */ /* 0x002f280000300800 */
[----:B------:R-:W4:Y:S04]  /*f460*/  LDL.LU R127, [R1+0x52c] ;  /* 0x00052c00017f7983 */ /* 0x000f280000300800 */
[----:B------:R1:W-:Y:S01]  /*f470*/  STL [R1+0x24c], R128 ;  /* 0x00024c8001007387 */ /* 0x0003e20000100800 */
[----:B------:R-:W-:-:S03]  /*f480*/  FADD R136, R135, R136 ;  /* 0x0000008887887221 */ /* 0x000fc60000000000 */
        /* <DEDUP_REMOVED lines=49> */
[----:B------:R-:W-:Y:S04]  /*f7a0*/  STL [R1+0x27c], R2 ;  /* 0x00027c0201007387 */ /* 0x000fe80000100800 */
[----:B------:R-:W-:Y:S04]  /*f7b0*/  STL [R1+0x280], R16 ;  /* 0x0002801001007387 */ /* 0x000fe80000100800 */
[----:B------:R1:W-:Y:S04]  /*f7c0*/  STL [R1+0x284], R18 ;  /* 0x0002841201007387 */ /* 0x0003e80000100800 */
[----:B------:R4:W-:Y:S01]  /*f7d0*/  STL [R1+0x288], R0 ;  /* 0x0002880001007387 */ /* 0x0009e20000100800 */
[----:B------:R-:W-:-:S03]  /*f7e0*/  FADD R11, R12, R11 ;  /* 0x0000000b0c0b7221 */ /* 0x000fc60000000000 */
[----:B------:R-:W4:Y:S04]  /*f7f0*/  LDL.LU R19, [R1+0x2b0] ;  /* 0x0002b00001137983 */ /* 0x000f280000300800 */
[----:B------:R4:W-:Y:S04]  /*f800*/  STL [R1+0x28c], R21 ;  /* 0x00028c1501007387 */ /* 0x0009e80000100800 */
[----:B------:R4:W-:Y:S01]  /*f810*/  STL [R1+0x290], R15 ;  /* 0x0002900f01007387 */ /* 0x0009e20000100800 */
[----:B------:R-:W-:-:S03]  /*f820*/  FADD R9, R10, R9 ;  /* 0x000000090a097221 */ /* 0x000fc60000000000 */
[----:B-1----:R-:W4:Y:S04]  /*f830*/  LDL.LU R18, [R1+0x2b4] ;  /* 0x0002b40001127983 */ /* 0x002f280000300800 */
[----:B------:R1:W-:Y:S01]  /*f840*/  STL [R1+0x294], R13 ;  /* 0x0002940d01007387 */ /* 0x0003e20000100800 */
[----:B--2---:R-:W-:-:S03]  /*f850*/  FADD R8, R24, R8 ;  /* 0x0000000818087221 */ /* 0x004fc60000000000 */
[----:B------:R-:W2:Y:S04]  /*f860*/  LDL.LU R17, [R1+0x2b8] ;  /* 0x0002b80001117983 */ /* 0x000ea80000300800 */
[----:B------:R1:W-:Y:S04]  /*f870*/  STL [R1+0x298], R11 ;  /* 0x0002980b01007387 */ /* 0x0003e80000100800 */
[----:B------:R-:W2:Y:S01]  /*f880*/  LDL.LU R16, [R1+0x2bc] ;  /* 0x0002bc0001107983 */ /* 0x000ea20000300800 */
[----:B---3--:R-:W-:-:S03]  /*f890*/  FADD R7, R25, R7 ;  /* 0x0000000719077221 */ /* 0x008fc60000000000 */
[----:B------:R3:W-:Y:S04]  /*f8a0*/  STL [R1+0x29c], R9 ;  /* 0x00029c0901007387 */ /* 0x0007e80000100800 */
[----:B------:R-:W2:Y:S04]  /*f8b0*/  LDL.LU R5, [R1+0x2c0] ;  /* 0x0002c00001057983 */ /* 0x000ea80000300800 */
[----:B------:R3:W-:Y:S01]  /*f8c0*/  STL [R1+0x2a0], R8 ;  /* 0x0002a00801007387 */ /* 0x0007e20000100800 */
[----:B----4-:R-:W-:-:S03]  /*f8d0*/  FADD R6, R26, R6 ;  /* 0x000000061a067221 */ /* 0x010fc60000000000 */
[----:B------:R-:W4:Y:S04]  /*f8e0*/  LDL.LU R2, [R1+0x2c4] ;  /* 0x0002c40001027983 */ /* 0x000f280000300800 */
[----:B------:R3:W-:Y:S01]  /*f8f0*/  STL [R1+0x2a4], R7 ;  /* 0x0002a40701007387 */ /* 0x0007e20000100800 */
[----:B------:R-:W-:-:S03]  /*f900*/  FADD R4, R27, R4 ;  /* 0x000000041b047221 */ /* 0x000fc60000000000 */
[----:B------:R-:W4:Y:S04]  /*f910*/  LDL.LU R27, [R1+0x2e0] ;  /* 0x0002e000011b7983 */ /* 0x000f280000300800 */
[----:B------:R3:W-:Y:S04]  /*f920*/  STL [R1+0x2a8], R6 ;  /* 0x0002a80601007387 */ /* 0x0007e80000100800 */
        /* <DEDUP_REMOVED lines=12> */
[----:B------:R-:W4:Y:S04]  /*f9f0*/  LDL.LU R11, [R1+0x310] ;  /* 0x00031000010b7983 */ /* 0x000f280000300800 */
[----:B------:R-:W4:Y:S04]  /*fa00*/  LDL.LU R10, [R1+0x314] ;  /* 0x00031400010a7983 */ /* 0x000f280000300800 */
[----:B---3--:R-:W3:Y:S04]  /*fa10*/  LDL.LU R9, [R1+0x318] ;  /* 0x0003180001097983 */ /* 0x008ee80000300800 */
[----:B------:R-:W3:Y:S04]  /*fa20*/  LDL.LU R8, [R1+0x31c] ;  /* 0x00031c0001087983 */ /* 0x000ee80000300800 */
[----:B------:R-:W3:Y:S04]  /*fa30*/  LDL.LU R7, [R1+0x320] ;  /* 0x0003200001077983 */ /* 0x000ee80000300800 */
[----:B------:R-:W3:Y:S04]  /*fa40*/  LDL.LU R6, [R1+0x324] ;  /* 0x0003240001067983 */ /* 0x000ee80000300800 */
[----:B------:R-:W3:Y:S01]  /*fa50*/  LDL.LU R4, [R1+0x328] ;  /* 0x0003280001047983 */ /* 0x000ee20000300800 */
[----:B------:R-:W-:-:S05]  /*fa60*/  FADD R19, R28, R19 ;  /* 0x000000131c137221 */ /* 0x000fca0000000000 */
[----:B------:R1:W-:Y:S01]  /*fa70*/  STL [R1+0x2b0], R19 ;  /* 0x0002b01301007387 */ /* 0x0003e20000100800 */
[----:B------:R-:W-:-:S03]  /*fa80*/  FADD R18, R29, R18 ;  /* 0x000000121d127221 */ /* 0x000fc60000000000 */
[----:B-1----:R1:W5:Y:S04]  /*fa90*/  LDL.LU R19, [R1+0x4c8] ;  /* 0x0004c80001137983 */ /* 0x0023680000300800 */
[----:B------:R-:W3:Y:S01]  /*faa0*/  LDL.LU R28, [R1+0x2dc] ;  /* 0x0002dc00011c7983 */ /* 0x000ee20000300800 */
[----:B--2---:R-:W-:-:S03]  /*fab0*/  FADD R17, R30, R17 ;  /* 0x000000111e117221 */ /* 0x004fc60000000000 */
[----:B------:R2:W-:Y:S01]  /*fac0*/  STL [R1+0x2b4], R18 ;  /* 0x0002b41201007387 */ /* 0x0005e20000100800 */
[----:B------:R-:W-:-:S03]  /*fad0*/  FADD R16, R31, R16 ;  /* 0x000000101f107221 */ /* 0x000fc60000000000 */
[----:B--2---:R1:W5:Y:S04]  /*fae0*/  LDL.LU R18, [R1+0x4c4] ;  /* 0x0004c40001127983 */ /* 0x0043680000300800 */
[----:B------:R-:W2:Y:S01]  /*faf0*/  LDL.LU R29, [R1+0x2d8] ;  /* 0x0002d800011d7983 */ /* 0x000ea20000300800 */
[----:B------:R-:W-:-:S03]  /*fb00*/  FADD R5, R32, R5 ;  /* 0x0000000520057221 */ /* 0x000fc60000000000 */
[----:B------:R1:W-:Y:S01]  /*fb10*/  STL [R1+0x2b8], R17 ;  /* 0x0002b81101007387 */ /* 0x0003e20000100800 */
[----:B----4-:R-:W-:-:S03]  /*fb20*/  FADD R2, R33, R2 ;  /* 0x0000000221027221 */ /* 0x010fc60000000000 */
[----:B-1----:R4:W5:Y:S04]  /*fb30*/  LDL.LU R17, [R1+0x4c0] ;  /* 0x0004c00001117983 */ /* 0x0029680000300800 */
[----:B------:R-:W4:Y:S04]  /*fb40*/  LDL.LU R30, [R1+0x2d4] ;  /* 0x0002d400011e7983 */ /* 0x000f280000300800 */
[----:B------:R1:W-:Y:S04]  /*fb50*/  STL [R1+0x2bc], R16 ;  /* 0x0002bc1001007387 */ /* 0x0003e80000100800 */
[----:B-1----:R1:W5:Y:S04]  /*fb60*/  LDL.LU R16, [R1+0x4bc] ;  /* 0x0004bc0001107983 */ /* 0x0023680000300800 */
[----:B------:R-:W4:Y:S04]  /*fb70*/  LDL.LU R31, [R1+0x2d0] ;  /* 0x0002d000011f7983 */ /* 0x000f280000300800 */
[----:B------:R1:W-:Y:S04]  /*fb80*/  STL [R1+0x2c0], R5 ;  /* 0x0002c00501007387 */ /* 0x0003e80000100800 */
[----:B-1----:R1:W5:Y:S04]  /*fb90*/  LDL.LU R5, [R1+0x4b8] ;  /* 0x0004b80001057983 */ /* 0x0023680000300800 */
[----:B------:R-:W4:Y:S04]  /*fba0*/  LDL.LU R32, [R1+0x2cc] ;  /* 0x0002cc0001207983 */ /* 0x000f280000300800 */
[----:B------:R1:W-:Y:S04]  /*fbb0*/  STL [R1+0x2c4], R2 ;  /* 0x0002c40201007387 */ /* 0x0003e80000100800 */
[----:B-1----:R1:W5:Y:S04]  /*fbc0*/  LDL.LU R2, [R1+0x4b4] ;  /* 0x0004b40001027983 */ /* 0x0023680000300800 */
[----:B------:R-:W4:Y:S01]  /*fbd0*/  LDL.LU R33, [R1+0x2c8] ;  /* 0x0002c80001217983 */ /* 0x000f220000300800 */
[----:B------:R-:W-:Y:S01]  /*fbe0*/  FADD R27, R40, R27 ;  /* 0x0000001b281b7221 */ /* 0x000fe20000000000 */
        /* <DEDUP_REMOVED lines=13> */
[----:B---3--:R-:W-:Y:S01]  /*fcc0*/  FADD R9, R54, R9 ;  /* 0x0000000936097221 */ /* 0x008fe20000000000 */
[----:B------:R-:W-:Y:S01]  /*fcd0*/  FADD R8, R55, R8 ;  /* 0x0000000837087221 */ /* 0x000fe20000000000 */
[----:B------:R-:W-:Y:S01]  /*fce0*/  FADD R7, R56, R7 ;  /* 0x0000000738077221 */ /* 0x000fe20000000000 */
[----:B------:R-:W-:Y:S01]  /*fcf0*/  FADD R6, R57, R6 ;  /* 0x0000000639067221 */ /* 0x000fe20000000000 */
[----:B------:R-:W-:Y:S01]  /*fd00*/  FADD R4, R58, R4 ;  /* 0x000000043a047221 */ /* 0x000fe20000000000 */
[----:B------:R-:W-:Y:S01]  /*fd10*/  FADD R28, R39, R28 ;  /* 0x0000001c271c7221 */ /* 0x000fe20000000000 */
[----:B--2---:R-:W-:Y:S01]  /*fd20*/  FADD R29, R38, R29 ;  /* 0x0000001d261d7221 */ /* 0x004fe20000000000 */
[----:B----4-:R-:W-:Y:S01]  /*fd30*/  FADD R30, R37, R30 ;  /* 0x0000001e251e7221 */ /* 0x010fe20000000000 */
[----:B------:R-:W-:Y:S01]  /*fd40*/  FADD R31, R36, R31 ;  /* 0x0000001f241f7221 */ /* 0x000fe20000000000 */
[----:B------:R-:W-:Y:S01]  /*fd50*/  FADD R32, R35, R32 ;  /* 0x0000002023207221 */ /* 0x000fe20000000000 */
[----:B------:R-:W-:-:S05]  /*fd60*/  FADD R33, R34, R33 ;  /* 0x0000002122217221 */ /* 0x000fca0000000000 */
[----:B------:R2:W-:Y:S04]  /*fd70*/  STL [R1+0x2c8], R33 ;  /* 0x0002c82101007387 */ /* 0x0005e80000100800 */
        /* <DEDUP_REMOVED lines=21> */
[----:B------:R-:W4:Y:S04]  /*fed0*/  LDL.LU R39, [R1+0x32c] ;  /* 0x00032c0001277983 */ /* 0x000f280000300800 */
[----:B------:R1:W-:Y:S04]  /*fee0*/  STL [R1+0x320], R7 ;  /* 0x0003200701007387 */ /* 0x0003e80000100800 */
[----:B------:R-:W4:Y:S04]  /*fef0*/  LDL.LU R38, [R1+0x330] ;  /* 0x0003300001267983 */ /* 0x000f280000300800 */
[----:B------:R1:W-:Y:S04]  /*ff00*/  STL [R1+0x324], R6 ;  /* 0x0003240601007387 */ /* 0x0003e80000100800 */
[----:B------:R-:W4:Y:S04]  /*ff10*/  LDL.LU R37, [R1+0x334] ;  /* 0x0003340001257983 */ /* 0x000f280000300800 */
[----:B------:R1:W-:Y:S04]  /*ff20*/  STL [R1+0x328], R4 ;  /* 0x0003280401007387 */ /* 0x0003e80000100800 */
[----:B------:R-:W4:Y:S04]  /*ff30*/  LDL.LU R36, [R1+0x338] ;  /* 0x0003380001247983 */ /* 0x000f280000300800 */
[----:B------:R-:W4:Y:S04]  /*ff40*/  LDL.LU R35, [R1+0x33c] ;  /* 0x00033c0001237983 */ /* 0x000f280000300800 */
[----:B------:R-:W4:Y:S04]  /*ff50*/  LDL.LU R34, [R1+0x340] ;  /* 0x0003400001227983 */ /* 0x000f280000300800 */
[----:B--2---:R-:W2:Y:S04]  /*ff60*/  LDL.LU R33, [R1+0x344] ;  /* 0x0003440001217983 */ /* 0x004ea80000300800 */
[----:B---3--:R-:W3:Y:S04]  /*ff70*/  LDL.LU R32, [R1+0x348] ;  /* 0x0003480001207983 */ /* 0x008ee80000300800 */
[----:B----4-:R-:W4:Y:S04]  /*ff80*/  LDL.LU R31, [R1+0x34c] ;  /* 0x00034c00011f7983 */ /* 0x010f280000300800 */
        /* <DEDUP_REMOVED lines=22> */
[----:B------:R-:W-:-:S05]  /*100f0*/  FADD R39, R59, R39 ;  /* 0x000000273b277221 */ /* 0x000fca0000000000 */
[----:B------:R1:W-:Y:S01]  /*10100*/  STL [R1+0x32c], R39 ;  /* 0x00032c2701007387 */ /* 0x0003e20000100800 */
[----:B------:R-:W-:-:S05]  /*10110*/  FADD R38, R60, R38 ;  /* 0x000000263c267221 */ /* 0x000fca0000000000 */
[----:B------:R1:W-:Y:S01]  /*10120*/  STL [R1+0x330], R38 ;  /* 0x0003302601007387 */ /* 0x0003e20000100800 */
[----:B------:R-:W-:-:S05]  /*10130*/  FADD R37, R61, R37 ;  /* 0x000000253d257221 */ /* 0x000fca0000000000 */
[----:B------:R1:W-:Y:S01]  /*10140*/  STL [R1+0x334], R37 ;  /* 0x0003342501007387 */ /* 0x0003e20000100800 */
[----:B------:R-:W-:Y:S01]  /*10150*/  FADD R36, R62, R36 ;  /* 0x000000243e247221 */ /* 0x000fe20000000000 */
[----:B------:R-:W-:-:S04]  /*10160*/  FADD R35, R63, R35 ;  /* 0x000000233f237221 */ /* 0x000fc80000000000 */
[----:B------:R1:W-:Y:S01]  /*10170*/  STL [R1+0x338], R36 ;  /* 0x0003382401007387 */ /* 0x0003e20000100800 */
[----:B------:R-:W-:-:S03]  /*10180*/  FADD R34, R64, R34 ;  /* 0x0000002240227221 */ /* 0x000fc60000000000 */
[----:B------:R1:W-:Y:S01]  /*10190*/  STL [R1+0x33c], R35 ;  /* 0x00033c2301007387 */ /* 0x0003e20000100800 */
[----:B--2---:R-:W-:-:S03]  /*101a0*/  FADD R33, R65, R33 ;  /* 0x0000002141217221 */ /* 0x004fc60000000000 */
        /* <DEDUP_REMOVED lines=49> */
[----:B------:R-:W4:Y:S04]  /*104c0*/  LDL.LU R38, [R1+0x3ac] ;  /* 0x0003ac0001267983 */ /* 0x000f280000300800 */
[----:B------:R1:W-:Y:S04]  /*104d0*/  STL [R1+0x3a0], R6 ;  /* 0x0003a00601007387 */ /* 0x0003e80000100800 */
[----:B------:R-:W4:Y:S04]  /*104e0*/  LDL.LU R37, [R1+0x3b0] ;  /* 0x0003b00001257983 */ /* 0x000f280000300800 */
[----:B------:R1:W-:Y:S04]  /*104f0*/  STL [R1+0x3a4], R4 ;  /* 0x0003a40401007387 */ /* 0x0003e80000100800 */
[----:B------:R-:W4:Y:S04]  /*10500*/  LDL.LU R36, [R1+0x3b4] ;  /* 0x0003b40001247983 */ /* 0x000f280000300800 */
[----:B------:R-:W4:Y:S04]  /*10510*/  LDL.LU R35, [R1+0x3b8] ;  /* 0x0003b80001237983 */ /* 0x000f280000300800 */
[----:B--2---:R-:W2:Y:S04]  /*10520*/  LDL.LU R34, [R1+0x3bc] ;  /* 0x0003bc0001227983 */ /* 0x004ea80000300800 */
[----:B---3--:R-:W3:Y:S04]  /*10530*/  LDL.LU R33, [R1+0x3c0] ;  /* 0x0003c00001217983 */ /* 0x008ee80000300800 */
        /* <DEDUP_REMOVED lines=24> */
[----:B------:R-:W-:Y:S01]  /*106c0*/  FADD R39, R90, R39 ;  /* 0x000000275a277221 */ /* 0x000fe20000000000 */
[----:B------:R-:W-:-:S04]  /*106d0*/  FADD R38, R91, R38 ;  /* 0x000000265b267221 */ /* 0x000fc80000000000 */
[----:B------:R1:W-:Y:S01]  /*106e0*/  STL [R1+0x3a8], R39 ;  /* 0x0003a82701007387 */ /* 0x0003e20000100800 */
[----:B------:R-:W-:-:S03]  /*106f0*/  FADD R37, R92, R37 ;  /* 0x000000255c257221 */ /* 0x000fc60000000000 */
[----:B------:R1:W-:Y:S01]  /*10700*/  STL [R1+0x3ac], R38 ;  /* 0x0003ac2601007387 */ /* 0x0003e20000100800 */
[----:B------:R-:W-:-:S03]  /*10710*/  FADD R36, R93, R36 ;  /* 0x000000245d247221 */ /* 0x000fc60000000000 */
        /* <DEDUP_REMOVED lines=144> */
[----:B------:R-:W-:Y:S01]  /*11020*/  FADD R6, R150, R6 ;  /* 0x0000000696067221 */ /* 0x000fe20000000000 */
[----:B------:R-:W-:-:S05]  /*11030*/  FADD R4, R4, R151 ;  /* 0x0000009704047221 */ /* 0x000fca0000000000 */
[----:B------:R1:W-:Y:S04]  /*11040*/  STL [R1+0x49c], R4 ;  /* 0x00049c0401007387 */ /* 0x0003e80000100800 */
[----:B------:R1:W-:Y:S04]  /*11050*/  STL [R1+0x494], R7 ;  /* 0x0004940701007387 */ /* 0x0003e80000100800 */
[----:B------:R1:W-:Y:S02]  /*11060*/  STL [R1+0x498], R6 ;  /* 0x0004980601007387 */ /* 0x0003e40000100800 */
.L_x_31:
[----:B-1----:R-:W1:Y:S02]  /*11070*/  LDC R0, c[0x0][0x28c] ;  /* 0x0000a300ff007b82 */ /* 0x002e640000000800 */
[----:B-1----:R-:W-:-:S13]  /*11080*/  ISETP.GE.AND P0, PT, R0, 0x1, PT ;  /* 0x000000010000780c */ /* 0x002fda0003f06270 */
[----:B------:R-:W-:Y:S05]  /*11090*/  @!P0 BRA `(.L_x_32) ;  /* 0x0000000000488947 */ /* 0x000fea0003800000 */
[----:B------:R-:W-:-:S06]  /*110a0*/  UISETP.NE.AND UP0, UPT, UR49, 0x3, UPT ;  /* 0x000000033100788c */ /* 0x000fcc000bf05270 */
[----:B------:R-:W-:-:S13]  /*110b0*/  PLOP3.LUT P0, PT, PT, PT, UP0, 0x80, 0x0 ;  /* 0x000000000000781c */ /* 0x000fda0003f0f008 */
[----:B------:R-:W-:Y:S05]  /*110c0*/  @!P0 BRA `(.L_x_33) ;  /* 0x0000000000048947 */ /* 0x000fea0003800000 */
[----:B------:R-:W-:Y:S01]  /*110d0*/  BPT.TRAP 0x1 ;  /* 0x000000040000795c */ /* 0x000fe20000300000 */
.L_x_33:
[----:B------:R-:W-:-:S04]  /*110e0*/  UISETP.LT.AND UP0, UPT, UR50, 0x1, UPT ;  /* 0x000000013200788c */ /* 0x000fc8000bf01270 */
[----:B------:R-:W-:Y:S02]  /*110f0*/  USEL UR6, UR50, 0x1, UP0 ;  /* 0x0000000132067887 */ /* 0x000fe40008000000 */
[----:B------:R-:W-:Y:S02]  /*11100*/  UISETP.GT.U32.AND UP0, UPT, UR45, 0x1, UPT ;  /* 0x000000012d00788c */ /* 0x000fe4000bf04070 */
[----:B------:R-:W-:-:S04]  /*11110*/  UIADD3 UR6, UR51, UR50, -UR6 ;  /* 0x0000003233067290 */ /* 0x000fc8000fffe806 */
[----:B------:R-:W-:Y:S01]  /*11120*/  UIMAD.WIDE.U32 UR4, UR6, -0x55555555, URZ ;  /* 0xaaaaaaab060478a5 */ /* 0x000fe2000f8e003f */
[----:B------:R-:W-:-:S03]  /*11130*/  PLOP3.LUT P0, PT, PT, PT, UP0, 0x80, 0x0 ;  /* 0x000000000000781c */ /* 0x000fc60003f0f008 */
[----:B------:R-:W-:-:S04]  /*11140*/  USHF.R.U32.HI UR4, URZ, 0x2, UR5 ;  /* 0x000000023f047899 */ /* 0x000fc80008011605 */
[----:B------:R-:W-:-:S04]  /*11150*/  UIMAD UR6, UR4, -0x6, UR6 ;  /* 0xfffffffa040678a4 */ /* 0x000fc8000f8e0206 */
[----:B------:R-:W-:-:S04]  /*11160*/  ULEA UR6, UR6, UR48, 0x3 ;  /* 0x0000003006067291 */ /* 0x000fc8000f8e183f */
[----:B------:R-:W-:-:S04]  /*11170*/  UIADD3 UR6, UR6, 0x30, URZ ;  /* 0x0000003006067890 */ /* 0x000fc8000fffe03f */
[----:B------:R-:W-:-:S09]  /*11180*/  UPRMT UR6, URZ, 0x654, UR6 ;  /* 0x000006543f067896 */ /* 0x000fd20008000006 */
[----:B------:R-:W-:Y:S01]  /*11190*/  SYNCS.ARRIVE.TRANS64.RED.A1T0 RZ, [UR6], RZ ;  /* 0x000000ffffff79a7 */ /* 0x000fe20008100406 */
[----:B------:R-:W-:Y:S05]  /*111a0*/  @P0 BRA `(.L_x_32) ;  /* 0x0000000000040947 */ /* 0x000fea0003800000 */
[----:B------:R-:W-:Y:S01]  /*111b0*/  BPT.TRAP 0x1 ;  /* 0x000000040000795c */ /* 0x000fe20000300000 */
.L_x_32:
[----:B------:R-:W-:Y:S01]  /*111c0*/  UIADD3 UR51, UR50, UR51, URZ ;  /* 0x0000003332337290 */ /* 0x000fe2000fffe03f */
[----:B-----5:R-:W-:Y:S01]  /*111d0*/  R2UR UR42, R5 ;  /* 0x00000000052a72ca */ /* 0x020fe200000e0000 */
[----:B------:R-:W-:Y:S02]  /*111e0*/  UIADD3 UR7, UR48, 0x100, URZ ;  /* 0x0000010030077890 */ /* 0x000fe4000fffe03f */
[----:B------:R-:W-:Y:S02]  /*111f0*/  UISETP.GT.U32.AND UP0, UPT, UR51, 0x5, UPT ;  /* 0x000000053300788c */ /* 0x000fe4000bf04070 */
[----:B------:R-:W-:Y:S02]  /*11200*/  UISETP.GE.U32.AND UP1, UPT, UR50, 0x6, UPT ;  /* 0x000000063200788c */ /* 0x000fe4000bf26070 */
[----:B------:R-:W-:Y:S02]  /*11210*/  UISETP.LT.U32.AND UP0, UPT, UR50, 0x6, UP0 ;  /* 0x000000063200788c */ /* 0x000fe40008701070 */
[----:B------:R-:W-:-:S02]  /*11220*/  USHF.L.U32 UR41, UR41, 0x8, URZ ;  /* 0x0000000829297899 */ /* 0x000fc4000800063f */
[----:B------:R-:W-:Y:S02]  /*11230*/  USEL UR6, URZ, 0x1, !UP0 ;  /* 0x000000013f067887 */ /* 0x000fe4000c000000 */
[----:B------:R-:W-:Y:S02]  /*11240*/  ULOP3.LUT UP0, URZ, UR7, 0x9f, URZ, 0xc0, !UPT ;  /* 0x0000009f073f7892 */ /* 0x000fe4000f80c03f */
[----:B------:R-:W-:Y:S02]  /*11250*/  ULOP3.LUT UR36, UR36, UR6, URZ, 0x3c, !UPT ;  /* 0x0000000624247292 */ /* 0x000fe4000f8e3c3f */
[----:B------:R-:W-:Y:S02]  /*11260*/  @UP1 UIMAD.WIDE.U32 UR4, UR51, -0x55555555, URZ ;  /* 0xaaaaaaab330418a5 */ /* 0x000fe4000f8e003f */
[----:B------:R-:W-:Y:S01]  /*11270*/  PLOP3.LUT P0, PT, PT, PT, UP0, 0x80, 0x0 ;  /* 0x000000000000781c */ /* 0x000fe20003f0f008 */
[----:B------:R-:W-:Y:S02]  /*11280*/  USHF.L.U32 UR42, UR42, 0x8, URZ ;  /* 0x000000082a2a7899 */ /* 0x000fe4000800063f */
[----:B------:R-:W-:-:S04]  /*11290*/  @UP1 USHF.R.U32.HI UR4, URZ, 0x2, UR5 ;  /* 0x000000023f041899 */ /* 0x000fc80008011605 */
[----:B------:R-:W-:-:S06]  /*112a0*/  @UP1 ULOP3.LUT UR36, UR36, 0x1, UR4, 0x78, !UPT ;  /* 0x0000000124241892 */ /* 0x000fcc000f8e7804 */
[----:B------:R-:W-:Y:S06]  /*112b0*/  @!P0 BRA `(.L_x_34) ;  /* 0x0000000000408947 */ /* 0x000fec0003800000 */
[----:B------:R-:W-:Y:S01]  /*112c0*/  MOV R14, 0x0 ;  /* 0x00000000000e7802 */ /* 0x000fe20000000f00 */
[----:B------:R-:W-:Y:S01]  /*112d0*/  ULDC.64 UR4, c[0x4][0x70] ;  /* 0x01001c0000047ab9 */ /* 0x000fe20000000a00 */
[----:B------:R-:W-:Y:S01]  /*112e0*/  ULDC.64 UR6, c[0x4][0x78] ;  /* 0x01001e0000067ab9 */ /* 0x000fe20000000a00 */
[----:B------:R-:W-:Y:S01]  /*112f0*/  ULDC.64 UR8, c[0x4][0x8] ;  /* 0x0100020000087ab9 */ /* 0x000fe20000000a00 */
[----:B------:R-:W-:Y:S02]  /*11300*/  MOV R4, UR4 ;  /* 0x0000000400047c02 */ /* 0x000fe40008000f00 */
[----:B------:R-:W1:Y:S01]  /*11310*/  LDC.64 R14, c[0x4][R14] ;  /* 0x010000000e0e7b82 */ /* 0x000e620000000a00 */
[----:B------:R-:W-:Y:S02]  /*11320*/  MOV R5, UR5 ;  /* 0x0000000500057c02 */ /* 0x000fe40008000f00 */
[----:B------:R-:W-:Y:S02]  /*11330*/  MOV R6, UR6 ;  /* 0x0000000600067c02 */ /* 0x000fe40008000f00 */
[----:B------:R-:W-:-:S02]  /*11340*/  MOV R7, UR7 ;  /* 0x0000000700077c02 */ /* 0x000fc40008000f00 */
[----:B------:R-:W-:Y:S02]  /*11350*/  MOV R10, UR8 ;  /* 0x00000008000a7c02 */ /* 0x000fe40008000f00 */
[----:B------:R-:W-:Y:S02]  /*11360*/  MOV R11, UR9 ;  /* 0x00000009000b7c02 */ /* 0x000fe40008000f00 */
[----:B------:R-:W-:Y:S02]  /*11370*/  MOV R8, 0x70 ;  /* 0x0000007000087802 */ /* 0x000fe40000000f00 */
[----:B------:R-:W-:Y:S02]  /*11380*/  MOV R12, 0x1 ;  /* 0x00000001000c7802 */ /* 0x000fe40000000f00 */
[----:B------:R-:W-:-:S07]  /*11390*/  MOV R13, RZ ;  /* 0x000000ff000d7202 */ /* 0x000fce0000000f00 */
[----:B------:R-:W-:-:S07]  /*113a0*/  LEPC R20, `(.L_x_34) ;  /* 0x000000001014794e */ /* 0x000fce0000000000 */
[----:B-12---:R-:W-:Y:S05]  /*113b0*/  CALL.ABS.NOINC R14 ;  /* 0x000000000e007343 */ /* 0x006fea0003c00000 */
.L_x_34:
[----:B------:R-:W-:-:S04]  /*113c0*/  UIADD3 UR4, UR48, 0x4100, URZ ;  /* 0x0000410030047890 */ /* 0x000fc8000fffe03f */
[----:B------:R-:W-:-:S06]  /*113d0*/  ULOP3.LUT UP0, URZ, UR4, 0x9f, URZ, 0xc0, !UPT ;  /* 0x0000009f043f7892 */ /* 0x000fcc000f80c03f */
[----:B------:R-:W-:-:S13]  /*113e0*/  PLOP3.LUT P0, PT, PT, PT, UP0, 0x80, 0x0 ;  /* 0x000000000000781c */ /* 0x000fda0003f0f008 */
[----:B------:R-:W-:Y:S05]  /*113f0*/  @!P0 BRA `(.L_x_35) ;  /* 0x0000000000408947 */ /* 0x000fea0003800000 */
        /* <DEDUP_REMOVED lines=16> */
.L_x_35:
[----:B------:R-:W1:Y:S02]  /*11500*/  LDC.64 R4, c[0x0][0x590] ;  /* 0x00016400ff047b82 */ /* 0x000e640000000a00 */
[----:B-1----:R-:W-:-:S04]  /*11510*/  ISETP.NE.U32.AND P2, PT, R4, RZ, PT ;  /* 0x000000ff0400720c */ /* 0x002fc80003f45070 */
[----:B------:R-:W-:-:S13]  /*11520*/  ISETP.NE.AND.EX P2, PT, R5, RZ, PT, P2 ;  /* 0x000000ff0500720c */ /* 0x000fda0003f45320 */
[----:B------:R-:W-:Y:S05]  /*11530*/  @!P2 BRA `(.L_x_36) ;  /* 0x00000000003ca947 */ /* 0x000fea0003800000 */
[----:B------:R-:W-:Y:S02]  /*11540*/  ULDC.64 UR4, c[0x0][0x588] ;  /* 0x0001620000047ab9 */ /* 0x000fe40000000a00 */
[----:B------:R-:W-:-:S04]  /*11550*/  ISETP.NE.U32.AND P0, PT, RZ, UR4, PT ;  /* 0x00000004ff007c0c */ /* 0x000fc8000bf05070 */
[----:B------:R-:W-:-:S13]  /*11560*/  ISETP.NE.AND.EX P0, PT, RZ, UR5, PT, P0 ;  /* 0x00000005ff007c0c */ /* 0x000fda000bf05300 */
[----:B------:R-:W-:Y:S05]  /*11570*/  @!P0 BRA `(.L_x_37) ;  /* 0x00000000001c8947 */ /* 0x000fea0003800000 */
[----:B------:R-:W1:Y:S01]  /*11580*/  LDC.64 R6, c[0x0][0x588] ;  /* 0x00016200ff067b82 */ /* 0x000e620000000a00 */
[----:B------:R-:W-:-:S04]  /*11590*/  IMAD R2, R4, UR43, RZ ;  /* 0x0000002b04027c24 */ /* 0x000fc8000f8e02ff */
[----:B-1----:R-:W-:-:S06]  /*115a0*/  IMAD.WIDE R2, R2, 0x4, R6 ;  /* 0x0000000402027825 */ /* 0x002fcc00078e0206 */
[----:B------:R1:W5:Y:S01]  /*115b0*/  LDG.E R2, desc[UR56][R2.64] ;  /* 0x0000003802027981 */ /* 0x000362000c1e1900 */
[----:B------:R-:W-:-:S05]  /*115c0*/  MOV R0, 0x1 ;  /* 0x0000000100007802 */ /* 0x000fca0000000f00 */
[----:B------:R1:W-:Y:S01]  /*115d0*/  STL.S16 [R1+0x4b0], R0 ;  /* 0x0004b00001007387 */ /* 0x0003e20000100600 */
[----:B------:R-:W-:Y:S05]  /*115e0*/  BRA `(.L_x_36) ;  /* 0x0000000000107947 */ /* 0x000fea0003800000 */
.L_x_37:
[----:B------:R-:W-:Y:S01]  /*115f0*/  MOV R0, 0x1 ;  /* 0x0000000100007802 */ /* 0x000fe20000000f00 */
[----:B------:R-:W-:Y:S02]  /*11600*/  ULDC UR4, c[0x0][0x580] ;  /* 0x0001600000047ab9 */ /* 0x000fe40000000800 */
[----:B------:R-:W-:Y:S02]  /*11610*/  MOV R2, UR4 ;  /* 0x0000000400027c02 */ /* 0x000fe40008000f00 */
[----:B------:R3:W-:Y:S05]  /*11620*/  STL.S16 [R1+0x4b0], R0 ;  /* 0x0004b00001007387 */ /* 0x0007ea0000100600 */
.L_x_36:
[----:B------:R-:W4:Y:S02]  /*11630*/  LDC.64 R6, c[0x0][0x5b0] ;  /* 0x00016c00ff067b82 */ /* 0x000f240000000a00 */
[----:B----4-:R-:W-:-:S04]  /*11640*/  ISETP.NE.U32.AND P0, PT, R6, RZ, PT ;  /* 0x000000ff0600720c */ /* 0x010fc80003f05070 */
[----:B------:R-:W-:-:S13]  /*11650*/  ISETP.NE.AND.EX P0, PT, R7, RZ, PT, P0 ;  /* 0x000000ff0700720c */ /* 0x000fda0003f05300 */
[----:B------:R-:W-:Y:S05]  /*11660*/  @!P0 BRA `(.L_x_38) ;  /* 0x00000000002c8947 */ /* 0x000fea0003800000 */
[----:B------:R-:W-:Y:S02]  /*11670*/  ULDC.64 UR4, c[0x0][0x5a8] ;  /* 0x00016a0000047ab9 */ /* 0x000fe40000000a00 */
[----:B------:R-:W-:-:S04]  /*11680*/  ISETP.NE.U32.AND P0, PT, RZ, UR4, PT ;  /* 0x00000004ff007c0c */ /* 0x000fc8000bf05070 */
[----:B------:R-:W-:-:S13]  /*11690*/  ISETP.NE.AND.EX P0, PT, RZ, UR5, PT, P0 ;  /* 0x00000005ff007c0c */ /* 0x000fda000bf05300 */
[----:B------:R-:W-:Y:S05]  /*116a0*/  @!P0 BRA `(.L_x_39) ;  /* 0x0000000000148947 */ /* 0x000fea0003800000 */
[----:B------:R-:W4:Y:S01]  /*116b0*/  LDC.64 R8, c[0x0][0x5a8] ;  /* 0x00016a00ff087b82 */ /* 0x000f220000000a00 */
[----:B------:R-:W-:-:S04]  /*116c0*/  IMAD R6, R6, UR43, RZ ;  /* 0x0000002b06067c24 */ /* 0x000fc8000f8e02ff */
[----:B----4-:R-:W-:-:S05]  /*116d0*/  IMAD.WIDE R6, R6, 0x4, R8 ;  /* 0x0000000406067825 */ /* 0x010fca00078e0208 */
[----:B------:R4:W5:Y:S01]  /*116e0*/  LDG.E R16, desc[UR56][R6.64] ;  /* 0x0000003806107981 */ /* 0x000962000c1e1900 */
[----:B------:R-:W-:Y:S05]  /*116f0*/  BRA `(.L_x_38) ;  /* 0x0000000000087947 */ /* 0x000fea0003800000 */
.L_x_39:
[----:B------:R-:W-:Y:S02]  /*11700*/  ULDC UR4, c[0x0][0x5a0] ;  /* 0x0001680000047ab9 */ /* 0x000fe40000000800 */
[----:B------:R-:W-:-:S07]  /*11710*/  MOV R16, UR4 ;  /* 0x0000000400107c02 */ /* 0x000fce0008000f00 */
.L_x_38:
[----:B------:R-:W-:Y:S01]  /*11720*/  ULDC.64 UR4, c[0x0][0x588] ;  /* 0x0001620000047ab9 */ /* 0x000fe20000000a00 */
[----:B------:R-:W-:Y:S01]  /*11730*/  ISETP.NE.U32.AND P3, PT, R4, RZ, PT ;  /* 0x000000ff0400720c */ /* 0x000fe20003f65070 */
[----:B------:R-:W-:Y:S02]  /*11740*/  UISETP.NE.U32.AND UP0, UPT, UR4, URZ, UPT ;  /* 0x0000003f0400728c */ /* 0x000fe4000bf05070 */
[----:B------:R-:W-:Y:S02]  /*11750*/  ISETP.NE.U32.AND P4, PT, RZ, UR4, PT ;  /* 0x00000004ff007c0c */ /* 0x000fe4000bf85070 */
[----:B------:R-:W-:Y:S01]  /*11760*/  ISETP.NE.AND.EX P3, PT, R5, RZ, PT, P3 ;  /* 0x000000ff0500720c */ /* 0x000fe20003f65330 */
[----:B------:R-:W-:Y:S02]  /*11770*/  UISETP.NE.AND.EX UP0, UPT, UR5, URZ, UPT, UP0 ;  /* 0x0000003f0500728c */ /* 0x000fe4000bf05300 */
[----:B------:R-:W-:Y:S02]  /*11780*/  ISETP.NE.AND.EX P4, PT, RZ, UR5, PT, P4 ;  /* 0x00000005ff007c0c */ /* 0x000fe4000bf85340 */
[----:B------:R-:W-:-:S02]  /*11790*/  PLOP3.LUT P0, PT, PT, PT, PT, 0x8, 0x0 ;  /* 0x000000000000781c */ /* 0x000fc40003f0e170 */
[----:B------:R-:W-:-:S04]  /*117a0*/  PLOP3.LUT P1, PT, PT, PT, UP0, 0x80, 0x0 ;  /* 0x000000000000781c */ /* 0x000fc80003f2f008 */
[----:B------:R-:W-:-:S05]  /*117b0*/  PLOP3.LUT P1, PT, P1, PT, PT, 0x8, 0x0 ;  /* 0x000000000000781c */ /* 0x000fca0000f2e170 */
[----:B------:R-:W-:Y:S08]  /*117c0*/  @P4 BRA P3, `(.L_x_40) ;  /* 0x0000000000284947 */ /* 0x000ff00001800000 */
[----:B------:R-:W-:Y:S04]  /*117d0*/  BSSY B0, `(.L_x_40) ;  /* 0x0000009000007945 */ /* 0x000fe80003800000 */
[----:B------:R-:W-:Y:S05]  /*117e0*/  @!P2 BRA `(.L_x_41) ;  /* 0x000000000018a947 */ /* 0x000fea0003800000 */
[----:B-1-3--:R-:W3:Y:S01]  /*117f0*/  LDL R0, [R1+0x4b0] ;  /* 0x0004b00001007983 */ /* 0x00aee20000100800 */
[----:B------:R-:W-:Y:S02]  /*11800*/  PLOP3.LUT P0, PT, P1, PT, PT, 0x80, 0x0 ;  /* 0x000000000000781c */ /* 0x000fe40000f0f070 */
[----:B---3--:R-:W-:-:S13]  /*11810*/  LOP3.LUT P3, RZ, R0, 0xff, RZ, 0xc0, !PT ;  /* 0x000000ff00ff7812 */ /* 0x008fda000786c0ff */
[----:B------:R-:W-:Y:S05]  /*11820*/  @!P3 BRA `(.L_x_42) ;  /* 0x00000000000cb947 */ /* 0x000fea0003800000 */
[----:B-----5:R-:W-:Y:S01]  /*11830*/  FSETP.EQ.AND P0, PT, R2, RZ, PT ;  /* 0x000000ff0200720b */ /* 0x020fe20003f02000 */
[----:B------:R-:W-:-:S12]  /*11840*/  BRA `(.L_x_42) ;  /* 0x0000000000047947 */ /* 0x000fd80003800000 */
.L_x_41:
[----:B-----5:R-:W-:-:S13]  /*11850*/  FSETP.EQ.AND P0, PT, R2, RZ, PT ;  /* 0x000000ff0200720b */ /* 0x020fda0003f02000 */
.L_x_42:
[----:B------:R-:W-:Y:S05]  /*11860*/  BSYNC B0 ;  /* 0x0000000000007941 */ /* 0x000fea0003800000 */
.L_x_40:
[----:B------:R-:W-:Y:S04]  /*11870*/  BSSY B0, `(.L_x_43) ;  /* 0x0000008000007945 */ /* 0x000fe80003800000 */
[----:B------:R-:W-:Y:S05]  /*11880*/  @!P2 BRA `(.L_x_44) ;  /* 0x000000000014a947 */ /* 0x000fea0003800000 */
[----:B-1-3--:R-:W3:Y:S02]  /*11890*/  LDL R0, [R1+0x4b0] ;  /* 0x0004b00001007983 */ /* 0x00aee40000100800 */
[----:B---3--:R-:W-:-:S13]  /*118a0*/  LOP3.LUT P2, RZ, R0, 0xff, RZ, 0xc0, !PT ;  /* 0x000000ff00ff7812 */ /* 0x008fda000784c0ff */
[----:B------:R-:W-:Y:S05]  /*118b0*/  @!P2 BRA `(.L_x_45) ;  /* 0x00000000000ca947 */ /* 0x000fea0003800000 */
[----:B-----5:R-:W-:Y:S01]  /*118c0*/  FSETP.EQ.AND P1, PT, R2, RZ, PT ;  /* 0x000000ff0200720b */ /* 0x020fe20003f22000 */
[----:B------:R-:W-:-:S12]  /*118d0*/  BRA `(.L_x_45) ;  /* 0x0000000000047947 */ /* 0x000fd80003800000 */
.L_x_44:
[----:B-----5:R-:W-:-:S13]  /*118e0*/  FSETP.EQ.AND P1, PT, R2, RZ, PT ;  /* 0x000000ff0200720b */ /* 0x020fda0003f22000 */
.L_x_45:
[----:B------:R-:W-:Y:S05]  /*118f0*/  BSYNC B0 ;  /* 0x0000000000007941 */ /* 0x000fea0003800000 */
.L_x_43:
[----:B------:R-:W-:Y:S01]  /*11900*/  BSSY B0, `(.L_x_46) ;  /* 0x000003a000007945 */ /* 0x000fe20003800000 */
[----:B-1-3--:R-:W-:Y:S02]  /*11910*/  MOV R0, RZ ;  /* 0x000000ff00007202 */ /* 0x00afe40000000f00 */
[----:B----4-:R-:W-:Y:S02]  /*11920*/  CS2R R6, SRZ ;  /* 0x0000000000067805 */ /* 0x010fe4000001ff00 */
[----:B------:R-:W-:Y:S01]  /*11930*/  MOV R3, RZ ;  /* 0x000000ff00037202 */ /* 0x000fe20000000f00 */
[----:B------:R-:W-:Y:S06]  /*11940*/  @P0 BRA `(.L_x_47) ;  /* 0x0000000000d40947 */ /* 0x000fec0003800000 */
[----:B------:R-:W-:-:S04]  /*11950*/  MOV R0, UR44 ;  /* 0x0000002c00007c02 */ /* 0x000fc80008000f00 */
[----:B------:R-:W-:-:S13]  /*11960*/  ISETP.NE.AND P3, PT, R0, 0x3, PT ;  /* 0x000000030000780c */ /* 0x000fda0003f65270 */
[----:B------:R-:W-:Y:S05]  /*11970*/  @!P3 BRA `(.L_x_48) ;  /* 0x000000000004b947 */ /* 0x000fea0003800000 */
[----:B------:R-:W-:Y:S01]  /*11980*/  BPT.TRAP 0x1 ;  /* 0x000000040000795c */ /* 0x000fe20000300000 */
.L_x_48:
[----:B------:R-:W-:Y:S01]  /*11990*/  LEA R4, R18, UR48, 0x3 ;  /* 0x0000003012047c11 */ /* 0x000fe2000f8e18ff */
[----:B------:R-:W-:Y:S01]  /*119a0*/  BSSY B1, `(.L_x_49) ;  /* 0x0000004000017945 */ /* 0x000fe20003800000 */
[----:B------:R-:W-:-:S04]  /*119b0*/  SHF.L.U32 R0, R19, 0x1f, RZ ;  /* 0x0000001f13007819 */ /* 0x000fc800000006ff */
[----:B------:R-:W1:Y:S02]  /*119c0*/  SYNCS.PHASECHK.TRANS64.TRYWAIT P2, [R4+URZ+0x60], R0 ;  /* 0x00006000040075a7 */ /* 0x000e64000804017f */
[----:B-1----:R-:W-:Y:S05]  /*119d0*/  @!P2 BRA `(.L_x_50) ;  /* 0x000002580004a947 */ /* 0x002fea0003800000 */
.L_x_1140:
[----:B------:R-:W-:Y:S05]  /*119e0*/  BSYNC B1 ;  /* 0x0000000000017941 */ /* 0x000fea0003800000 */
.L_x_49:
[----:B------:R-:W-:Y:S01]  /*119f0*/  BSSY B1, `(.L_x_51) ;  /* 0x0000019000017945 */ /* 0x000fe20003800000 */
[----:B-1----:R-:W-:Y:S02]  /*11a00*/  MOV R0, RZ ;  /* 0x000000ff00007202 */ /* 0x002fe40000000f00 */
[----:B------:R-:W-:Y:S02]  /*11a10*/  CS2R R6, SRZ ;  /* 0x0000000000067805 */ /* 0x000fe4000001ff00 */
[----:B------:R-:W-:Y:S01]  /*11a20*/  MOV R3, RZ ;  /* 0x000000ff00037202 */ /* 0x000fe20000000f00 */
[----:B------:R-:W-:Y:S06]  /*11a30*/  @P1 BRA `(.L_x_52) ;  /* 0x0000000000501947 */ /* 0x000fec0003800000 */
[----:B------:R-:W-:Y:S01]  /*11a40*/  LEA R0, R18, R17, 0xc ;  /* 0x0000001112007211 */ /* 0x000fe200078e60ff */
[----:B------:R-:W1:Y:S04]  /*11a50*/  S2R R5, SR_TID.X ;  /* 0x0000000000057919 */ /* 0x000e680000002100 */
[----:B------:R-:W-:Y:S04]  /*11a60*/  LDS.U16 R3, [R0+UR48+0x200] ;  /* 0x0002003000037984 */ /* 0x000fe80008000400 */
[----:B------:R-:W3:Y:S04]  /*11a70*/  LDS.U16 R7, [R0+UR48+0x100] ;  /* 0x0001003000077984 */ /* 0x000ee80008000400 */
[----:B------:R-:W-:Y:S01]  /*11a80*/  LDS.U16 R6, [R0+UR48+0x108] ;  /* 0x0001083000067984 */ /* 0x000fe20008000400 */
[----:B-1----:R-:W-:-:S04]  /*11a90*/  SHF.R.U32.HI R5, RZ, 0x4, R5 ;  /* 0x00000004ff057819 */ /* 0x002fc80000011605 */
[----:B------:R-:W-:Y:S02]  /*11aa0*/  LOP3.LUT P2, RZ, R5, 0x1, RZ, 0xc0, !PT ;  /* 0x0000000105ff7812 */ /* 0x000fe4000784c0ff */
[----:B------:R-:W-:-:S04]  /*11ab0*/  MOV R5, 0x8 ;  /* 0x0000000800057802 */ /* 0x000fc80000000f00 */
[----:B------:R-:W-:Y:S02]  /*11ac0*/  SEL R5, R5, 0xfffffff8, !P2 ;  /* 0xfffffff805057807 */ /* 0x000fe40005000000 */
[----:B---3--:R-:W-:Y:S02]  /*11ad0*/  PRMT R7, R7, 0x5410, R3 ;  /* 0x0000541007077816 */ /* 0x008fe40000000003 */
[----:B------:R1:W3:Y:S02]  /*11ae0*/  LDS.U16 R3, [R0+UR48+0x208] ;  /* 0x0002083000037984 */ /* 0x0002e40008000400 */
[----:B-1----:R-:W-:-:S04]  /*11af0*/  IADD3 R0, R0, UR48, RZ ;  /* 0x0000003000007c10 */ /* 0x002fc8000fffe0ff */
[----:B------:R-:W-:-:S05]  /*11b00*/  LEA R0, R5, R0, 0x1 ;  /* 0x0000000005007211 */ /* 0x000fca00078e08ff */
[----:B------:R-:W-:Y:S01]  /*11b10*/  LDS.U16 R5, [R0+0x200] ;  /* 0x0002000000057984 */ /* 0x000fe20000000400 */
[----:B---3--:R-:W-:-:S03]  /*11b20*/  PRMT R6, R6, 0x5410, R3 ;  /* 0x0000541006067816 */ /* 0x008fc60000000003 */
[----:B------:R-:W1:Y:S02]  /*11b30*/  LDS.U16 R3, [R0+0x100] ;  /* 0x0001000000037984 */ /* 0x000e640000000400 */
[----:B-1----:R-:W-:Y:S02]  /*11b40*/  PRMT R3, R3, 0x5410, R5 ;  /* 0x0000541003037816 */ /* 0x002fe40000000005 */
[----:B------:R-:W-:Y:S04]  /*11b50*/  LDS.U16 R5, [R0+0x208] ;  /* 0x0002080000057984 */ /* 0x000fe80000000400 */
[----:B------:R-:W1:Y:S02]  /*11b60*/  LDS.U16 R0, [R0+0x108] ;  /* 0x0001080000007984 */ /* 0x000e640000000400 */
[----:B-1----:R-:W-:-:S07]  /*11b70*/  PRMT R0, R0, 0x5410, R5 ;  /* 0x0000541000007816 */ /* 0x002fce0000000005 */
.L_x_52:
[----:B------:R-:W-:Y:S05]  /*11b80*/  BSYNC B1 ;  /* 0x0000000000017941 */ /* 0x000fea0003800000 */
.L_x_51:
[----:B------:R-:W-:Y:S01]  /*11b90*/  @!PT LDS RZ, [RZ] ;  /* 0x00000000fffff984 */ /* 0x000fe20000000800 */
[----:B------:R-:W-:Y:S01]  /*11ba0*/  @!PT LDS RZ, [RZ] ;  /* 0x00000000fffff984 */ /* 0x000fe20000000800 */
[----:B------:R-:W-:Y:S01]  /*11bb0*/  @!PT LDS RZ, [RZ] ;  /* 0x00000000fffff984 */ /* 0x000fe20000000800 */
[----:B------:R-:W-:Y:S01]  /*11bc0*/  @!PT LDS RZ, [RZ] ;  /* 0x00000000fffff984 */ /* 0x000fe20000000800 */
[----:B------:R1:W-:Y:S06]  /*11bd0*/  MEMBAR.ALL.CTA ;  /* 0x0000000000007992 */ /* 0x0003ec0000008000 */
[----:B-1----:R-:W1:Y:S01]  /*11be0*/  FENCE.VIEW.ASYNC.S ;  /* 0x00000000000073c6 */ /* 0x002e620000000000 */
[----:B------:R-:W-:Y:S05]  /*11bf0*/  @!P3 BRA `(.L_x_53) ;  /* 0x000000000004b947 */ /* 0x000fea0003800000 */
[----:B------:R-:W-:Y:S01]  /*11c00*/  BPT.TRAP 0x1 ;  /* 0x000000040000795c */ /* 0x000fe20000300000 */
.L_x_53:
[----:B------:R-:W3:Y:S01]  /*11c10*/  S2R R5, SR_CgaCtaId ;  /* 0x0000000000057919 */ /* 0x000ee20000008800 */
[----:B------:R-:W-:Y:S02]  /*11c20*/  IADD3 R4, R4, 0x80, RZ ;  /* 0x0000008004047810 */ /* 0x000fe40007ffe0ff */
[----:B------:R-:W-:-:S04]  /*11c30*/  IADD3 R18, R18, 0x1, RZ ;  /* 0x0000000112127810 */ /* 0x000fc80007ffe0ff */
[----:B------:R-:W-:-:S04]  /*11c40*/  ISETP.NE.AND P2, PT, R18, 0x4, PT ;  /* 0x000000041200780c */ /* 0x000fc80003f45270 */
[----:B------:R-:W-:Y:S02]  /*11c50*/  SEL R18, R18, RZ, P2 ;  /* 0x000000ff12127207 */ /* 0x000fe40001000000 */
[----:B---3--:R-:W-:-:S04]  /*11c60*/  PRMT R4, R5, 0x654, R4 ;  /* 0x0000065405047816 */ /* 0x008fc80000000004 */
[----:B-1----:R1:W-:Y:S02]  /*11c70*/  SYNCS.ARRIVE.TRANS64.RED.A1T0 RZ, [R4+URZ], RZ ;  /* 0x000000ff04ff79a7 */ /* 0x0023e4000810043f */
[----:B-1----:R-:W-:-:S04]  /*11c80*/  SEL R4, RZ, 0x1, P2 ;  /* 0x00000001ff047807 */ /* 0x002fc80001000000 */
[----:B------:R-:W-:-:S07]  /*11c90*/  LOP3.LUT R19, R19, R4, RZ, 0x3c, !PT ;  /* 0x0000000413137212 */ /* 0x000fce00078e3cff */
.L_x_47:
[----:B------:R-:W-:Y:S05]  /*11ca0*/  BSYNC B0 ;  /* 0x0000000000007941 */ /* 0x000fea0003800000 */
.L_x_46:
[-C--:B------:R-:W-:Y:S01]  /*11cb0*/  F2FP.F16.E4M3.UNPACK_B R4, R7.reuse ;  /* 0x00000007ff04723e */ /* 0x080fe200020006ff */
[C---:B-----5:R-:W-:Y:S01]  /*11cc0*/  FMUL R5, R16.reuse, R22 ;  /* 0x0000001610057220 */ /* 0x060fe20000400000 */
[----:B------:R-:W-:Y:S01]  /*11cd0*/  F2FP.F16.E4M3.UNPACK_B R9, R7.H1 ;  /* 0x00000007ff09723e */ /* 0x000fe200030006ff */
[C---:B------:R-:W-:Y:S01]  /*11ce0*/  FMUL R11, R16.reuse, R154 ;  /* 0x0000009a100b7220 */ /* 0x040fe20000400000 */
[C---:B------:R-:W-:Y:S01]  /*11cf0*/  FMUL R13, R16.reuse, R156 ;  /* 0x0000009c100d7220 */ /* 0x040fe20000400000 */
[--C-:B------:R-:W-:Y:S02]  /*11d00*/  HADD2.F32 R8, -RZ, R4.reuse.H0_H0 ;  /* 0x20000004ff087230 */ /* 0x100fe40000004100 */
[C---:B------:R-:W-:Y:S01]  /*11d10*/  FMUL R20, R16.reuse, R158 ;  /* 0x0000009e10147220 */ /* 0x040fe20000400000 */
[----:B------:R-:W-:Y:S02]  /*11d20*/  HADD2.F32 R4, -RZ, R4.H1_H1 ;  /* 0x30000004ff047230 */ /* 0x000fe40000004100 */
[----:B------:R-:W-:Y:S01]  /*11d30*/  FMUL R28, R16, R161 ;  /* 0x000000a1101c7220 */ /* 0x000fe20000400000 */
[----:B------:R-:W-:-:S02]  /*11d40*/  HADD2.F32 R10, -RZ, R9.H0_H0 ;  /* 0x20000009ff0a7230 */ /* 0x000fc40000004100 */
[----:B------:R-:W-:Y:S01]  /*11d50*/  FFMA R5, R2, R8, R5 ;  /* 0x0000000802057223 */ /* 0x000fe20000000005 */
[C---:B------:R-:W-:Y:S01]  /*11d60*/  FMUL R8, R16.reuse, R23 ;  /* 0x0000001710087220 */ /* 0x040fe20000400000 */
[----:B------:R-:W-:Y:S02]  /*11d70*/  HADD2.F32 R9, -RZ, R9.H1_H1 ;  /* 0x30000009ff097230 */ /* 0x000fe40000004100 */
[C---:B------:R-:W-:Y:S01]  /*11d80*/  FMUL R29, R16.reuse, R160 ;  /* 0x000000a0101d7220 */ /* 0x040fe20000400000 */
[----:B------:R-:W-:Y:S01]  /*11d90*/  FMUL R30, R16, R163 ;  /* 0x000000a3101e7220 */ /* 0x000fe20000400000 */
[----:B------:R-:W-:Y:S01]  /*11da0*/  FFMA R8, R2, R4, R8 ;  /* 0x0000000402087223 */ /* 0x000fe20000000008 */
[C---:B------:R-:W-:Y:S01]  /*11db0*/  FMUL R4, R16.reuse, R152 ;  /* 0x0000009810047220 */ /* 0x040fe20000400000 */
[C---:B------:R-:W-:Y:S01]  /*11dc0*/  FMUL R31, R16.reuse, R162 ;  /* 0x000000a2101f7220 */ /* 0x040fe20000400000 */
[----:B------:R-:W-:Y:S01]  /*11dd0*/  FMUL R32, R16, R165 ;  /* 0x000000a510207220 */ /* 0x000fe20000400000 */
[----:B------:R-:W-:Y:S01]  /*11de0*/  MOV R34, 0x3bbb989d ;  /* 0x3bbb989d00227802 */ /* 0x000fe20000000f00 */
[----:B------:R-:W-:Y:S01]  /*11df0*/  FFMA R4, R2, R10, R4 ;  /* 0x0000000a02047223 */ /* 0x000fe20000000004 */
[C---:B------:R-:W-:Y:S01]  /*11e00*/  FMUL R10, R16.reuse, R153 ;  /* 0x00000099100a7220 */ /* 0x040fe20000400000 */
[----:B------:R-:W-:Y:S01]  /*11e10*/  MOV R35, 0x437c0000 ;  /* 0x437c000000237802 */ /* 0x000fe20000000f00 */
[----:B------:R-:W-:Y:S01]  /*11e20*/  FMUL R33, R16, R164 ;  /* 0x000000a410217220 */ /* 0x000fe20000400000 */
[----:B------:R-:W-:Y:S01]  /*11e30*/  BSSY B1, `(.L_x_54) ;  /* 0x00000af000017945 */ /* 0x000fe20003800000 */
[----:B------:R-:W-:Y:S01]  /*11e40*/  FFMA R10, R2, R9, R10 ;  /* 0x00000009020a7223 */ /* 0x000fe2000000000a */
[----:B------:R-:W-:-:S05]  /*11e50*/  F2FP.F16.E4M3.UNPACK_B R9, R6 ;  /* 0x00000006ff09723e */ /* 0x000fca00020006ff */
[--C-:B------:R-:W-:Y:S02]  /*11e60*/  HADD2.F32 R12, -RZ, R9.reuse.H0_H0 ;  /* 0x20000009ff0c7230 */ /* 0x100fe40000004100 */
[----:B------:R-:W-:-:S03]  /*11e70*/  HADD2.F32 R9, -RZ, R9.H1_H1 ;  /* 0x30000009ff097230 */ /* 0x000fc60000004100 */
[----:B------:R-:W-:Y:S01]  /*11e80*/  FFMA R11, R2, R12, R11 ;  /* 0x0000000c020b7223 */ /* 0x000fe2000000000b */
[----:B------:R-:W-:-:S04]  /*11e90*/  FMUL R12, R16, R155 ;  /* 0x0000009b100c7220 */ /* 0x000fc80000400000 */
[----:B------:R-:W-:Y:S01]  /*11ea0*/  FFMA R12, R2, R9, R12 ;  /* 0x00000009020c7223 */ /* 0x000fe2000000000c */
[----:B------:R-:W-:-:S05]  /*11eb0*/  F2FP.F16.E4M3.UNPACK_B R9, R6.H1 ;  /* 0x00000006ff09723e */ /* 0x000fca00030006ff */
[--C-:B------:R-:W-:Y:S02]  /*11ec0*/  HADD2.F32 R14, -RZ, R9.reuse.H0_H0 ;  /* 0x20000009ff0e7230 */ /* 0x100fe40000004100 */
[----:B------:R-:W-:-:S03]  /*11ed0*/  HADD2.F32 R9, -RZ, R9.H1_H1 ;  /* 0x30000009ff097230 */ /* 0x000fc60000004100 */
[----:B------:R-:W-:Y:S01]  /*11ee0*/  FFMA R13, R2, R14, R13 ;  /* 0x0000000e020d7223 */ /* 0x000fe2000000000d */
[----:B------:R-:W-:-:S04]  /*11ef0*/  FMUL R14, R16, R157 ;  /* 0x0000009d100e7220 */ /* 0x000fc80000400000 */
        /* <DEDUP_REMOVED lines=10> */
[C---:B------:R-:W-:Y:S02]  /*11fa0*/  FFMA R29, R2.reuse, R21, R29 ;  /* 0x00000015021d7223 */ /* 0x040fe4000000001d */
[----:B------:R-:W-:Y:S01]  /*11fb0*/  FFMA R28, R2, R9, R28 ;  /* 0x00000009021c7223 */ /* 0x000fe2000000001c */
[----:B------:R-:W-:-:S05]  /*11fc0*/  F2FP.F16.E4M3.UNPACK_B R9, R0 ;  /* 0x00000000ff09723e */ /* 0x000fca00020006ff */
[--C-:B------:R-:W-:Y:S02]  /*11fd0*/  HADD2.F32 R21, -RZ, R9.reuse.H0_H0 ;  /* 0x20000009ff157230 */ /* 0x100fe40000004100 */
[----:B------:R-:W-:-:S03]  /*11fe0*/  HADD2.F32 R9, -RZ, R9.H1_H1 ;  /* 0x30000009ff097230 */ /* 0x000fc60000004100 */
[C---:B------:R-:W-:Y:S02]  /*11ff0*/  FFMA R31, R2.reuse, R21, R31 ;  /* 0x00000015021f7223 */ /* 0x040fe4000000001f */
[----:B------:R-:W-:Y:S01]  /*12000*/  FFMA R30, R2, R9, R30 ;  /* 0x00000009021e7223 */ /* 0x000fe2000000001e */
[----:B------:R-:W-:-:S05]  /*12010*/  F2FP.F16.E4M3.UNPACK_B R9, R0.H1 ;  /* 0x00000000ff09723e */ /* 0x000fca00030006ff */
[--C-:B------:R-:W-:Y:S02]  /*12020*/  HADD2.F32 R21, -RZ, R9.reuse.H0_H0 ;  /* 0x20000009ff157230 */ /* 0x100fe40000004100 */
[----:B------:R-:W-:-:S03]  /*12030*/  HADD2.F32 R9, -RZ, R9.H1_H1 ;  /* 0x30000009ff097230 */ /* 0x000fc60000004100 */
[C---:B------:R-:W-:Y:S02]  /*12040*/  FFMA R33, R2.reuse, R21, R33 ;  /* 0x0000001502217223 */ /* 0x040fe40000000021 */
[----:B------:R-:W-:Y:S01]  /*12050*/  FFMA R32, R2, R9, R32 ;  /* 0x0000000902207223 */ /* 0x000fe20000000020 */
[----:B------:R-:W-:-:S04]  /*12060*/  FFMA.SAT R9, -R5, R34, 0.5 ;  /* 0x3f00000005097423 */ /* 0x000fc80000002122 */
[----:B------:R-:W-:-:S04]  /*12070*/  FFMA.RM R9, R9, R35, 12582913 ;  /* 0x4b40000109097423 */ /* 0x000fc80000004023 */
[----:B------:R-:W-:-:S04]  /*12080*/  FADD R21, R9, -12583039 ;  /* 0xcb40007f09157421 */ /* 0x000fc80000000000 */
[----:B------:R-:W-:-:S04]  /*12090*/  FFMA R21, -R5, 1.4426950216293334961, -R21 ;  /* 0x3fb8aa3b05157823 */ /* 0x000fc80000000915 */
[----:B------:R-:W-:-:S04]  /*120a0*/  FFMA R5, -R5, 1.925963033500011079e-08, R21 ;  /* 0x32a5706005057823 */ /* 0x000fc80000000115 */
[----:B------:R1:W3:Y:S02]  /*120b0*/  MUFU.EX2 R21, R5 ;  /* 0x0000000500157308 */ /* 0x0002e40000000800 */
[----:B-1----:R-:W-:Y:S01]  /*120c0*/  SHF.L.U32 R5, R9, 0x17, RZ ;  /* 0x0000001709057819 */ /* 0x002fe200000006ff */
[----:B------:R-:W-:-:S04]  /*120d0*/  FFMA.SAT R9, -R8, R34, 0.5 ;  /* 0x3f00000008097423 */ /* 0x000fc80000002122 */
[----:B------:R-:W-:Y:S01]  /*120e0*/  FFMA.RM R9, R9, R35, 12582913 ;  /* 0x4b40000109097423 */ /* 0x000fe20000004023 */
[----:B---3--:R-:W-:-:S03]  /*120f0*/  FFMA R5, R5, R21, 1 ;  /* 0x3f80000005057423 */ /* 0x008fc60000000015 */
[C---:B------:R-:W-:Y:S01]  /*12100*/  FADD R21, R9.reuse, -12583039 ;  /* 0xcb40007f09157421 */ /* 0x040fe20000000000 */
[----:B------:R-:W-:-:S03]  /*12110*/  SHF.L.U32 R27, R9, 0x17, RZ ;  /* 0x00000017091b7819 */ /* 0x000fc600000006ff */
[----:B------:R-:W-:-:S04]  /*12120*/  FFMA R21, -R8, 1.4426950216293334961, -R21 ;  /* 0x3fb8aa3b08157823 */ /* 0x000fc80000000915 */
[----:B------:R-:W-:-:S06]  /*12130*/  FFMA R8, -R8, 1.925963033500011079e-08, R21 ;  /* 0x32a5706008087823 */ /* 0x000fcc0000000115 */
[----:B------:R-:W1:Y:S02]  /*12140*/  MUFU.EX2 R8, R8 ;  /* 0x0000000800087308 */ /* 0x000e640000000800 */
[----:B-1----:R-:W-:Y:S01]  /*12150*/  FFMA R27, R27, R8, 1 ;  /* 0x3f8000001b1b7423 */ /* 0x002fe20000000008 */
[----:B------:R-:W-:-:S04]  /*12160*/  FFMA.SAT R8, -R4, R34, 0.5 ;  /* 0x3f00000004087423 */ /* 0x000fc80000002122 */
[----:B------:R-:W-:-:S04]  /*12170*/  FFMA.RM R8, R8, R35, 12582913 ;  /* 0x4b40000108087423 */ /* 0x000fc80000004023 */
        /* <DEDUP_REMOVED lines=9> */
[----:B------:R-:W-:Y:S01]  /*12210*/  SHF.L.U32 R25, R4, 0x17, RZ ;  /* 0x0000001704197819 */ /* 0x000fe200000006ff */
[-C--:B------:R-:W-:Y:S02]  /*12220*/  FFMA.SAT R4, -R11, R34.reuse, 0.5 ;  /* 0x3f0000000b047423 */ /* 0x080fe40000002122 */
[----:B------:R-:W-:Y:S02]  /*12230*/  FFMA R8, -R10, 1.4426950216293334961, -R8 ;  /* 0x3fb8aa3b0a087823 */ /* 0x000fe40000000908 */
[----:B------:R-:W-:Y:S02]  /*12240*/  FFMA.RM R4, R4, R35, 12582913 ;  /* 0x4b40000104047423 */ /* 0x000fe40000004023 */
[----:B------:R-:W-:Y:S02]  /*12250*/  FFMA R10, -R10, 1.925963033500011079e-08, R8 ;  /* 0x32a570600a0a7823 */ /* 0x000fe40000000108 */
[C---:B------:R-:W-:Y:S01]  /*12260*/  FADD R8, R4.reuse, -12583039 ;  /* 0xcb40007f04087421 */ /* 0x040fe20000000000 */
[----:B------:R-:W-:Y:S01]  /*12270*/  SHF.L.U32 R24, R4, 0x17, RZ ;  /* 0x0000001704187819 */ /* 0x000fe200000006ff */
[----:B------:R-:W-:-:S02]  /*12280*/  FFMA.SAT R4, -R12, R34, 0.5 ;  /* 0x3f0000000c047423 */ /* 0x000fc40000002122 */
[C---:B------:R-:W-:Y:S01]  /*12290*/  FFMA R8, -R11.reuse, 1.4426950216293334961, -R8 ;  /* 0x3fb8aa3b0b087823 */ /* 0x040fe20000000908 */
[----:B------:R-:W1:Y:S01]  /*122a0*/  MUFU.EX2 R10, R10 ;  /* 0x0000000a000a7308 */ /* 0x000e620000000800 */
[-C--:B------:R-:W-:Y:S02]  /*122b0*/  FFMA.RM R4, R4, R35.reuse, 12582913 ;  /* 0x4b40000104047423 */ /* 0x080fe40000004023 */
[----:B------:R-:W-:Y:S02]  /*122c0*/  FFMA R11, -R11, 1.925963033500011079e-08, R8 ;  /* 0x32a570600b0b7823 */ /* 0x000fe40000000108 */
[C---:B------:R-:W-:Y:S01]  /*122d0*/  FADD R8, R4.reuse, -12583039 ;  /* 0xcb40007f04087421 */ /* 0x040fe20000000000 */
[----:B------:R-:W-:Y:S01]  /*122e0*/  SHF.L.U32 R23, R4, 0x17, RZ ;  /* 0x0000001704177819 */ /* 0x000fe200000006ff */
[----:B------:R-:W-:Y:S02]  /*122f0*/  FFMA.SAT R4, -R13, R34, 0.5 ;  /* 0x3f0000000d047423 */ /* 0x000fe40000002122 */
[----:B------:R-:W-:Y:S01]  /*12300*/  FFMA R8, -R12, 1.4426950216293334961, -R8 ;  /* 0x3fb8aa3b0c087823 */ /* 0x000fe20000000908 */
[----:B------:R-:W3:Y:S01]  /*12310*/  MUFU.EX2 R11, R11 ;  /* 0x0000000b000b7308 */ /* 0x000ee20000000800 */
[----:B------:R-:W-:-:S02]  /*12320*/  FFMA.RM R4, R4, R35, 12582913 ;  /* 0x4b40000104047423 */ /* 0x000fc40000004023 */
[----:B------:R-:W-:Y:S02]  /*12330*/  FFMA R12, -R12, 1.925963033500011079e-08, R8 ;  /* 0x32a570600c0c7823 */ /* 0x000fe40000000108 */
[C---:B------:R-:W-:Y:S01]  /*12340*/  FADD R8, R4.reuse, -12583039 ;  /* 0xcb40007f04087421 */ /* 0x040fe20000000000 */
[----:B------:R-:W-:Y:S01]  /*12350*/  SHF.L.U32 R22, R4, 0x17, RZ ;  /* 0x0000001704167819 */ /* 0x000fe200000006ff */
[----:B------:R-:W-:Y:S01]  /*12360*/  FFMA.SAT R4, -R14, R34, 0.5 ;  /* 0x3f0000000e047423 */ /* 0x000fe20000002122 */
[----:B-1----:R-:W-:Y:S01]  /*12370*/  FFMA R25, R25, R10, 1 ;  /* 0x3f80000019197423 */ /* 0x002fe2000000000a */
[C---:B------:R-:W-:Y:S01]  /*12380*/  FFMA R8, -R13.reuse, 1.4426950216293334961, -R8 ;  /* 0x3fb8aa3b0d087823 */ /* 0x040fe20000000908 */
[----:B------:R-:W1:Y:S01]  /*12390*/  MUFU.EX2 R12, R12 ;  /* 0x0000000c000c7308 */ /* 0x000e620000000800 */
[----:B------:R-:W-:Y:S02]  /*123a0*/  FFMA.RM R4, R4, R35, 12582913 ;  /* 0x4b40000104047423 */ /* 0x000fe40000004023 */
[----:B------:R-:W-:-:S02]  /*123b0*/  FFMA R13, -R13, 1.925963033500011079e-08, R8 ;  /* 0x32a570600d0d7823 */ /* 0x000fc40000000108 */
[C---:B------:R-:W-:Y:S01]  /*123c0*/  FADD R8, R4.reuse, -12583039 ;  /* 0xcb40007f04087421 */ /* 0x040fe20000000000 */
[----:B------:R-:W-:Y:S01]  /*123d0*/  SHF.L.U32 R21, R4, 0x17, RZ ;  /* 0x0000001704157819 */ /* 0x000fe200000006ff */
[----:B------:R-:W-:Y:S01]  /*123e0*/  FFMA.SAT R4, -R20, R34, 0.5 ;  /* 0x3f00000014047423 */ /* 0x000fe20000002122 */
[----:B---3--:R-:W-:Y:S01]  /*123f0*/  FFMA R24, R24, R11, 1 ;  /* 0x3f80000018187423 */ /* 0x008fe2000000000b */
[----:B------:R-:W-:Y:S01]  /*12400*/  FFMA R8, -R14, 1.4426950216293334961, -R8 ;  /* 0x3fb8aa3b0e087823 */ /* 0x000fe20000000908 */
[----:B------:R-:W3:Y:S01]  /*12410*/  MUFU.EX2 R13, R13 ;  /* 0x0000000d000d7308 */ /* 0x000ee20000000800 */
[----:B------:R-:W-:Y:S02]  /*12420*/  FFMA.RM R4, R4, R35, 12582913 ;  /* 0x4b40000104047423 */ /* 0x000fe40000004023 */
[----:B------:R-:W-:Y:S02]  /*12430*/  FFMA R14, -R14, 1.925963033500011079e-08, R8 ;  /* 0x32a570600e0e7823 */ /* 0x000fe40000000108 */
[----:B------:R-:W-:Y:S01]  /*12440*/  FADD R8, R4, -12583039 ;  /* 0xcb40007f04087421 */ /* 0x000fe20000000000 */
[----:B-1----:R-:W-:-:S03]  /*12450*/  FFMA R23, R23, R12, 1 ;  /* 0x3f80000017177423 */ /* 0x002fc6000000000c */
[C---:B------:R-:W-:Y:S01]  /*12460*/  FFMA R8, -R20.reuse, 1.4426950216293334961, -R8 ;  /* 0x3fb8aa3b14087823 */ /* 0x040fe20000000908 */
[----:B------:R-:W1:Y:S03]  /*12470*/  MUFU.EX2 R14, R14 ;  /* 0x0000000e000e7308 */ /* 0x000e660000000800 */
[----:B------:R-:W-:Y:S01]  /*12480*/  FFMA R20, -R20, 1.925963033500011079e-08, R8 ;  /* 0x32a5706014147823 */ /* 0x000fe20000000108 */
[----:B---3--:R-:W-:-:S04]  /*12490*/  FFMA R22, R22, R13, 1 ;  /* 0x3f80000016167423 */ /* 0x008fc8000000000d */
[----:B------:R3:W4:Y:S02]  /*124a0*/  MUFU.EX2 R8, R20 ;  /* 0x0000001400087308 */ /* 0x0007240000000800 */
[----:B---3--:R-:W-:Y:S01]  /*124b0*/  SHF.L.U32 R20, R4, 0x17, RZ ;  /* 0x0000001704147819 */ /* 0x008fe200000006ff */
[----:B------:R-:W-:Y:S01]  /*124c0*/  FFMA.SAT R4, -R15, R34, 0.5 ;  /* 0x3f0000000f047423 */ /* 0x000fe20000002122 */
[----:B-1----:R-:W-:-:S03]  /*124d0*/  FFMA R21, R21, R14, 1 ;  /* 0x3f80000015157423 */ /* 0x002fc6000000000e */
[----:B------:R-:W-:Y:S01]  /*124e0*/  FFMA.RM R4, R4, R35, 12582913 ;  /* 0x4b40000104047423 */ /* 0x000fe20000004023 */
[----:B----4-:R-:W-:-:S03]  /*124f0*/  FFMA R20, R20, R8, 1 ;  /* 0x3f80000014147423 */ /* 0x010fc60000000008 */
        /* <DEDUP_REMOVED lines=9> */
[----:B------:R-:W-:Y:S01]  /*12590*/  SHF.L.U32 R14, R4, 0x17, RZ ;  /* 0x00000017040e7819 */ /* 0x000fe200000006ff */
[-C--:B------:R-:W-:Y:S02]  /*125a0*/  FFMA.SAT R4, -R28, R34.reuse, 0.5 ;  /* 0x3f0000001c047423 */ /* 0x080fe40000002122 */
[C---:B------:R-:W-:Y:S02]  /*125b0*/  FFMA R8, -R29.reuse, 1.4426950216293334961, -R8 ;  /* 0x3fb8aa3b1d087823 */ /* 0x040fe40000000908 */
[----:B------:R-:W-:Y:S02]  /*125c0*/  FFMA.RM R4, R4, R35, 12582913 ;  /* 0x4b40000104047423 */ /* 0x000fe40000004023 */
[----:B------:R-:W-:Y:S02]  /*125d0*/  FFMA R29, -R29, 1.925963033500011079e-08, R8 ;  /* 0x32a570601d1d7823 */ /* 0x000fe40000000108 */
[C---:B------:R-:W-:Y:S01]  /*125e0*/  FADD R8, R4.reuse, -12583039 ;  /* 0xcb40007f04087421 */ /* 0x040fe20000000000 */
[----:B------:R-:W-:Y:S01]  /*125f0*/  SHF.L.U32 R13, R4, 0x17, RZ ;  /* 0x00000017040d7819 */ /* 0x000fe200000006ff */
[----:B------:R-:W-:-:S02]  /*12600*/  FFMA.SAT R4, -R31, R34, 0.5 ;  /* 0x3f0000001f047423 */ /* 0x000fc40000002122 */
[----:B------:R-:W-:Y:S01]  /*12610*/  FFMA R8, -R28, 1.4426950216293334961, -R8 ;  /* 0x3fb8aa3b1c087823 */ /* 0x000fe20000000908 */
        /* <DEDUP_REMOVED lines=12> */
[-C--:B------:R-:W-:Y:S01]  /*126e0*/  FFMA.SAT R4, -R33, R34.reuse, 0.5 ;  /* 0x3f00000021047423 */ /* 0x080fe20000002122 */
[----:B-1----:R-:W-:Y:S01]  /*126f0*/  FFMA R14, R14, R29, 1 ;  /* 0x3f8000000e0e7423 */ /* 0x002fe2000000001d */
[----:B------:R-:W-:Y:S01]  /*12700*/  FFMA R8, -R30, 1.4426950216293334961, -R8 ;  /* 0x3fb8aa3b1e087823 */ /* 0x000fe20000000908 */
[----:B------:R-:W1:Y:S01]  /*12710*/  MUFU.EX2 R31, R31 ;  /* 0x0000001f001f7308 */ /* 0x000e620000000800 */
[-C--:B------:R-:W-:Y:S02]  /*12720*/  FFMA.RM R4, R4, R35.reuse, 12582913 ;  /* 0x4b40000104047423 */ /* 0x080fe40000004023 */
[----:B------:R-:W-:Y:S01]  /*12730*/  FFMA R30, -R30, 1.925963033500011079e-08, R8 ;  /* 0x32a570601e1e7823 */ /* 0x000fe20000000108 */
[----:B------:R-:W-:Y:S01]  /*12740*/  FFMA.SAT R8, -R32, R34, 0.5 ;  /* 0x3f00000020087423 */ /* 0x000fe20000002122 */
[C---:B------:R-:W-:Y:S01]  /*12750*/  FADD R9, R4.reuse, -12583039 ;  /* 0xcb40007f04097421 */ /* 0x040fe20000000000 */
[----:B------:R-:W-:Y:S01]  /*12760*/  SHF.L.U32 R10, R4, 0x17, RZ ;  /* 0x00000017040a7819 */ /* 0x000fe200000006ff */
[----:B---3--:R-:W-:Y:S01]  /*12770*/  FFMA R13, R13, R28, 1 ;  /* 0x3f8000000d0d7423 */ /* 0x008fe2000000001c */
[----:B------:R-:W-:Y:S01]  /*12780*/  FFMA.RM R8, R8, R35, 12582913 ;  /* 0x4b40000108087423 */ /* 0x000fe20000004023 */
[C---:B------:R-:W-:Y:S01]  /*12790*/  FFMA R9, -R33.reuse, 1.4426950216293334961, -R9 ;  /* 0x3fb8aa3b21097823 */ /* 0x040fe20000000909 */
[----:B------:R-:W3:Y:S02]  /*127a0*/  MUFU.EX2 R30, R30 ;  /* 0x0000001e001e7308 */ /* 0x000ee40000000800 */
[C---:B------:R-:W-:Y:S01]  /*127b0*/  FADD R4, R8.reuse, -12583039 ;  /* 0xcb40007f08047421 */ /* 0x040fe20000000000 */
[----:B------:R-:W-:Y:S01]  /*127c0*/  FFMA R33, -R33, 1.925963033500011079e-08, R9 ;  /* 0x32a5706021217823 */ /* 0x000fe20000000109 */
[----:B------:R-:W-:-:S02]  /*127d0*/  SHF.L.U32 R9, R8, 0x17, RZ ;  /* 0x0000001708097819 */ /* 0x000fc400000006ff */
[----:B------:R-:W-:Y:S01]  /*127e0*/  FFMA R4, -R32, 1.4426950216293334961, -R4 ;  /* 0x3fb8aa3b20047823 */ /* 0x000fe20000000904 */
[----:B-1----:R-:W-:Y:S02]  /*127f0*/  FFMA R12, R12, R31, 1 ;  /* 0x3f8000000c0c7423 */ /* 0x002fe4000000001f */
[----:B------:R-:W1:Y:S01]  /*12800*/  MUFU.EX2 R33, R33 ;  /* 0x0000002100217308 */ /* 0x000e620000000800 */
[----:B------:R-:W-:Y:S01]  /*12810*/  FFMA R32, -R32, 1.925963033500011079e-08, R4 ;  /* 0x32a5706020207823 */ /* 0x000fe20000000104 */
[----:B------:R-:W-:-:S04]  /*12820*/  IADD3 R4, R5, 0x1800000, RZ ;  /* 0x0180000005047810 */ /* 0x000fc80007ffe0ff */
[----:B------:R-:W-:Y:S02]  /*12830*/  LOP3.LUT R4, R4, 0x7f800000, RZ, 0xc0, !PT ;  /* 0x7f80000004047812 */ /* 0x000fe400078ec0ff */
[----:B------:R-:W4:Y:S01]  /*12840*/  MUFU.EX2 R32, R32 ;  /* 0x0000002000207308 */ /* 0x000f220000000800 */
[----:B---3--:R-:W-:Y:S01]  /*12850*/  FFMA R11, R11, R30, 1 ;  /* 0x3f8000000b0b7423 */ /* 0x008fe2000000001e */
[----:B------:R-:W-:Y:S01]  /*12860*/  ISETP.GT.U32.AND P2, PT, R4, 0x1ffffff, PT ;  /* 0x01ffffff0400780c */ /* 0x000fe20003f44070 */
[----:B-1----:R-:W-:Y:S01]  /*12870*/  FFMA R10, R10, R33, 1 ;  /* 0x3f8000000a0a7423 */ /* 0x002fe20000000021 */
[----:B----4-:R-:W-:-:S11]  /*12880*/  FFMA R9, R9, R32, 1 ;  /* 0x3f80000009097423 */ /* 0x010fd60000000020 */
[----:B------:R-:W-:Y:S05]  /*12890*/  @P2 BRA `(.L_x_55) ;  /* 0x0000000000102947 */ /* 0x000fea0003800000 */
[----:B------:R-:W-:-:S07]  /*128a0*/  MOV R4, 0x128c0 ;  /* 0x000128c000047802 */ /* 0x000fce0000000f00 */
[----:B--2---:R-:W-:Y:S05]  /*128b0*/  CALL.REL.NOINC `($__internal_0_$__cuda_sm20_rcp_rn_f32_slowpath) ;  /* 0x0000025800187944 */ /* 0x004fea0003c00000 */
[----:B------:R-:W-:Y:S01]  /*128c0*/  MOV R28, R8 ;  /* 0x00000008001c7202 */ /* 0x000fe20000000f00 */
[----:B------:R-:W-:Y:S06]  /*128d0*/  BRA `(.L_x_56) ;  /* 0x0000000000107947 */ /* 0x000fec0003800000 */
.L_x_55:
[----:B------:R-:W1:Y:S02]  /*128e0*/  MUFU.RCP R28, R5 ;  /* 0x00000005001c7308 */ /* 0x000e640000001000 */
[----:B-1----:R-:W-:-:S04]  /*128f0*/  FFMA R5, R5, R28, -1 ;  /* 0xbf80000005057423 */ /* 0x002fc8000000001c */
[----:B------:R-:W-:-:S04]  /*12900*/  FADD.FTZ R5, -R5, -RZ ;  /* 0x800000ff05057221 */ /* 0x000fc80000010100 */
[----:B------:R-:W-:-:S07]  /*12910*/  FFMA R28, R28, R5, R28 ;  /* 0x000000051c1c7223 */ /* 0x000fce000000001c */
.L_x_56:
[----:B------:R-:W-:Y:S05]  /*12920*/  BSYNC B1 ;  /* 0x0000000000017941 */ /* 0x000fea0003800000 */
.L_x_54:
[----:B------:R-:W-:Y:S01]  /*12930*/  IADD3 R4, R27, 0x1800000, RZ ;  /* 0x018000001b047810 */ /* 0x000fe20007ffe0ff */
[----:B------:R-:W-:Y:S03]  /*12940*/  BSSY B1, `(.L_x_57) ;  /* 0x000000d000017945 */ /* 0x000fe60003800000 */
[----:B------:R-:W-:-:S04]  /*12950*/  LOP3.LUT R4, R4, 0x7f800000, RZ, 0xc0, !PT ;  /* 0x7f80000004047812 */ /* 0x000fc800078ec0ff */
[----:B------:R-:W-:-:S13]  /*12960*/  ISETP.GT.U32.AND P2, PT, R4, 0x1ffffff, PT ;  /* 0x01ffffff0400780c */ /* 0x000fda0003f44070 */
[----:B------:R-:W-:Y:S05]  /*12970*/  @P2 BRA `(.L_x_58) ;  /* 0x0000000000142947 */ /* 0x000fea0003800000 */
[----:B------:R-:W-:Y:S02]  /*12980*/  MOV R5, R27 ;  /* 0x0000001b00057202 */ /* 0x000fe40000000f00 */
[----:B------:R-:W-:-:S07]  /*12990*/  MOV R4, 0x129b0 ;  /* 0x000129b000047802 */ /* 0x000fce0000000f00 */
[----:B--2---:R-:W-:Y:S05]  /*129a0*/  CALL.REL.NOINC `($__internal_0_$__cuda_sm20_rcp_rn_f32_slowpath) ;  /* 0x0000025400dc7944 */ /* 0x004fea0003c00000 */
[----:B------:R-:W-:Y:S01]  /*129b0*/  MOV R27, R8 ;  /* 0x00000008001b7202 */ /* 0x000fe20000000f00 */
[----:B------:R-:W-:Y:S06]  /*129c0*/  BRA `(.L_x_59) ;  /* 0x0000000000107947 */ /* 0x000fec0003800000 */
.L_x_58:
[----:B------:R-:W1:Y:S02]  /*129d0*/  MUFU.RCP R4, R27 ;  /* 0x0000001b00047308 */ /* 0x000e640000001000 */
[----:B-1----:R-:W-:-:S04]  /*129e0*/  FFMA R27, R27, R4, -1 ;  /* 0xbf8000001b1b7423 */ /* 0x002fc80000000004 */
[----:B------:R-:W-:-:S04]  /*129f0*/  FADD.FTZ R27, -R27, -RZ ;  /* 0x800000ff1b1b7221 */ /* 0x000fc80000010100 */
[----:B------:R-:W-:-:S07]  /*12a00*/  FFMA R27, R4, R27, R4 ;  /* 0x0000001b041b7223 */ /* 0x000fce0000000004 */
.L_x_59:
[----:B------:R-:W-:Y:S05]  /*12a10*/  BSYNC B1 ;  /* 0x0000000000017941 */ /* 0x000fea0003800000 */
.L_x_57:
        /* <DEDUP_REMOVED lines=10> */
.L_x_61:
[----:B------:R-:W1:Y:S02]  /*12ac0*/  MUFU.RCP R4, R26 ;  /* 0x0000001a00047308 */ /* 0x000e640000001000 */
[----:B-1----:R-:W-:-:S04]  /*12ad0*/  FFMA R26, R26, R4, -1 ;  /* 0xbf8000001a1a7423 */ /* 0x002fc80000000004 */
[----:B------:R-:W-:-:S04]  /*12ae0*/  FADD.FTZ R26, -R26, -RZ ;  /* 0x800000ff1a1a7221 */ /* 0x000fc80000010100 */
[----:B------:R-:W-:-:S07]  /*12af0*/  FFMA R26, R4, R26, R4 ;  /* 0x0000001a041a7223 */ /* 0x000fce0000000004 */
.L_x_62:
[----:B------:R-:W-:Y:S05]  /*12b00*/  BSYNC B1 ;  /* 0x0000000000017941 */ /* 0x000fea0003800000 */
.L_x_60:
        /* <DEDUP_REMOVED lines=10> */
.L_x_64:
[----:B------:R-:W1:Y:S02]  /*12bb0*/  MUFU.RCP R4, R25 ;  /* 0x0000001900047308 */ /* 0x000e640000001000 */
[----:B-1----:R-:W-:-:S04]  /*12bc0*/  FFMA R25, R25, R4, -1 ;  /* 0xbf80000019197423 */ /* 0x002fc80000000004 */
[----:B------:R-:W-:-:S04]  /*12bd0*/  FADD.FTZ R25, -R25, -RZ ;  /* 0x800000ff19197221 */ /* 0x000fc80000010100 */
[----:B------:R-:W-:-:S07]  /*12be0*/  FFMA R25, R4, R25, R4 ;  /* 0x0000001904197223 */ /* 0x000fce0000000004 */
.L_x_65:
[----:B------:R-:W-:Y:S05]  /*12bf0*/  BSYNC B1 ;  /* 0x0000000000017941 */ /* 0x000fea0003800000 */
.L_x_63:
        /* <DEDUP_REMOVED lines=10> */
.L_x_67:
[----:B------:R-:W1:Y:S02]  /*12ca0*/  MUFU.RCP R4, R24 ;  /* 0x0000001800047308 */ /* 0x000e640000001000 */
[----:B-1----:R-:W-:-:S04]  /*12cb0*/  FFMA R24, R24, R4, -1 ;  /* 0xbf80000018187423 */ /* 0x002fc80000000004 */
[----:B------:R-:W-:-:S04]  /*12cc0*/  FADD.FTZ R24, -R24, -RZ ;  /* 0x800000ff18187221 */ /* 0x000fc80000010100 */
[----:B------:R-:W-:-:S07]  /*12cd0*/  FFMA R24, R4, R24, R4 ;  /* 0x0000001804187223 */ /* 0x000fce0000000004 */
.L_x_68:
[----:B------:R-:W-:Y:S05]  /*12ce0*/  BSYNC B1 ;  /* 0x0000000000017941 */ /* 0x000fea0003800000 */
.L_x_66:
        /* <DEDUP_REMOVED lines=10> */
.L_x_70:
[----:B------:R-:W1:Y:S02]  /*12d90*/  MUFU.RCP R4, R23 ;  /* 0x0000001700047308 */ /* 0x000e640000001000 */
[----:B-1----:R-:W-:-:S04]  /*12da0*/  FFMA R23, R23, R4, -1 ;  /* 0xbf80000017177423 */ /* 0x002fc80000000004 */
[----:B------:R-:W-:-:S04]  /*12db0*/  FADD.FTZ R23, -R23, -RZ ;  /* 0x800000ff17177221 */ /* 0x000fc80000010100 */
[----:B------:R-:W-:-:S07]  /*12dc0*/  FFMA R23, R4, R23, R4 ;  /* 0x0000001704177223 */ /* 0x000fce0000000004 */
.L_x_71:
[----:B------:R-:W-:Y:S05]  /*12dd0*/  BSYNC B1 ;  /* 0x0000000000017941 */ /* 0x000fea0003800000 */
.L_x_69:
        /* <DEDUP_REMOVED lines=10> */
.L_x_73:
[----:B------:R-:W1:Y:S02]  /*12e80*/  MUFU.RCP R4, R22 ;  /* 0x0000001600047308 */ /* 0x000e640000001000 */
[----:B-1----:R-:W-:-:S04]  /*12e90*/  FFMA R22, R22, R4, -1 ;  /* 0xbf80000016167423 */ /* 0x002fc80000000004 */
[----:B------:R-:W-:-:S04]  /*12ea0*/  FADD.FTZ R22, -R22, -RZ ;  /* 0x800000ff16167221 */ /* 0x000fc80000010100 */
[----:B------:R-:W-:-:S07]  /*12eb0*/  FFMA R22, R4, R22, R4 ;  /* 0x0000001604167223 */ /* 0x000fce0000000004 */
.L_x_74:
[----:B------:R-:W-:Y:S05]  /*12ec0*/  BSYNC B1 ;  /* 0x0000000000017941 */ /* 0x000fea0003800000 */
.L_x_72:
        /* <DEDUP_REMOVED lines=10> */
.L_x_76:
[----:B------:R-:W1:Y:S02]  /*12f70*/  MUFU.RCP R4, R21 ;  /* 0x0000001500047308 */ /* 0x000e640000001000 */
[----:B-1----:R-:W-:-:S04]  /*12f80*/  FFMA R21, R21, R4, -1 ;  /* 0xbf80000015157423 */ /* 0x002fc80000000004 */
[----:B------:R-:W-:-:S04]  /*12f90*/  FADD.FTZ R21, -R21, -RZ ;  /* 0x800000ff15157221 */ /* 0x000fc80000010100 */
[----:B------:R-:W-:-:S07]  /*12fa0*/  FFMA R21, R4, R21, R4 ;  /* 0x0000001504157223 */ /* 0x000fce0000000004 */
.L_x_77:
[----:B------:R-:W-:Y:S05]  /*12fb0*/  BSYNC B1 ;  /* 0x0000000000017941 */ /* 0x000fea0003800000 */
.L_x_75:
        /* <DEDUP_REMOVED lines=10> */
.L_x_79:
[----:B------:R-:W1:Y:S02]  /*13060*/  MUFU.RCP R4, R20 ;  /* 0x0000001400047308 */ /* 0x000e640000001000 */
[----:B-1----:R-:W-:-:S04]  /*13070*/  FFMA R20, R20, R4, -1 ;  /* 0xbf80000014147423 */ /* 0x002fc80000000004 */
[----:B------:R-:W-:-:S04]  /*13080*/  FADD.FTZ R20, -R20, -RZ ;  /* 0x800000ff14147221 */ /* 0x000fc80000010100 */
[----:B------:R-:W-:-:S07]  /*13090*/  FFMA R20, R4, R20, R4 ;  /* 0x0000001404147223 */ /* 0x000fce0000000004 */
.L_x_80:
[----:B------:R-:W-:Y:S05]  /*130a0*/  BSYNC B1 ;  /* 0x0000000000017941 */ /* 0x000fea0003800000 */
.L_x_78:
        /* <DEDUP_REMOVED lines=10> */
.L_x_82:
[----:B------:R-:W1:Y:S02]  /*13150*/  MUFU.RCP R4, R15 ;  /* 0x0000000f00047308 */ /* 0x000e640000001000 */
[----:B-1----:R-:W-:-:S04]  /*13160*/  FFMA R15, R15, R4, -1 ;  /* 0xbf8000000f0f7423 */ /* 0x002fc80000000004 */
[----:B------:R-:W-:-:S04]  /*13170*/  FADD.FTZ R15, -R15, -RZ ;  /* 0x800000ff0f0f7221 */ /* 0x000fc80000010100 */
[----:B------:R-:W-:-:S07]  /*13180*/  FFMA R15, R4, R15, R4 ;  /* 0x0000000f040f7223 */ /* 0x000fce0000000004 */
.L_x_83:
[----:B------:R-:W-:Y:S05]  /*13190*/  BSYNC B1 ;  /* 0x0000000000017941 */ /* 0x000fea0003800000 */
.L_x_81:
        /* <DEDUP_REMOVED lines=10> */
.L_x_85:
[----:B------:R-:W1:Y:S02]  /*13240*/  MUFU.RCP R4, R14 ;  /* 0x0000000e00047308 */ /* 0x000e640000001000 */
[----:B-1----:R-:W-:-:S04]  /*13250*/  FFMA R14, R14, R4, -1 ;  /* 0xbf8000000e0e7423 */ /* 0x002fc80000000004 */
[----:B------:R-:W-:-:S04]  /*13260*/  FADD.FTZ R14, -R14, -RZ ;  /* 0x800000ff0e0e7221 */ /* 0x000fc80000010100 */
[----:B------:R-:W-:-:S07]  /*13270*/  FFMA R14, R4, R14, R4 ;  /* 0x0000000e040e7223 */ /* 0x000fce0000000004 */
.L_x_86:
[----:B------:R-:W-:Y:S05]  /*13280*/  BSYNC B1 ;  /* 0x0000000000017941 */ /* 0x000fea0003800000 */
.L_x_84:
        /* <DEDUP_REMOVED lines=10> */
.L_x_88:
[----:B------:R-:W1:Y:S02]  /*13330*/  MUFU.RCP R4, R13 ;  /* 0x0000000d00047308 */ /* 0x000e640000001000 */
[----:B-1----:R-:W-:-:S04]  /*13340*/  FFMA R13, R13, R4, -1 ;  /* 0xbf8000000d0d7423 */ /* 0x002fc80000000004 */
[----:B------:R-:W-:-:S04]  /*13350*/  FADD.FTZ R13, -R13, -RZ ;  /* 0x800000ff0d0d7221 */ /* 0x000fc80000010100 */
[----:B------:R-:W-:-:S07]  /*13360*/  FFMA R13, R4, R13, R4 ;  /* 0x0000000d040d7223 */ /* 0x000fce0000000004 */
.L_x_89:
[----:B------:R-:W-:Y:S05]  /*13370*/  BSYNC B1 ;  /* 0x0000000000017941 */ /* 0x000fea0003800000 */
.L_x_87:
        /* <DEDUP_REMOVED lines=10> */
.L_x_91:
[----:B------:R-:W1:Y:S02]  /*13420*/  MUFU.RCP R4, R12 ;  /* 0x0000000c00047308 */ /* 0x000e640000001000 */
[----:B-1----:R-:W-:-:S04]  /*13430*/  FFMA R12, R12, R4, -1 ;  /* 0xbf8000000c0c7423 */ /* 0x002fc80000000004 */
[----:B------:R-:W-:-:S04]  /*13440*/  FADD.FTZ R12, -R12, -RZ ;  /* 0x800000ff0c0c7221 */ /* 0x000fc80000010100 */
[----:B------:R-:W-:-:S07]  /*13450*/  FFMA R12, R4, R12, R4 ;  /* 0x0000000c040c7223 */ /* 0x000fce0000000004 */
.L_x_92:
[----:B------:R-:W-:Y:S05]  /*13460*/  BSYNC B1 ;  /* 0x0000000000017941 */ /* 0x000fea0003800000 */
.L_x_90:
        /* <DEDUP_REMOVED lines=10> */
.L_x_94:
[----:B------:R-:W1:Y:S02]  /*13510*/  MUFU.RCP R4, R11 ;  /* 0x0000000b00047308 */ /* 0x000e640000001000 */
[----:B-1----:R-:W-:-:S04]  /*13520*/  FFMA R11, R11, R4, -1 ;  /* 0xbf8000000b0b7423 */ /* 0x002fc80000000004 */
[----:B------:R-:W-:-:S04]  /*13530*/  FADD.FTZ R11, -R11, -RZ ;  /* 0x800000ff0b0b7221 */ /* 0x000fc80000010100 */
[----:B------:R-:W-:-:S07]  /*13540*/  FFMA R11, R4, R11, R4 ;  /* 0x0000000b040b7223 */ /* 0x000fce0000000004 */
.L_x_95:
[----:B------:R-:W-:Y:S05]  /*13550*/  BSYNC B1 ;  /* 0x0000000000017941 */ /* 0x000fea0003800000 */
.L_x_93:
        /* <DEDUP_REMOVED lines=10> */
.L_x_97:
[----:B------:R-:W1:Y:S02]  /*13600*/  MUFU.RCP R4, R10 ;  /* 0x0000000a00047308 */ /* 0x000e640000001000 */
[----:B-1----:R-:W-:-:S04]  /*13610*/  FFMA R10, R10, R4, -1 ;  /* 0xbf8000000a0a7423 */ /* 0x002fc80000000004 */
[----:B------:R-:W-:-:S04]  /*13620*/  FADD.FTZ R10, -R10, -RZ ;  /* 0x800000ff0a0a7221 */ /* 0x000fc80000010100 */
[----:B------:R-:W-:-:S07]  /*13630*/  FFMA R10, R4, R10, R4 ;  /* 0x0000000a040a7223 */ /* 0x000fce0000000004 */
.L_x_98:
[----:B------:R-:W-:Y:S05]  /*13640*/  BSYNC B1 ;  /* 0x0000000000017941 */ /* 0x000fea0003800000 */
.L_x_96:
        /* <DEDUP_REMOVED lines=10> */
.L_x_100:
[----:B------:R-:W1:Y:S02]  /*136f0*/  MUFU.RCP R4, R9 ;  /* 0x0000000900047308 */ /* 0x000e640000001000 */
[----:B-1----:R-:W-:-:S04]  /*13700*/  FFMA R9, R9, R4, -1 ;  /* 0xbf80000009097423 */ /* 0x002fc80000000004 */
[----:B------:R-:W-:-:S04]  /*13710*/  FADD.FTZ R9, -R9, -RZ ;  /* 0x800000ff09097221 */ /* 0x000fc80000010100 */
[----:B------:R-:W-:-:S07]  /*13720*/  FFMA R4, R4, R9, R4 ;  /* 0x0000000904047223 */ /* 0x000fce0000000004 */
.L_x_101:
[----:B------:R-:W-:Y:S05]  /*13730*/  BSYNC B1 ;  /* 0x0000000000017941 */ /* 0x000fea0003800000 */
.L_x_99:
[----:B------:R-:W1:Y:S01]  /*13740*/  S2R R5, SR_TID.X ;  /* 0x0000000000057919 */ /* 0x000e620000002100 */
[----:B------:R-:W-:Y:S02]  /*13750*/  F2FP.SATFINITE.E4M3.F32.PACK_AB_MERGE_C R27, R27, R28, RZ ;  /* 0x0000001c1b1b723e */ /* 0x000fe400048070ff */
[----:B------:R-:W-:Y:S02]  /*13760*/  F2FP.SATFINITE.E4M3.F32.PACK_AB_MERGE_C R25, R25, R26, RZ ;  /* 0x0000001a1919723e */ /* 0x000fe400048070ff */
[----:B------:R-:W-:Y:S02]  /*13770*/  F2FP.SATFINITE.E4M3.F32.PACK_AB_MERGE_C R23, R23, R24, RZ ;  /* 0x000000181717723e */ /* 0x000fe400048070ff */
[----:B------:R-:W-:Y:S02]  /*13780*/  F2FP.SATFINITE.E4M3.F32.PACK_AB_MERGE_C R21, R21, R22, RZ ;  /* 0x000000161515723e */ /* 0x000fe400048070ff */
[----:B------:R-:W-:Y:S02]  /*13790*/  F2FP.SATFINITE.E4M3.F32.PACK_AB_MERGE_C R15, R15, R20, RZ ;  /* 0x000000140f0f723e */ /* 0x000fe400048070ff */
[----:B------:R-:W-:-:S02]  /*137a0*/  F2FP.SATFINITE.E4M3.F32.PACK_AB_MERGE_C R13, R13, R14, RZ ;  /* 0x0000000e0d0d723e */ /* 0x000fc400048070ff */
[----:B------:R-:W-:Y:S02]  /*137b0*/  F2FP.SATFINITE.E4M3.F32.PACK_AB_MERGE_C R11, R11, R12, RZ ;  /* 0x0000000c0b0b723e */ /* 0x000fe400048070ff */
[----:B------:R-:W-:Y:S02]  /*137c0*/  F2FP.SATFINITE.E4M3.F32.PACK_AB_MERGE_C R4, R4, R10, RZ ;  /* 0x0000000a0404723e */ /* 0x000fe400048070ff */
[----:B-1----:R-:W-:-:S04]  /*137d0*/  LOP3.LUT R5, R5, 0xff, RZ, 0xc0, !PT ;  /* 0x000000ff05057812 */ /* 0x002fc800078ec0ff */
[----:B------:R-:W-:-:S04]  /*137e0*/  IADD3 R5, R5, 0x1f, RZ ;  /* 0x0000001f05057810 */ /* 0x000fc80007ffe0ff */
[----:B------:R-:W-:-:S13]  /*137f0*/  ISETP.GT.U32.AND P5, PT, R5, 0x3e, PT ;  /* 0x0000003e0500780c */ /* 0x000fda0003fa4070 */
[----:B------:R-:W-:Y:S05]  /*13800*/  @P5 BRA `(.L_x_102) ;  /* 0x0000000000045947 */ /* 0x000fea0003800000 */
[----:B------:R-:W-:-:S04]  /*13810*/  DEPBAR.LE SB0, 0x1 ;  /* 0x000080400000791a */ /* 0x000fc80000000000 */
.L_x_102:
[----:B------:R-:W1:Y:S01]  /*13820*/  S2R R5, SR_TID.X ;  /* 0x0000000000057919 */ /* 0x000e620000002100 */
[----:B------:R-:W-:Y:S05]  /*13830*/  WARPSYNC.ALL ;  /* 0x0000000000007948 */ /* 0x000fea0003800000 */
[----:B------:R-:W-:Y:S01]  /*13840*/  BAR.SYNC.DEFER_BLOCKING 0x1, 0x100 ;  /* 0x0044000000007b1d */ /* 0x000fe20000010000 */
[----:B------:R-:W-:-:S05]  /*13850*/  IADD3 R9, R17, UR48, RZ ;  /* 0x0000003011097c10 */ /* 0x000fca000fffe0ff */
[----:B------:R-:W-:Y:S01]  /*13860*/  BSSY B0, `(.L_x_103) ;  /* 0x000001b000007945 */ /* 0x000fe20003800000 */
[----:B------:R3:W-:Y:S01]  /*13870*/  STS.U16 [R17+UR48+0x4100], R27 ;  /* 0x0041001b11007988 */ /* 0x0007e20008000430 */
[----:B-1----:R-:W-:-:S03]  /*13880*/  SHF.R.U32.HI R5, RZ, 0x4, R5 ;  /* 0x00000004ff057819 */ /* 0x002fc60000011605 */
[----:B------:R3:W-:Y:S01]  /*13890*/  STS.U16 [R17+UR48+0x4200], R25 ;  /* 0x0042001911007988 */ /* 0x0007e20008000430 */
[----:B------:R-:W-:Y:S02]  /*138a0*/  LOP3.LUT P2, RZ, R5, 0x1, RZ, 0xc0, !PT ;  /* 0x0000000105ff7812 */ /* 0x000fe4000784c0ff */
[----:B------:R-:W-:Y:S01]  /*138b0*/  MOV R5, 0x8 ;  /* 0x0000000800057802 */ /* 0x000fe20000000f00 */
[----:B------:R3:W-:Y:S03]  /*138c0*/  STS.U16 [R17+UR48+0x4108], R23 ;  /* 0x0041081711007988 */ /* 0x0007e60008000430 */
[----:B------:R-:W-:Y:S01]  /*138d0*/  SEL R5, R5, 0xfffffff8, !P2 ;  /* 0xfffffff805057807 */ /* 0x000fe20005000000 */
[----:B------:R3:W-:Y:S03]  /*138e0*/  STS.U16 [R17+UR48+0x4208], R21 ;  /* 0x0042081511007988 */ /* 0x0007e60008000430 */
[----:B------:R-:W-:-:S05]  /*138f0*/  LEA R9, R5, R9, 0x1 ;  /* 0x0000000905097211 */ /* 0x000fca00078e08ff */
[----:B------:R3:W-:Y:S04]  /*13900*/  STS.U16 [R9+0x4100], R15 ;  /* 0x0041000f09007388 */ /* 0x0007e80000000400 */
[----:B------:R3:W-:Y:S04]  /*13910*/  STS.U16 [R9+0x4200], R13 ;  /* 0x0042000d09007388 */ /* 0x0007e80000000400 */
[----:B------:R3:W-:Y:S04]  /*13920*/  STS.U16 [R9+0x4108], R11 ;  /* 0x0041080b09007388 */ /* 0x0007e80000000400 */
[----:B------:R3:W-:Y:S01]  /*13930*/  STS.U16 [R9+0x4208], R4 ;  /* 0x0042080409007388 */ /* 0x0007e20000000400 */
[----:B------:R-:W-:Y:S01]  /*13940*/  @!PT LDS RZ, [RZ] ;  /* 0x00000000fffff984 */ /* 0x000fe20000000800 */
[----:B------:R-:W-:Y:S01]  /*13950*/  @!PT LDS RZ, [RZ] ;  /* 0x00000000fffff984 */ /* 0x000fe20000000800 */
[----:B------:R-:W-:Y:S01]  /*13960*/  @!PT LDS RZ, [RZ] ;  /* 0x00000000fffff984 */ /* 0x000fe20000000800 */
[----:B------:R-:W-:Y:S01]  /*13970*/  @!PT LDS RZ, [RZ] ;  /* 0x00000000fffff984 */ /* 0x000fe20000000800 */
[----:B------:R1:W-:Y:S06]  /*13980*/  MEMBAR.ALL.CTA ;  /* 0x0000000000007992 */ /* 0x0003ec0000008000 */
[----:B-1----:R-:W1:Y:S02]  /*13990*/  FENCE.VIEW.ASYNC.S ;  /* 0x00000000000073c6 */ /* 0x002e640000000000 */
[----:B-1----:R-:W-:Y:S06]  /*139a0*/  BAR.SYNC.DEFER_BLOCKING 0x1, 0x100 ;  /* 0x0044000000007b1d */ /* 0x002fec0000010000 */
[----:B------:R-:W-:Y:S05]  /*139b0*/  @P5 BRA `(.L_x_104) ;  /* 0x0000000000145947 */ /* 0x000fea0003800000 */
[----:B------:R-:W-:Y:S02]  /*139c0*/  UIADD3 UR4, UP0, UR58, 0x4f0, URZ ;  /* 0x000004f03a047890 */ /* 0x000fe4000ff1e03f */
[----:B------:R-:W-:Y:S02]  /*139d0*/  UIADD3 UR40, UR48, 0x4100, URZ ;  /* 0x0000410030287890 */ /* 0x000fe4000fffe03f */
[----:B------:R-:W-:-:S09]  /*139e0*/  UIADD3.X UR5, URZ, UR59, URZ, UP0, !UPT ;  /* 0x0000003b3f057290 */ /* 0x000fd200087fe43f */
[----:B------:R1:W-:Y:S02]  /*139f0*/  UTMASTG.3D [UR40], [UR4] ;  /* 0x00000028040073b5 */ /* 0x0003e40008010000 */
[----:B-1----:R0:W-:Y:S02]  /*13a00*/  UTMACMDFLUSH ;  /* 0x00000000000079b7 */ /* 0x0021e40000000000 */
.L_x_104:
[----:B------:R-:W-:Y:S05]  /*13a10*/  BSYNC B0 ;  /* 0x0000000000007941 */ /* 0x000fea0003800000 */
.L_x_103:
[----:B------:R-:W-:Y:S04]  /*13a20*/  BSSY B0, `(.L_x_105) ;  /* 0x0000034000007945 */ /* 0x000fe80003800000 */
[----:B------:R-:W-:Y:S05]  /*13a30*/  @P0 BRA `(.L_x_106) ;  /* 0x0000000000c80947 */ /* 0x000fea0003800000 */
[----:B---3--:R-:W-:-:S04]  /*13a40*/  MOV R4, UR44 ;  /* 0x0000002c00047c02 */ /* 0x008fc80008000f00 */
[----:B------:R-:W-:-:S13]  /*13a50*/  ISETP.NE.AND P3, PT, R4, 0x3, PT ;  /* 0x000000030400780c */ /* 0x000fda0003f65270 */
[----:B------:R-:W-:Y:S05]  /*13a60*/  @!P3 BRA `(.L_x_107) ;  /* 0x000000000004b947 */ /* 0x000fea0003800000 */
[----:B------:R-:W-:Y:S01]  /*13a70*/  BPT.TRAP 0x1 ;  /* 0x000000040000795c */ /* 0x000fe20000300000 */
.L_x_107:
[----:B------:R-:W-:Y:S01]  /*13a80*/  LEA R4, R18, UR48, 0x3 ;  /* 0x0000003012047c11 */ /* 0x000fe2000f8e18ff */
[----:B------:R-:W-:Y:S01]  /*13a90*/  BSSY B1, `(.L_x_108) ;  /* 0x0000004000017945 */ /* 0x000fe20003800000 */
[----:B------:R-:W-:-:S04]  /*13aa0*/  SHF.L.U32 R5, R19, 0x1f, RZ ;  /* 0x0000001f13057819 */ /* 0x000fc800000006ff */
[----:B------:R-:W1:Y:S02]  /*13ab0*/  SYNCS.PHASECHK.TRANS64.TRYWAIT P2, [R4+URZ+0x60], R5 ;  /* 0x00006005040075a7 */ /* 0x000e64000804017f */
[----:B-1----:R-:W-:Y:S05]  /*13ac0*/  @!P2 BRA `(.L_x_109) ;  /* 0x0000023400dca947 */ /* 0x002fea0003800000 */
.L_x_1141:
[----:B------:R-:W-:Y:S05]  /*13ad0*/  BSYNC B1 ;  /* 0x0000000000017941 */ /* 0x000fea0003800000 */
.L_x_108:
[----:B------:R-:W-:Y:S04]  /*13ae0*/  BSSY B1, `(.L_x_110) ;  /* 0x0000016000017945 */ /* 0x000fe80003800000 */
[----:B------:R-:W-:Y:S05]  /*13af0*/  @P1 BRA `(.L_x_111) ;  /* 0x0000000000501947 */ /* 0x000fea0003800000 */
[----:B------:R-:W-:Y:S01]  /*13b00*/  LEA R0, R18, R17, 0xc ;  /* 0x0000001112007211 */ /* 0x000fe200078e60ff */
[----:B------:R-:W3:Y:S04]  /*13b10*/  S2R R8, SR_TID.X ;  /* 0x0000000000087919 */ /* 0x000ee80000002100 */
[----:B------:R-:W-:Y:S04]  /*13b20*/  LDS.U16 R3, [R0+UR48+0x200] ;  /* 0x0002003000037984 */ /* 0x000fe80008000400 */
[----:B------:R-:W4:Y:S04]  /*13b30*/  LDS.U16 R7, [R0+UR48+0x100] ;  /* 0x0001003000077984 */ /* 0x000f280008000400 */
[----:B------:R-:W-:Y:S01]  /*13b40*/  LDS.U16 R6, [R0+UR48+0x108] ;  /* 0x0001083000067984 */ /* 0x000fe20008000400 */
[----:B---3--:R-:W-:-:S04]  /*13b50*/  SHF.R.U32.HI R8, RZ, 0x4, R8 ;  /* 0x00000004ff087819 */ /* 0x008fc80000011608 */
[----:B------:R-:W-:Y:S02]  /*13b60*/  LOP3.LUT P2, RZ, R8, 0x1, RZ, 0xc0, !PT ;  /* 0x0000000108ff7812 */ /* 0x000fe4000784c0ff */
[----:B------:R-:W-:-:S04]  /*13b70*/  MOV R8, 0x8 ;  /* 0x0000000800087802 */ /* 0x000fc80000000f00 */
[----:B------:R-:W-:Y:S02]  /*13b80*/  SEL R8, R8, 0xfffffff8, !P2 ;  /* 0xfffffff808087807 */ /* 0x000fe40005000000 */
[----:B----4-:R-:W-:Y:S02]  /*13b90*/  PRMT R7, R7, 0x5410, R3 ;  /* 0x0000541007077816 */ /* 0x010fe40000000003 */
[----:B------:R3:W4:Y:S02]  /*13ba0*/  LDS.U16 R3, [R0+UR48+0x208] ;  /* 0x0002083000037984 */ /* 0x0007240008000400 */
[----:B---3--:R-:W-:-:S04]  /*13bb0*/  IADD3 R0, R0, UR48, RZ ;  /* 0x0000003000007c10 */ /* 0x008fc8000fffe0ff */
[----:B------:R-:W-:-:S05]  /*13bc0*/  LEA R0, R8, R0, 0x1 ;  /* 0x0000000008007211 */ /* 0x000fca00078e08ff */
[----:B-1----:R-:W-:Y:S01]  /*13bd0*/  LDS.U16 R5, [R0+0x200] ;  /* 0x0002000000057984 */ /* 0x002fe20000000400 */
[----:B----4-:R-:W-:-:S03]  /*13be0*/  PRMT R6, R6, 0x5410, R3 ;  /* 0x0000541006067816 */ /* 0x010fc60000000003 */
[----:B------:R-:W1:Y:S02]  /*13bf0*/  LDS.U16 R3, [R0+0x100] ;  /* 0x0001000000037984 */ /* 0x000e640000000400 */
[----:B-1----:R-:W-:Y:S02]  /*13c00*/  PRMT R3, R3, 0x5410, R5 ;  /* 0x0000541003037816 */ /* 0x002fe40000000005 */
[----:B------:R-:W-:Y:S04]  /*13c10*/  LDS.U16 R5, [R0+0x208] ;  /* 0x0002080000057984 */ /* 0x000fe80000000400 */
[----:B------:R-:W1:Y:S02]  /*13c20*/  LDS.U16 R0, [R0+0x108] ;  /* 0x0001080000007984 */ /* 0x000e640000000400 */
[----:B-1----:R-:W-:-:S07]  /*13c30*/  PRMT R0, R0, 0x5410, R5 ;  /* 0x0000541000007816 */ /* 0x002fce0000000005 */
.L_x_111:
[----:B------:R-:W-:Y:S05]  /*13c40*/  BSYNC B1 ;  /* 0x0000000000017941 */ /* 0x000fea0003800000 */
.L_x_110:
[----:B------:R-:W-:Y:S01]  /*13c50*/  @!PT LDS RZ, [RZ] ;  /* 0x00000000fffff984 */ /* 0x000fe20000000800 */
[----:B------:R-:W-:Y:S01]  /*13c60*/  @!PT LDS RZ, [RZ] ;  /* 0x00000000fffff984 */ /* 0x000fe20000000800 */
[----:B------:R-:W-:Y:S01]  /*13c70*/  @!PT LDS RZ, [RZ] ;  /* 0x00000000fffff984 */ /* 0x000fe20000000800 */
[----:B------:R-:W-:Y:S01]  /*13c80*/  @!PT LDS RZ, [RZ] ;  /* 0x00000000fffff984 */ /* 0x000fe20000000800 */
[----:B------:R3:W-:Y:S06]  /*13c90*/  MEMBAR.ALL.CTA ;  /* 0x0000000000007992 */ /* 0x0007ec0000008000 */
[----:B---3--:R-:W3:Y:S01]  /*13ca0*/  FENCE.VIEW.ASYNC.S ;  /* 0x00000000000073c6 */ /* 0x008ee20000000000 */
[----:B------:R-:W-:Y:S05]  /*13cb0*/  @!P3 BRA `(.L_x_112) ;  /* 0x000000000004b947 */ /* 0x000fea0003800000 */
[----:B------:R-:W-:Y:S01]  /*13cc0*/  BPT.TRAP 0x1 ;  /* 0x000000040000795c */ /* 0x000fe20000300000 */
.L_x_112:
[----:B-1----:R-:W1:Y:S01]  /*13cd0*/  S2R R5, SR_CgaCtaId ;  /* 0x0000000000057919 */ /* 0x002e620000008800 */
[----:B------:R-:W-:Y:S02]  /*13ce0*/  IADD3 R4, R4, 0x80, RZ ;  /* 0x0000008004047810 */ /* 0x000fe40007ffe0ff */
[----:B------:R-:W-:-:S04]  /*13cf0*/  IADD3 R18, R18, 0x1, RZ ;  /* 0x0000000112127810 */ /* 0x000fc80007ffe0ff */
[----:B------:R-:W-:-:S04]  /*13d00*/  ISETP.NE.AND P2, PT, R18, 0x4, PT ;  /* 0x000000041200780c */ /* 0x000fc80003f45270 */
[----:B------:R-:W-:Y:S02]  /*13d10*/  SEL R18, R18, RZ, P2 ;  /* 0x000000ff12127207 */ /* 0x000fe40001000000 */
[----:B-1----:R-:W-:-:S04]  /*13d20*/  PRMT R4, R5, 0x654, R4 ;  /* 0x0000065405047816 */ /* 0x002fc80000000004 */
[----:B---3--:R1:W-:Y:S02]  /*13d30*/  SYNCS.ARRIVE.TRANS64.RED.A1T0 RZ, [R4+URZ], RZ ;  /* 0x000000ff04ff79a7 */ /* 0x0083e4000810043f */
[----:B-1----:R-:W-:-:S04]  /*13d40*/  SEL R4, RZ, 0x1, P2 ;  /* 0x00000001ff047807 */ /* 0x002fc80001000000 */
[----:B------:R-:W-:-:S07]  /*13d50*/  LOP3.LUT R19, R19, R4, RZ, 0x3c, !PT ;  /* 0x0000000413137212 */ /* 0x000fce00078e3cff */
.L_x_106:
[----:B------:R-:W-:Y:S05]  /*13d60*/  BSYNC B0 ;  /* 0x0000000000007941 */ /* 0x000fea0003800000 */
.L_x_105:
[----:B---3--:R-:W3:Y:S04]  /*13d70*/  LDL.LU R4, [R1+0x2a0] ;  /* 0x0002a00001047983 */ /* 0x008ee80000300800 */
[----:B------:R-:W4:Y:S04]  /*13d80*/  LDL.LU R11, [R1+0x2a4] ;  /* 0x0002a400010b7983 */ /* 0x000f280000300800 */
[----:B------:R-:W5:Y:S04]  /*13d90*/  LDL.LU R10, [R1+0x2a8] ;  /* 0x0002a800010a7983 */ /* 0x000f680000300800 */
[----:B------:R-:W2:Y:S04]  /*13da0*/  LDL.LU R13, [R1+0x2ac] ;  /* 0x0002ac00010d7983 */ /* 0x000ea80000300800 */
[----:B------:R-:W2:Y:S04]  /*13db0*/  LDL.LU R12, [R1+0x2b0] ;  /* 0x0002b000010c7983 */ /* 0x000ea80000300800 */
[----:B------:R-:W2:Y:S04]  /*13dc0*/  LDL.LU R15, [R1+0x2b4] ;  /* 0x0002b400010f7983 */ /* 0x000ea80000300800 */
[----:B------:R-:W2:Y:S01]  /*13dd0*/  LDL.LU R14, [R1+0x2b8] ;  /* 0x0002b800010e7983 */ /* 0x000ea20000300800 */
[----:B------:R-:W-:-:S03]  /*13de0*/  F2FP.F16.E4M3.UNPACK_B R5, R7 ;  /* 0x00000007ff05723e */ /* 0x000fc600020006ff */
        /* <DEDUP_REMOVED lines=8> */
[----:B------:R-:W2:Y:S01]  /*13e70*/  LDL.LU R23, [R1+0x2dc] ;  /* 0x0002dc0001177983 */ /* 0x000ea20000300800 */
[----:B------:R-:W-:-:S02]  /*13e80*/  HADD2.F32 R8, -RZ, R5.H0_H0 ;  /* 0x20000005ff087230 */ /* 0x000fc40000004100 */
[----:B------:R-:W-:Y:S01]  /*13e90*/  HADD2.F32 R5, -RZ, R5.H1_H1 ;  /* 0x30000005ff057230 */ /* 0x000fe20000004100 */
[----:B------:R-:W-:Y:S02]  /*13ea0*/  MOV R35, 0x3bbb989d ;  /* 0x3bbb989d00237802 */ /* 0x000fe40000000f00 */
[----:B------:R-:W-:Y:S01]  /*13eb0*/  MOV R36, 0x437c0000 ;  /* 0x437c000000247802 */ /* 0x000fe20000000f00 */
[----:B---3--:R-:W-:-:S04]  /*13ec0*/  FMUL R4, R16, R4 ;  /* 0x0000000410047220 */ /* 0x008fc80000400000 */
[----:B------:R-:W-:Y:S01]  /*13ed0*/  FFMA R4, R2, R8, R4 ;  /* 0x0000000802047223 */ /* 0x000fe20000000004 */
[----:B----4-:R-:W-:-:S04]  /*13ee0*/  FMUL R8, R16, R11 ;  /* 0x0000000b10087220 */ /* 0x010fc80000400000 */
[----:B------:R-:W-:Y:S01]  /*13ef0*/  FFMA R8, R2, R5, R8 ;  /* 0x0000000502087223 */ /* 0x000fe20000000008 */
[----:B------:R-:W-:Y:S01]  /*13f00*/  F2FP.F16.E4M3.UNPACK_B R5, R7.H1 ;  /* 0x00000007ff05723e */ /* 0x000fe200030006ff */
[----:B-----5:R-:W-:-:S04]  /*13f10*/  FMUL R10, R16, R10 ;  /* 0x0000000a100a7220 */ /* 0x020fc80000400000 */
[--C-:B------:R-:W-:Y:S02]  /*13f20*/  HADD2.F32 R11, -RZ, R5.reuse.H0_H0 ;  /* 0x20000005ff0b7230 */ /* 0x100fe40000004100 */
[----:B------:R-:W-:-:S03]  /*13f30*/  HADD2.F32 R5, -RZ, R5.H1_H1 ;  /* 0x30000005ff057230 */ /* 0x000fc60000004100 */
[----:B------:R-:W-:Y:S01]  /*13f40*/  FFMA R10, R2, R11, R10 ;  /* 0x0000000b020a7223 */ /* 0x000fe2000000000a */
[----:B--2---:R-:W-:-:S04]  /*13f50*/  FMUL R11, R16, R13 ;  /* 0x0000000d100b7220 */ /* 0x004fc80000400000 */
[----:B------:R-:W-:Y:S01]  /*13f60*/  FFMA R11, R2, R5, R11 ;  /* 0x00000005020b7223 */ /* 0x000fe2000000000b */
[----:B------:R-:W-:Y:S01]  /*13f70*/  F2FP.F16.E4M3.UNPACK_B R5, R6 ;  /* 0x00000006ff05723e */ /* 0x000fe200020006ff */
[----:B------:R-:W-:-:S04]  /*13f80*/  FMUL R12, R16, R12 ;  /* 0x0000000c100c7220 */ /* 0x000fc80000400000 */
[--C-:B------:R-:W-:Y:S02]  /*13f90*/  HADD2.F32 R13, -RZ, R5.reuse.H0_H0 ;  /* 0x20000005ff0d7230 */ /* 0x100fe40000004100 */
[----:B------:R-:W-:-:S03]  /*13fa0*/  HADD2.F32 R5, -RZ, R5.H1_H1 ;  /* 0x30000005ff057230 */ /* 0x000fc60000004100 */
[----:B------:R-:W-:Y:S01]  /*13fb0*/  FFMA R12, R2, R13, R12 ;  /* 0x0000000d020c7223 */ /* 0x000fe2000000000c */
[----:B------:R-:W-:-:S04]  /*13fc0*/  FMUL R13, R16, R15 ;  /* 0x0000000f100d7220 */ /* 0x000fc80000400000 */
[----:B------:R-:W-:Y:S01]  /*13fd0*/  FFMA R13, R2, R5, R13 ;  /* 0x00000005020d7223 */ /* 0x000fe2000000000d */
[----:B------:R-:W-:Y:S01]  /*13fe0*/  F2FP.F16.E4M3.UNPACK_B R5, R6.H1 ;  /* 0x00000006ff05723e */ /* 0x000fe200030006ff */
[----:B------:R-:W-:-:S04]  /*13ff0*/  FMUL R15, R16, R14 ;  /* 0x0000000e100f7220 */ /* 0x000fc80000400000 */
[--C-:B------:R-:W-:Y:S02]  /*14000*/  HADD2.F32 R14, -RZ, R5.reuse.H0_H0 ;  /* 0x20000005ff0e7230 */ /* 0x100fe40000004100 */
[----:B------:R-:W-:-:S03]  /*14010*/  HADD2.F32 R5, -RZ, R5.H1_H1 ;  /* 0x30000005ff057230 */ /* 0x000fc60000004100 */
[----:B------:R-:W-:Y:S01]  /*14020*/  FFMA R15, R2, R14, R15 ;  /* 0x0000000e020f7223 */ /* 0x000fe2000000000f */
[----:B------:R-:W-:-:S04]  /*14030*/  FMUL R14, R16, R21 ;  /* 0x00000015100e7220 */ /* 0x000fc80000400000 */
        /* <DEDUP_REMOVED lines=9> */
[C---:B------:R-:W-:Y:S01]  /*140d0*/  FMUL R30, R16.reuse, R22 ;  /* 0x00000016101e7220 */ /* 0x040fe20000400000 */
[----:B------:R-:W-:-:S03]  /*140e0*/  FMUL R29, R16, R27 ;  /* 0x0000001b101d7220 */ /* 0x000fc60000400000 */
[--C-:B------:R-:W-:Y:S02]  /*140f0*/  HADD2.F32 R22, -RZ, R5.reuse.H0_H0 ;  /* 0x20000005ff167230 */ /* 0x100fe40000004100 */
[----:B------:R-:W-:-:S05]  /*14100*/  HADD2.F32 R5, -RZ, R5.H1_H1 ;  /* 0x30000005ff057230 */ /* 0x000fca0000004100 */
[C---:B------:R-:W-:Y:S01]  /*14110*/  FFMA R29, R2.reuse, R5, R29 ;  /* 0x00000005021d7223 */ /* 0x040fe2000000001d */
[----:B------:R-:W-:Y:S01]  /*14120*/  F2FP.F16.E4M3.UNPACK_B R5, R0 ;  /* 0x00000000ff05723e */ /* 0x000fe200020006ff */
[----:B------:R-:W-:Y:S01]  /*14130*/  FFMA R30, R2, R22, R30 ;  /* 0x00000016021e7223 */ /* 0x000fe2000000001e */
[----:B------:R-:W-:-:S03]  /*14140*/  FMUL R31, R16, R25 ;  /* 0x00000019101f7220 */ /* 0x000fc60000400000 */
[--C-:B------:R-:W-:Y:S02]  /*14150*/  HADD2.F32 R22, -RZ, R5.reuse.H0_H0 ;  /* 0x20000005ff167230 */ /* 0x100fe40000004100 */
[----:B------:R-:W-:Y:S02]  /*14160*/  HADD2.F32 R5, -RZ, R5.H1_H1 ;  /* 0x30000005ff057230 */ /* 0x000fe40000004100 */
[----:B------:R-:W-:-:S03]  /*14170*/  FMUL R32, R16, R26 ;  /* 0x0000001a10207220 */ /* 0x000fc60000400000 */
[C---:B------:R-:W-:Y:S01]  /*14180*/  FFMA R31, R2.reuse, R5, R31 ;  /* 0x00000005021f7223 */ /* 0x040fe2000000001f */
[----:B------:R-:W-:Y:S01]  /*14190*/  F2FP.F16.E4M3.UNPACK_B R5, R0.H1 ;  /* 0x00000000ff05723e */ /* 0x000fe200030006ff */
[----:B------:R-:W-:Y:S01]  /*141a0*/  FFMA R32, R2, R22, R32 ;  /* 0x0000001602207223 */ /* 0x000fe20000000020 */
[----:B------:R-:W-:-:S03]  /*141b0*/  FMUL R33, R16, R23 ;  /* 0x0000001710217220 */ /* 0x000fc60000400000 */
[--C-:B------:R-:W-:Y:S02]  /*141c0*/  HADD2.F32 R22, -RZ, R5.reuse.H0_H0 ;  /* 0x20000005ff167230 */ /* 0x100fe40000004100 */
[----:B------:R-:W-:Y:S02]  /*141d0*/  HADD2.F32 R5, -RZ, R5.H1_H1 ;  /* 0x30000005ff057230 */ /* 0x000fe40000004100 */
[----:B------:R-:W-:-:S03]  /*141e0*/  FMUL R34, R16, R24 ;  /* 0x0000001810227220 */ /* 0x000fc60000400000 */
[----:B------:R-:W-:Y:S01]  /*141f0*/  FFMA R33, R2, R5, R33 ;  /* 0x0000000502217223 */ /* 0x000fe20000000021 */
[----:B------:R-:W-:Y:S01]  /*14200*/  FFMA.SAT R5, -R4, R35, 0.5 ;  /* 0x3f00000004057423 */ /* 0x000fe20000002123 */
[----:B------:R-:W-:-:S03]  /*14210*/  FFMA R34, R2, R22, R34 ;  /* 0x0000001602227223 */ /* 0x000fc60000000022 */
[----:B------:R-:W-:-:S04]  /*14220*/  FFMA.RM R5, R5, R36, 12582913 ;  /* 0x4b40000105057423 */ /* 0x000fc80000004024 */
[----:B------:R-:W-:-:S04]  /*14230*/  FADD R22, R5, -12583039 ;  /* 0xcb40007f05167421 */ /* 0x000fc80000000000 */
[----:B------:R-:W-:-:S04]  /*14240*/  FFMA R22, -R4, 1.4426950216293334961, -R22 ;  /* 0x3fb8aa3b04167823 */ /* 0x000fc80000000916 */
[----:B------:R-:W-:-:S06]  /*14250*/  FFMA R4, -R4, 1.925963033500011079e-08, R22 ;  /* 0x32a5706004047823 */ /* 0x000fcc0000000116 */
[----:B------:R-:W1:Y:S01]  /*14260*/  MUFU.EX2 R4, R4 ;  /* 0x0000000400047308 */ /* 0x000e620000000800 */
[----:B------:R-:W-:-:S05]  /*14270*/  SHF.L.U32 R5, R5, 0x17, RZ ;  /* 0x0000001705057819 */ /* 0x000fca00000006ff */
[----:B-1----:R-:W-:Y:S01]  /*14280*/  FFMA R5, R5, R4, 1 ;  /* 0x3f80000005057423 */ /* 0x002fe20000000004 */
[----:B------:R-:W-:-:S04]  /*14290*/  FFMA.SAT R4, -R8, R35, 0.5 ;  /* 0x3f00000008047423 */ /* 0x000fc80000002123 */
[----:B------:R-:W-:-:S04]  /*142a0*/  FFMA.RM R4, R4, R36, 12582913 ;  /* 0x4b40000104047423 */ /* 0x000fc80000004024 */
[----:B------:R-:W-:-:S04]  /*142b0*/  FADD R22, R4, -12583039 ;  /* 0xcb40007f04167421 */ /* 0x000fc80000000000 */
[----:B------:R-:W-:-:S04]  /*142c0*/  FFMA R22, -R8, 1.4426950216293334961, -R22 ;  /* 0x3fb8aa3b08167823 */ /* 0x000fc80000000916 */
[----:B------:R-:W-:-:S06]  /*142d0*/  FFMA R8, -R8, 1.925963033500011079e-08, R22 ;  /* 0x32a5706008087823 */ /* 0x000fcc0000000116 */
[----:B------:R-:W1:Y:S01]  /*142e0*/  MUFU.EX2 R8, R8 ;  /* 0x0000000800087308 */ /* 0x000e620000000800 */
[----:B------:R-:W-:Y:S01]  /*142f0*/  SHF.L.U32 R28, R4, 0x17, RZ ;  /* 0x00000017041c7819 */ /* 0x000fe200000006ff */
[----:B------:R-:W-:-:S04]  /*14300*/  FFMA.SAT R4, -R10, R35, 0.5 ;  /* 0x3f0000000a047423 */ /* 0x000fc80000002123 */
[----:B------:R-:W-:-:S05]  /*14310*/  FFMA.RM R4, R4, R36, 12582913 ;  /* 0x4b40000104047423 */ /* 0x000fca0000004024 */
[----:B------:R-:W-:Y:S01]  /*14320*/  SHF.L.U32 R27, R4, 0x17, RZ ;  /* 0x00000017041b7819 */ /* 0x000fe200000006ff */
[----:B-1----:R-:W-:Y:S01]  /*14330*/  FFMA R28, R28, R8, 1 ;  /* 0x3f8000001c1c7423 */ /* 0x002fe20000000008 */
[----:B------:R-:W-:Y:S01]  /*14340*/  FADD R8, R4, -12583039 ;  /* 0xcb40007f04087421 */ /* 0x000fe20000000000 */
[----:B------:R-:W-:-:S03]  /*14350*/  FFMA.SAT R4, -R11, R35, 0.5 ;  /* 0x3f0000000b047423 */ /* 0x000fc60000002123 */
[----:B------:R-:W-:Y:S01]  /*14360*/  FFMA R8, -R10, 1.4426950216293334961, -R8 ;  /* 0x3fb8aa3b0a087823 */ /* 0x000fe20000000908 */
[----:B------:R-:W-:-:S03]  /*14370*/  FFMA.RM R4, R4, R36, 12582913 ;  /* 0x4b40000104047423 */ /* 0x000fc60000004024 */
[----:B------:R-:W-:Y:S01]  /*14380*/  FFMA R10, -R10, 1.925963033500011079e-08, R8 ;  /* 0x32a570600a0a7823 */ /* 0x000fe20000000108 */
        /* <DEDUP_REMOVED lines=9> */
[----:B------:R-:W-:Y:S02]  /*14420*/  FFMA R8, -R12, 1.4426950216293334961, -R8 ;  /* 0x3fb8aa3b0c087823 */ /* 0x000fe40000000908 */
[----:B------:R-:W-:Y:S02]  /*14430*/  FFMA.RM R4, R4, R36, 12582913 ;  /* 0x4b40000104047423 */ /* 0x000fe40000004024 */
[----:B------:R-:W-:Y:S02]  /*14440*/  FFMA R12, -R12, 1.925963033500011079e-08, R8 ;  /* 0x32a570600c0c7823 */ /* 0x000fe40000000108 */
[C---:B------:R-:W-:Y:S01]  /*14450*/  FADD R8, R4.reuse, -12583039 ;  /* 0xcb40007f04087421 */ /* 0x040fe20000000000 */
[----:B------:R-:W-:Y:S01]  /*14460*/  SHF.L.U32 R24, R4, 0x17, RZ ;  /* 0x0000001704187819 */ /* 0x000fe200000006ff */
[----:B------:R-:W-:Y:S02]  /*14470*/  FFMA.SAT R4, -R15, R35, 0.5 ;  /* 0x3f0000000f047423 */ /* 0x000fe40000002123 */
[----:B------:R-:W-:-:S02]  /*14480*/  FFMA R8, -R13, 1.4426950216293334961, -R8 ;  /* 0x3fb8aa3b0d087823 */ /* 0x000fc40000000908 */
[-C--:B------:R-:W-:Y:S02]  /*14490*/  FFMA.RM R4, R4, R36.reuse, 12582913 ;  /* 0x4b40000104047423 */ /* 0x080fe40000004024 */
[----:B------:R-:W-:Y:S02]  /*144a0*/  FFMA R13, -R13, 1.925963033500011079e-08, R8 ;  /* 0x32a570600d0d7823 */ /* 0x000fe40000000108 */
[C---:B------:R-:W-:Y:S01]  /*144b0*/  FADD R8, R4.reuse, -12583039 ;  /* 0xcb40007f04087421 */ /* 0x040fe20000000000 */
[----:B------:R-:W-:Y:S01]  /*144c0*/  SHF.L.U32 R23, R4, 0x17, RZ ;  /* 0x0000001704177819 */ /* 0x000fe200000006ff */
[----:B------:R-:W-:Y:S02]  /*144d0*/  FFMA.SAT R4, -R14, R35, 0.5 ;  /* 0x3f0000000e047423 */ /* 0x000fe40000002123 */
[----:B------:R-:W-:Y:S02]  /*144e0*/  FFMA R8, -R15, 1.4426950216293334961, -R8 ;  /* 0x3fb8aa3b0f087823 */ /* 0x000fe40000000908 */
[----:B------:R-:W-:-:S02]  /*144f0*/  FFMA.RM R4, R4, R36, 12582913 ;  /* 0x4b40000104047423 */ /* 0x000fc40000004024 */
[----:B------:R-:W-:Y:S02]  /*14500*/  FFMA R15, -R15, 1.925963033500011079e-08, R8 ;  /* 0x32a570600f0f7823 */ /* 0x000fe40000000108 */
[C---:B------:R-:W-:Y:S01]  /*14510*/  FADD R8, R4.reuse, -12583039 ;  /* 0xcb40007f04087421 */ /* 0x040fe20000000000 */
[----:B------:R-:W-:Y:S01]  /*14520*/  SHF.L.U32 R22, R4, 0x17, RZ ;  /* 0x0000001704167819 */ /* 0x000fe200000006ff */
[----:B------:R-:W-:Y:S02]  /*14530*/  FFMA.SAT R4, -R21, R35, 0.5 ;  /* 0x3f00000015047423 */ /* 0x000fe40000002123 */
[----:B------:R-:W-:Y:S02]  /*14540*/  FFMA R8, -R14, 1.4426950216293334961, -R8 ;  /* 0x3fb8aa3b0e087823 */ /* 0x000fe40000000908 */
[----:B------:R-:W-:Y:S02]  /*14550*/  FFMA.RM R4, R4, R36, 12582913 ;  /* 0x4b40000104047423 */ /* 0x000fe40000004024 */
[----:B------:R-:W-:-:S02]  /*14560*/  FFMA R14, -R14, 1.925963033500011079e-08, R8 ;  /* 0x32a570600e0e7823 */ /* 0x000fc40000000108 */
[----:B------:R-:W-:-:S04]  /*14570*/  FADD R8, R4, -12583039 ;  /* 0xcb40007f04087421 */ /* 0x000fc80000000000 */
[----:B------:R-:W-:-:S04]  /*14580*/  FFMA R8, -R21, 1.4426950216293334961, -R8 ;  /* 0x3fb8aa3b15087823 */ /* 0x000fc80000000908 */
[----:B------:R-:W-:-:S04]  /*14590*/  FFMA R21, -R21, 1.925963033500011079e-08, R8 ;  /* 0x32a5706015157823 */ /* 0x000fc80000000108 */
[----:B------:R1:W2:Y:S02]  /*145a0*/  MUFU.EX2 R8, R21 ;  /* 0x0000001500087308 */ /* 0x0002a40000000800 */
[----:B-1----:R-:W-:Y:S01]  /*145b0*/  SHF.L.U32 R21, R4, 0x17, RZ ;  /* 0x0000001704157819 */ /* 0x002fe200000006ff */
[----:B------:R-:W-:-:S04]  /*145c0*/  FFMA.SAT R4, -R20, R35, 0.5 ;  /* 0x3f00000014047423 */ /* 0x000fc80000002123 */
[----:B------:R-:W-:Y:S01]  /*145d0*/  FFMA.RM R4, R4, R36, 12582913 ;  /* 0x4b40000104047423 */ /* 0x000fe20000004024 */
[----:B--2---:R-:W-:-:S03]  /*145e0*/  FFMA R21, R21, R8, 1 ;  /* 0x3f80000015157423 */ /* 0x004fc60000000008 */
[----:B------:R-:W-:-:S04]  /*145f0*/  FADD R8, R4, -12583039 ;  /* 0xcb40007f04087421 */ /* 0x000fc80000000000 */
[----:B------:R-:W-:-:S04]  /*14600*/  FFMA R8, -R20, 1.4426950216293334961, -R8 ;  /* 0x3fb8aa3b14087823 */ /* 0x000fc80000000908 */
[----:B------:R-:W-:Y:S01]  /*14610*/  FFMA R20, -R20, 1.925963033500011079e-08, R8 ;  /* 0x32a5706014147823 */ /* 0x000fe20000000108 */
[----:B------:R-:W1:Y:S08]  /*14620*/  MUFU.EX2 R15, R15 ;  /* 0x0000000f000f7308 */ /* 0x000e700000000800 */
[----:B------:R2:W3:Y:S02]  /*14630*/  MUFU.EX2 R8, R20 ;  /* 0x0000001400087308 */ /* 0x0004e40000000800 */
[----:B--2---:R-:W-:Y:S01]  /*14640*/  SHF.L.U32 R20, R4, 0x17, RZ ;  /* 0x0000001704147819 */ /* 0x004fe200000006ff */
[----:B------:R-:W-:-:S05]  /*14650*/  FFMA.SAT R4, -R30, R35, 0.5 ;  /* 0x3f0000001e047423 */ /* 0x000fca0000002123 */
[----:B------:R-:W2:Y:S01]  /*14660*/  MUFU.EX2 R14, R14 ;  /* 0x0000000e000e7308 */ /* 0x000ea20000000800 */
[----:B------:R-:W-:Y:S01]  /*14670*/  FFMA.RM R4, R4, R36, 12582913 ;  /* 0x4b40000104047423 */ /* 0x000fe20000004024 */
[----:B-1----:R-:W-:Y:S01]  /*14680*/  FFMA R23, R23, R15, 1 ;  /* 0x3f80000017177423 */ /* 0x002fe2000000000f */
[----:B---3--:R-:W-:Y:S02]  /*14690*/  FFMA R20, R20, R8, 1 ;  /* 0x3f80000014147423 */ /* 0x008fe40000000008 */
[C---:B------:R-:W-:Y:S01]  /*146a0*/  FADD R8, R4.reuse, -12583039 ;  /* 0xcb40007f04087421 */ /* 0x040fe20000000000 */
[----:B------:R-:W-:Y:S01]  /*146b0*/  SHF.L.U32 R15, R4, 0x17, RZ ;  /* 0x00000017040f7819 */ /* 0x000fe200000006ff */
[----:B------:R-:W-:Y:S01]  /*146c0*/  FFMA.SAT R4, -R29, R35, 0.5 ;  /* 0x3f0000001d047423 */ /* 0x000fe20000002123 */
[----:B------:R-:W1:Y:S01]  /*146d0*/  MUFU.EX2 R13, R13 ;  /* 0x0000000d000d7308 */ /* 0x000e620000000800 */
[----:B------:R-:W-:Y:S02]  /*146e0*/  FFMA R8, -R30, 1.4426950216293334961, -R8 ;  /* 0x3fb8aa3b1e087823 */ /* 0x000fe40000000908 */
[----:B------:R-:W-:-:S02]  /*146f0*/  FFMA.RM R4, R4, R36, 12582913 ;  /* 0x4b40000104047423 */ /* 0x000fc40000004024 */
[----:B------:R-:W-:Y:S01]  /*14700*/  FFMA R30, -R30, 1.925963033500011079e-08, R8 ;  /* 0x32a570601e1e7823 */ /* 0x000fe20000000108 */
[----:B--2---:R-:W-:Y:S01]  /*14710*/  FFMA R22, R22, R14, 1 ;  /* 0x3f80000016167423 */ /* 0x004fe2000000000e */
[C---:B------:R-:W-:Y:S01]  /*14720*/  FADD R8, R4.reuse, -12583039 ;  /* 0xcb40007f04087421 */ /* 0x040fe20000000000 */
[----:B------:R-:W-:Y:S01]  /*14730*/  SHF.L.U32 R14, R4, 0x17, RZ ;  /* 0x00000017040e7819 */ /* 0x000fe200000006ff */
[----:B------:R-:W-:Y:S02]  /*14740*/  FFMA.SAT R4, -R32, R35, 0.5 ;  /* 0x3f00000020047423 */ /* 0x000fe40000002123 */
[C---:B------:R-:W-:Y:S02]  /*14750*/  FFMA R8, -R29.reuse, 1.4426950216293334961, -R8 ;  /* 0x3fb8aa3b1d087823 */ /* 0x040fe40000000908 */
[----:B------:R-:W-:Y:S01]  /*14760*/  FFMA.RM R4, R4, R36, 12582913 ;  /* 0x4b40000104047423 */ /* 0x000fe20000004024 */
[----:B------:R-:W2:Y:S01]  /*14770*/  MUFU.EX2 R12, R12 ;  /* 0x0000000c000c7308 */ /* 0x000ea20000000800 */
[----:B------:R-:W-:Y:S01]  /*14780*/  FFMA R29, -R29, 1.925963033500011079e-08, R8 ;  /* 0x32a570601d1d7823 */ /* 0x000fe20000000108 */
[----:B-1----:R-:W-:Y:S01]  /*14790*/  FFMA R24, R24, R13, 1 ;  /* 0x3f80000018187423 */ /* 0x002fe2000000000d */
[C---:B------:R-:W-:Y:S01]  /*147a0*/  FADD R8, R4.reuse, -12583039 ;  /* 0xcb40007f04087421 */ /* 0x040fe20000000000 */
[----:B------:R-:W-:Y:S01]  /*147b0*/  SHF.L.U32 R13, R4, 0x17, RZ ;  /* 0x00000017040d7819 */ /* 0x000fe200000006ff */
[----:B------:R-:W-:-:S02]  /*147c0*/  FFMA.SAT R4, -R31, R35, 0.5 ;  /* 0x3f0000001f047423 */ /* 0x000fc40000002123 */
[----:B------:R-:W-:Y:S02]  /*147d0*/  FFMA R8, -R32, 1.4426950216293334961, -R8 ;  /* 0x3fb8aa3b20087823 */ /* 0x000fe40000000908 */
[----:B------:R-:W-:Y:S01]  /*147e0*/  FFMA.RM R4, R4, R36, 12582913 ;  /* 0x4b40000104047423 */ /* 0x000fe20000004024 */
[----:B------:R-:W1:Y:S01]  /*147f0*/  MUFU.EX2 R10, R10 ;  /* 0x0000000a000a7308 */ /* 0x000e620000000800 */
[----:B------:R-:W-:Y:S02]  /*14800*/  FFMA R32, -R32, 1.925963033500011079e-08, R8 ;  /* 0x32a5706020207823 */ /* 0x000fe40000000108 */
[----:B------:R-:W-:-:S05]  /*14810*/  FADD R8, R4, -12583039 ;  /* 0xcb40007f04087421 */ /* 0x000fca0000000000 */
[----:B------:R-:W3:Y:S01]  /*14820*/  MUFU.EX2 R11, R11 ;  /* 0x0000000b000b7308 */ /* 0x000ee20000000800 */
[----:B------:R-:W-:Y:S01]  /*14830*/  FFMA R8, -R31, 1.4426950216293334961, -R8 ;  /* 0x3fb8aa3b1f087823 */ /* 0x000fe20000000908 */
[----:B--2---:R-:W-:Y:S01]  /*14840*/  FFMA R25, R25, R12, 1 ;  /* 0x3f80000019197423 */ /* 0x004fe2000000000c */
[----:B------:R-:W-:Y:S01]  /*14850*/  SHF.L.U32 R12, R4, 0x17, RZ ;  /* 0x00000017040c7819 */ /* 0x000fe200000006ff */
[-C--:B------:R-:W-:Y:S01]  /*14860*/  FFMA.SAT R4, -R34, R35.reuse, 0.5 ;  /* 0x3f00000022047423 */ /* 0x080fe20000002123 */
[----:B------:R-:W-:Y:S01]  /*14870*/  FFMA R31, -R31, 1.925963033500011079e-08, R8 ;  /* 0x32a570601f1f7823 */ /* 0x000fe20000000108 */
[----:B------:R-:W-:Y:S02]  /*14880*/  FFMA.SAT R8, -R33, R35, 0.5 ;  /* 0x3f00000021087423 */ /* 0x000fe40000002123 */
[-C--:B------:R-:W-:Y:S02]  /*14890*/  FFMA.RM R4, R4, R36.reuse, 12582913 ;  /* 0x4b40000104047423 */ /* 0x080fe40000004024 */
[----:B------:R-:W-:Y:S01]  /*148a0*/  FFMA.RM R8, R8, R36, 12582913 ;  /* 0x4b40000108087423 */ /* 0x000fe20000004024 */
[----:B-1----:R-:W-:Y:S01]  /*148b0*/  FFMA R27, R27, R10, 1 ;  /* 0x3f8000001b1b7423 */ /* 0x002fe2000000000a */
[----:B------:R-:W-:Y:S01]  /*148c0*/  FADD R10, R4, -12583039 ;  /* 0xcb40007f040a7421 */ /* 0x000fe20000000000 */
[----:B---3--:R-:W-:Y:S01]  /*148d0*/  FFMA R26, R26, R11, 1 ;  /* 0x3f8000001a1a7423 */ /* 0x008fe2000000000b */
[----:B------:R-:W-:Y:S01]  /*148e0*/  SHF.L.U32 R11, R4, 0x17, RZ ;  /* 0x00000017040b7819 */ /* 0x000fe200000006ff */
[----:B------:R-:W-:Y:S01]  /*148f0*/  FADD R4, R8, -12583039 ;  /* 0xcb40007f08047421 */ /* 0x000fe20000000000 */
[----:B------:R-:W-:-:S03]  /*14900*/  FFMA R10, -R34, 1.4426950216293334961, -R10 ;  /* 0x3fb8aa3b220a7823 */ /* 0x000fc6000000090a */
[----:B------:R-:W-:Y:S01]  /*14910*/  FFMA R4, -R33, 1.4426950216293334961, -R4 ;  /* 0x3fb8aa3b21047823 */ /* 0x000fe20000000904 */
[----:B------:R-:W-:-:S03]  /*14920*/  FFMA R34, -R34, 1.925963033500011079e-08, R10 ;  /* 0x32a5706022227823 */ /* 0x000fc6000000010a */
[----:B------:R-:W-:Y:S01]  /*14930*/  FFMA R33, -R33, 1.925963033500011079e-08, R4 ;  /* 0x32a5706021217823 */ /* 0x000fe20000000104 */
[----:B------:R-:W-:Y:S01]  /*14940*/  IADD3 R4, R5, 0x1800000, RZ ;  /* 0x0180000005047810 */ /* 0x000fe20007ffe0ff */
[----:B------:R-:W1:Y:S03]  /*14950*/  MUFU.EX2 R30, R30 ;  /* 0x0000001e001e7308 */ /* 0x000e660000000800 */
[----:B------:R-:W-:-:S05]  /*14960*/  LOP3.LUT R4, R4, 0x7f800000, RZ, 0xc0, !PT ;  /* 0x7f80000004047812 */ /* 0x000fca00078ec0ff */
[----:B------:R-:W2:Y:S01]  /*14970*/  MUFU.EX2 R29, R29 ;  /* 0x0000001d001d7308 */ /* 0x000ea20000000800 */
[----:B------:R-:W-:-:S07]  /*14980*/  ISETP.GT.U32.AND P2, PT, R4, 0x1ffffff, PT ;  /* 0x01ffffff0400780c */ /* 0x000fce0003f44070 */
[----:B------:R-:W3:Y:S08]  /*14990*/  MUFU.EX2 R32, R32 ;  /* 0x0000002000207308 */ /* 0x000ef00000000800 */
[----:B------:R-:W4:Y:S08]  /*149a0*/  MUFU.EX2 R31, R31 ;  /* 0x0000001f001f7308 */ /* 0x000f300000000800 */
[----:B------:R-:W5:Y:S08]  /*149b0*/  MUFU.EX2 R34, R34 ;  /* 0x0000002200227308 */ /* 0x000f700000000800 */
[----:B------:R-:W5:Y:S01]  /*149c0*/  MUFU.EX2 R33, R33 ;  /* 0x0000002100217308 */ /* 0x000f620000000800 */
[----:B------:R-:W-:Y:S01]  /*149d0*/  SHF.L.U32 R10, R8, 0x17, RZ ;  /* 0x00000017080a7819 */ /* 0x000fe200000006ff */
[----:B------:R-:W-:Y:S01]  /*149e0*/  BSSY B1, `(.L_x_113) ;  /* 0x0000010000017945 */ /* 0x000fe20003800000 */
[----:B-1----:R-:W-:Y:S01]  /*149f0*/  FFMA R15, R15, R30, 1 ;  /* 0x3f8000000f0f7423 */ /* 0x002fe2000000001e */
[----:B--2---:R-:W-:Y:S01]  /*14a00*/  FFMA R14, R14, R29, 1 ;  /* 0x3f8000000e0e7423 */ /* 0x004fe2000000001d */
[----:B---3--:R-:W-:Y:S01]  /*14a10*/  FFMA R13, R13, R32, 1 ;  /* 0x3f8000000d0d7423 */ /* 0x008fe20000000020 */
[----:B----4-:R-:W-:Y:S01]  /*14a20*/  FFMA R12, R12, R31, 1 ;  /* 0x3f8000000c0c7423 */ /* 0x010fe2000000001f */
[----:B-----5:R-:W-:Y:S01]  /*14a30*/  FFMA R11, R11, R34, 1 ;  /* 0x3f8000000b0b7423 */ /* 0x020fe20000000022 */
[----:B------:R-:W-:Y:S01]  /*14a40*/  FFMA R10, R10, R33, 1 ;  /* 0x3f8000000a0a7423 */ /* 0x000fe20000000021 */
[----:B------:R-:W-:Y:S06]  /*14a50*/  @P2 BRA `(.L_x_114) ;  /* 0x0000000000102947 */ /* 0x000fec0003800000 */
[----:B------:R-:W-:-:S07]  /*14a60*/  MOV R4, 0x14a80 ;  /* 0x00014a8000047802 */ /* 0x000fce0000000f00 */
[----:B------:R-:W-:Y:S05]  /*14a70*/  CALL.REL.NOINC `($__internal_0_$__cuda_sm20_rcp_rn_f32_slowpath) ;  /* 0x0000023400a87944 */ /* 0x000fea0003c00000 */
[----:B------:R-:W-:Y:S01]  /*14a80*/  MOV R29, R8 ;  /* 0x00000008001d7202 */ /* 0x000fe20000000f00 */
[----:B------:R-:W-:Y:S06]  /*14a90*/  BRA `(.L_x_115) ;  /* 0x0000000000107947 */ /* 0x000fec0003800000 */
.L_x_114:
[----:B------:R-:W1:Y:S02]  /*14aa0*/  MUFU.RCP R29, R5 ;  /* 0x00000005001d7308 */ /* 0x000e640000001000 */
[----:B-1----:R-:W-:-:S04]  /*14ab0*/  FFMA R5, R5, R29, -1 ;  /* 0xbf80000005057423 */ /* 0x002fc8000000001d */
[----:B------:R-:W-:-:S04]  /*14ac0*/  FADD.FTZ R5, -R5, -RZ ;  /* 0x800000ff05057221 */ /* 0x000fc80000010100 */
[----:B------:R-:W-:-:S07]  /*14ad0*/  FFMA R29, R29, R5, R29 ;  /* 0x000000051d1d7223 */ /* 0x000fce000000001d */
.L_x_115:
[----:B------:R-:W-:Y:S05]  /*14ae0*/  BSYNC B1 ;  /* 0x0000000000017941 */ /* 0x000fea0003800000 */
.L_x_113:
[----:B------:R-:W-:Y:S01]  /*14af0*/  IADD3 R4, R28, 0x1800000, RZ ;  /* 0x018000001c047810 */ /* 0x000fe20007ffe0ff */
[----:B------:R-:W-:Y:S03]  /*14b00*/  BSSY B1, `(.L_x_116) ;  /* 0x000000d000017945 */ /* 0x000fe60003800000 */
[----:B------:R-:W-:-:S04]  /*14b10*/  LOP3.LUT R4, R4, 0x7f800000, RZ, 0xc0, !PT ;  /* 0x7f80000004047812 */ /* 0x000fc800078ec0ff */
[----:B------:R-:W-:-:S13]  /*14b20*/  ISETP.GT.U32.AND P2, PT, R4, 0x1ffffff, PT ;  /* 0x01ffffff0400780c */ /* 0x000fda0003f44070 */
[----:B------:R-:W-:Y:S05]  /*14b30*/  @P2 BRA `(.L_x_117) ;  /* 0x0000000000142947 */ /* 0x000fea0003800000 */
[----:B------:R-:W-:Y:S02]  /*14b40*/  MOV R5, R28 ;  /* 0x0000001c00057202 */ /* 0x000fe40000000f00 */
[----:B------:R-:W-:-:S07]  /*14b50*/  MOV R4, 0x14b70 ;  /* 0x00014b7000047802 */ /* 0x000fce0000000f00 */
[----:B------:R-:W-:Y:S05]  /*14b60*/  CALL.REL.NOINC `($__internal_0_$__cuda_sm20_rcp_rn_f32_slowpath) ;  /* 0x00000234006c7944 */ /* 0x000fea0003c00000 */
[----:B------:R-:W-:Y:S01]  /*14b70*/  MOV R28, R8 ;  /* 0x00000008001c7202 */ /* 0x000fe20000000f00 */
[----:B------:R-:W-:Y:S06]  /*14b80*/  BRA `(.L_x_118) ;  /* 0x0000000000107947 */ /* 0x000fec0003800000 */
.L_x_117:
[----:B------:R-:W1:Y:S02]  /*14b90*/  MUFU.RCP R4, R28 ;  /* 0x0000001c00047308 */ /* 0x000e640000001000 */
[----:B-1----:R-:W-:-:S04]  /*14ba0*/  FFMA R28, R28, R4, -1 ;  /* 0xbf8000001c1c7423 */ /* 0x002fc80000000004 */
[----:B------:R-:W-:-:S04]  /*14bb0*/  FADD.FTZ R28, -R28, -RZ ;  /* 0x800000ff1c1c7221 */ /* 0x000fc80000010100 */
[----:B------:R-:W-:-:S07]  /*14bc0*/  FFMA R28, R4, R28, R4 ;  /* 0x0000001c041c7223 */ /* 0x000fce0000000004 */
.L_x_118:
[----:B------:R-:W-:Y:S05]  /*14bd0*/  BSYNC B1 ;  /* 0x0000000000017941 */ /* 0x000fea0003800000 */
.L_x_116:
        /* <DEDUP_REMOVED lines=10> */
.L_x_120:
[----:B------:R-:W1:Y:S02]  /*14c80*/  MUFU.RCP R4, R27 ;  /* 0x0000001b00047308 */ /* 0x000e640000001000 */
[----:B-1----:R-:W-:-:S04]  /*14c90*/  FFMA R27, R27, R4, -1 ;  /* 0xbf8000001b1b7423 */ /* 0x002fc80000000004 */
[----:B------:R-:W-:-:S04]  /*14ca0*/  FADD.FTZ R27, -R27, -RZ ;  /* 0x800000ff1b1b7221 */ /* 0x000fc80000010100 */
[----:B------:R-:W-:-:S07]  /*14cb0*/  FFMA R27, R4, R27, R4 ;  /* 0x0000001b041b7223 */ /* 0x000fce0000000004 */
.L_x_121:
[----:B------:R-:W-:Y:S05]  /*14cc0*/  BSYNC B1 ;  /* 0x0000000000017941 */ /* 0x000fea0003800000 */
.L_x_119:
        /* <DEDUP_REMOVED lines=10> */
.L_x_123:
[----:B------:R-:W1:Y:S02]  /*14d70*/  MUFU.RCP R4, R26 ;  /* 0x0000001a00047308 */ /* 0x000e640000001000 */
[----:B-1----:R-:W-:-:S04]  /*14d80*/  FFMA R26, R26, R4, -1 ;  /* 0xbf8000001a1a7423 */ /* 0x002fc80000000004 */
[----:B------:R-:W-:-:S04]  /*14d90*/  FADD.FTZ R26, -R26, -RZ ;  /* 0x800000ff1a1a7221 */ /* 0x000fc80000010100 */
[----:B------:R-:W-:-:S07]  /*14da0*/  FFMA R26, R4, R26, R4 ;  /* 0x0000001a041a7223 */ /* 0x000fce0000000004 */
.L_x_124:
[----:B------:R-:W-:Y:S05]  /*14db0*/  BSYNC B1 ;  /* 0x0000000000017941 */ /* 0x000fea0003800000 */
.L_x_122:
        /* <DEDUP_REMOVED lines=10> */
.L_x_126:
[----:B------:R-:W1:Y:S02]  /*14e60*/  MUFU.RCP R4, R25 ;  /* 0x0000001900047308 */ /* 0x000e640000001000 */
[----:B-1----:R-:W-:-:S04]  /*14e70*/  FFMA R25, R25, R4, -1 ;  /* 0xbf80000019197423 */ /* 0x002fc80000000004 */
[----:B------:R-:W-:-:S04]  /*14e80*/  FADD.FTZ R25, -R25, -RZ ;  /* 0x800000ff19197221 */ /* 0x000fc80000010100 */
[----:B------:R-:W-:-:S07]  /*14e90*/  FFMA R25, R4, R25, R4 ;  /* 0x0000001904197223 */ /* 0x000fce0000000004 */
.L_x_127:
[----:B------:R-:W-:Y:S05]  /*14ea0*/  BSYNC B1 ;  /* 0x0000000000017941 */ /* 0x000fea0003800000 */
.L_x_125:
        /* <DEDUP_REMOVED lines=10> */
.L_x_129:
[----:B------:R-:W1:Y:S02]  /*14f50*/  MUFU.RCP R4, R24 ;  /* 0x0000001800047308 */ /* 0x000e640000001000 */
[----:B-1----:R-:W-:-:S04]  /*14f60*/  FFMA R24, R24, R4, -1 ;  /* 0xbf80000018187423 */ /* 0x002fc80000000004 */
[----:B------:R-:W-:-:S04]  /*14f70*/  FADD.FTZ R24, -R24, -RZ ;  /* 0x800000ff18187221 */ /* 0x000fc80000010100 */
[----:B------:R-:W-:-:S07]  /*14f80*/  FFMA R24, R4, R24, R4 ;  /* 0x0000001804187223 */ /* 0x000fce0000000004 */
.L_x_130:
[----:B------:R-:W-:Y:S05]  /*14f90*/  BSYNC B1 ;  /* 0x0000000000017941 */ /* 0x000fea0003800000 */
.L_x_128:
        /* <DEDUP_REMOVED lines=10> */
.L_x_132:
[----:B------:R-:W1:Y:S02]  /*15040*/  MUFU.RCP R4, R23 ;  /* 0x0000001700047308 */ /* 0x000e640000001000 */
[----:B-1----:R-:W-:-:S04]  /*15050*/  FFMA R23, R23, R4, -1 ;  /* 0xbf80000017177423 */ /* 0x002fc80000000004 */
[----:B------:R-:W-:-:S04]  /*15060*/  FADD.FTZ R23, -R23, -RZ ;  /* 0x800000ff17177221 */ /* 0x000fc80000010100 */
[----:B------:R-:W-:-:S07]  /*15070*/  FFMA R23, R4, R23, R4 ;  /* 0x0000001704177223 */ /* 0x000fce0000000004 */
.L_x_133:
[----:B------:R-:W-:Y:S05]  /*15080*/  BSYNC B1 ;  /* 0x0000000000017941 */ /* 0x000fea0003800000 */
.L_x_131:
        /* <DEDUP_REMOVED lines=10> */
.L_x_135:
[----:B------:R-:W1:Y:S02]  /*15130*/  MUFU.RCP R4, R22 ;  /* 0x0000001600047308 */ /* 0x000e640000001000 */
[----:B-1----:R-:W-:-:S04]  /*15140*/  FFMA R22, R22, R4, -1 ;  /* 0xbf80000016167423 */ /* 0x002fc80000000004 */
[----:B------:R-:W-:-:S04]  /*15150*/  FADD.FTZ R22, -R22, -RZ ;  /* 0x800000ff16167221 */ /* 0x000fc80000010100 */
[----:B------:R-:W-:-:S07]  /*15160*/  FFMA R22, R4, R22, R4 ;  /* 0x0000001604167223 */ /* 0x000fce0000000004 */
.L_x_136:
[----:B------:R-:W-:Y:S05]  /*15170*/  BSYNC B1 ;  /* 0x0000000000017941 */ /* 0x000fea0003800000 */
.L_x_134:
        /* <DEDUP_REMOVED lines=10> */
.L_x_138:
[----:B------:R-:W1:Y:S02]  /*15220*/  MUFU.RCP R4, R21 ;  /* 0x0000001500047308 */ /* 0x000e640000001000 */
[----:B-1----:R-:W-:-:S04]  /*15230*/  FFMA R21, R21, R4, -1 ;  /* 0xbf80000015157423 */ /* 0x002fc80000000004 */
[----:B------:R-:W-:-:S04]  /*15240*/  FADD.FTZ R21, -R21, -RZ ;  /* 0x800000ff15157221 */ /* 0x000fc80000010100 */
[----:B------:R-:W-:-:S07]  /*15250*/  FFMA R21, R4, R21, R4 ;  /* 0x0000001504157223 */ /* 0x000fce0000000004 */
.L_x_139:
[----:B------:R-:W-:Y:S05]  /*15260*/  BSYNC B1 ;  /* 0x0000000000017941 */ /* 0x000fea0003800000 */
.L_x_137:
        /* <DEDUP_REMOVED lines=10> */
.L_x_141:
[----:B------:R-:W1:Y:S02]  /*15310*/  MUFU.RCP R4, R20 ;  /* 0x0000001400047308 */ /* 0x000e640000001000 */
[----:B-1----:R-:W-:-:S04]  /*15320*/  FFMA R20, R20, R4, -1 ;  /* 0xbf80000014147423 */ /* 0x002fc80000000004 */
[----:B------:R-:W-:-:S04]  /*15330*/  FADD.FTZ R20, -R20, -RZ ;  /* 0x800000ff14147221 */ /* 0x000fc80000010100 */
[----:B------:R-:W-:-:S07]  /*15340*/  FFMA R20, R4, R20, R4 ;  /* 0x0000001404147223 */ /* 0x000fce0000000004 */
.L_x_142:
[----:B------:R-:W-:Y:S05]  /*15350*/  BSYNC B1 ;  /* 0x0000000000017941 */ /* 0x000fea0003800000 */
.L_x_140:
        /* <DEDUP_REMOVED lines=10> */
.L_x_144:
[----:B------:R-:W1:Y:S02]  /*15400*/  MUFU.RCP R4, R15 ;  /* 0x0000000f00047308 */ /* 0x000e640000001000 */
[----:B-1----:R-:W-:-:S04]  /*15410*/  FFMA R15, R15, R4, -1 ;  /* 0xbf8000000f0f7423 */ /* 0x002fc80000000004 */
[----:B------:R-:W-:-:S04]  /*15420*/  FADD.FTZ R15, -R15, -RZ ;  /* 0x800000ff0f0f7221 */ /* 0x000fc80000010100 */
[----:B------:R-:W-:-:S07]  /*15430*/  FFMA R15, R4, R15, R4 ;  /* 0x0000000f040f7223 */ /* 0x000fce0000000004 */
.L_x_145:
[----:B------:R-:W-:Y:S05]  /*15440*/  BSYNC B1 ;  /* 0x0000000000017941 */ /* 0x000fea0003800000 */
.L_x_143:
        /* <DEDUP_REMOVED lines=10> */
.L_x_147:
[----:B------:R-:W1:Y:S02]  /*154f0*/  MUFU.RCP R4, R14 ;  /* 0x0000000e00047308 */ /* 0x000e640000001000 */
[----:B-1----:R-:W-:-:S04]  /*15500*/  FFMA R14, R14, R4, -1 ;  /* 0xbf8000000e0e7423 */ /* 0x002fc80000000004 */
[----:B------:R-:W-:-:S04]  /*15510*/  FADD.FTZ R14, -R14, -RZ ;  /* 0x800000ff0e0e7221 */ /* 0x000fc80000010100 */
[----:B------:R-:W-:-:S07]  /*15520*/  FFMA R14, R4, R14, R4 ;  /* 0x0000000e040e7223 */ /* 0x000fce0000000004 */
.L_x_148:
[----:B------:R-:W-:Y:S05]  /*15530*/  BSYNC B1 ;  /* 0x0000000000017941 */ /* 0x000fea0003800000 */
.L_x_146:
        /* <DEDUP_REMOVED lines=10> */
.L_x_150:
[----:B------:R-:W1:Y:S02]  /*155e0*/  MUFU.RCP R4, R13 ;  /* 0x0000000d00047308 */ /* 0x000e640000001000 */
[----:B-1----:R-:W-:-:S04]  /*155f0*/  FFMA R13, R13, R4, -1 ;  /* 0xbf8000000d0d7423 */ /* 0x002fc80000000004 */
[----:B------:R-:W-:-:S04]  /*15600*/  FADD.FTZ R13, -R13, -RZ ;  /* 0x800000ff0d0d7221 */ /* 0x000fc80000010100 */
[----:B------:R-:W-:-:S07]  /*15610*/  FFMA R13, R4, R13, R4 ;  /* 0x0000000d040d7223 */ /* 0x000fce0000000004 */
.L_x_151:
[----:B------:R-:W-:Y:S05]  /*15620*/  BSYNC B1 ;  /* 0x0000000000017941 */ /* 0x000fea0003800000 */
.L_x_149:
        /* <DEDUP_REMOVED lines=10> */
.L_x_153:
[----:B------:R-:W1:Y:S02]  /*156d0*/  MUFU.RCP R4, R12 ;  /* 0x0000000c00047308 */ /* 0x000e640000001000 */
[----:B-1----:R-:W-:-:S04]  /*156e0*/  FFMA R12, R12, R4, -1 ;  /* 0xbf8000000c0c7423 */ /* 0x002fc80000000004 */
[----:B------:R-:W-:-:S04]  /*156f0*/  FADD.FTZ R12, -R12, -RZ ;  /* 0x800000ff0c0c7221 */ /* 0x000fc80000010100 */
[----:B------:R-:W-:-:S07]  /*15700*/  FFMA R12, R4, R12, R4 ;  /* 0x0000000c040c7223 */ /* 0x000fce0000000004 */
.L_x_154:
[----:B------:R-:W-:Y:S05]  /*15710*/  BSYNC B1 ;  /* 0x0000000000017941 */ /* 0x000fea0003800000 */
.L_x_152:
        /* <DEDUP_REMOVED lines=10> */
.L_x_156:
[----:B------:R-:W1:Y:S02]  /*157c0*/  MUFU.RCP R4, R11 ;  /* 0x0000000b00047308 */ /* 0x000e640000001000 */
[----:B-1----:R-:W-:-:S04]  /*157d0*/  FFMA R11, R11, R4, -1 ;  /* 0xbf8000000b0b7423 */ /* 0x002fc80000000004 */
[----:B------:R-:W-:-:S04]  /*157e0*/  FADD.FTZ R11, -R11, -RZ ;  /* 0x800000ff0b0b7221 */ /* 0x000fc80000010100 */
[----:B------:R-:W-:-:S07]  /*157f0*/  FFMA R11, R4, R11, R4 ;  /* 0x0000000b040b7223 */ /* 0x000fce0000000004 */
.L_x_157:
[----:B------:R-:W-:Y:S05]  /*15800*/  BSYNC B1 ;  /* 0x0000000000017941 */ /* 0x000fea0003800000 */
.L_x_155:
        /* <DEDUP_REMOVED lines=10> */
.L_x_159:
[----:B------:R-:W1:Y:S02]  /*158b0*/  MUFU.RCP R4, R10 ;  /* 0x0000000a00047308 */ /* 0x000e640000001000 */
[----:B-1----:R-:W-:-:S04]  /*158c0*/  FFMA R10, R10, R4, -1 ;  /* 0xbf8000000a0a7423 */ /* 0x002fc80000000004 */
[----:B------:R-:W-:-:S04]  /*158d0*/  FADD.FTZ R10, -R10, -RZ ;  /* 0x800000ff0a0a7221 */ /* 0x000fc80000010100 */
[----:B------:R-:W-:-:S07]  /*158e0*/  FFMA R4, R4, R10, R4 ;  /* 0x0000000a04047223 */ /* 0x000fce0000000004 */
.L_x_160:
[----:B------:R-:W-:Y:S05]  /*158f0*/  BSYNC B1 ;  /* 0x0000000000017941 */ /* 0x000fea0003800000 */
.L_x_158:
[----:B------:R-:W-:Y:S02]  /*15900*/  F2FP.SATFINITE.E4M3.F32.PACK_AB_MERGE_C R28, R28, R29, RZ ;  /* 0x0000001d1c1c723e */ /* 0x000fe400048070ff */
[----:B------:R-:W-:Y:S02]  /*15910*/  F2FP.SATFINITE.E4M3.F32.PACK_AB_MERGE_C R26, R26, R27, RZ ;  /* 0x0000001b1a1a723e */ /* 0x000fe400048070ff */
[----:B------:R-:W-:Y:S02]  /*15920*/  F2FP.SATFINITE.E4M3.F32.PACK_AB_MERGE_C R24, R24, R25, RZ ;  /* 0x000000191818723e */ /* 0x000fe400048070ff */
[----:B------:R-:W-:Y:S02]  /*15930*/  F2FP.SATFINITE.E4M3.F32.PACK_AB_MERGE_C R22, R22, R23, RZ ;  /* 0x000000171616723e */ /* 0x000fe400048070ff */
[----:B------:R-:W-:Y:S02]  /*15940*/  F2FP.SATFINITE.E4M3.F32.PACK_AB_MERGE_C R20, R20, R21, RZ ;  /* 0x000000151414723e */ /* 0x000fe400048070ff */
[----:B------:R-:W-:-:S02]  /*15950*/  F2FP.SATFINITE.E4M3.F32.PACK_AB_MERGE_C R14, R14, R15, RZ ;  /* 0x0000000f0e0e723e */ /* 0x000fc400048070ff */
[----:B------:R-:W-:Y:S02]  /*15960*/  F2FP.SATFINITE.E4M3.F32.PACK_AB_MERGE_C R12, R12, R13, RZ ;  /* 0x0000000d0c0c723e */ /* 0x000fe400048070ff */
[----:B------:R-:W-:Y:S01]  /*15970*/  F2FP.SATFINITE.E4M3.F32.PACK_AB_MERGE_C R4, R4, R11, RZ ;  /* 0x0000000b0404723e */ /* 0x000fe200048070ff */
[----:B------:R-:W-:Y:S06]  /*15980*/  @P5 BRA `(.L_x_161) ;  /* 0x0000000000045947 */ /* 0x000fec0003800000 */
[----:B------:R-:W-:-:S04]  /*15990*/  DEPBAR.LE SB0, 0x1 ;  /* 0x000080400000791a */ /* 0x000fc80000000000 */
.L_x_161:
[----:B------:R-:W-:Y:S05]  /*159a0*/  WARPSYNC.ALL ;  /* 0x0000000000007948 */ /* 0x000fea0003800000 */
[----:B------:R-:W-:Y:S06]  /*159b0*/  BAR.SYNC.DEFER_BLOCKING 0x1, 0x100 ;  /* 0x0044000000007b1d */ /* 0x000fec0000010000 */
[----:B------:R-:W-:Y:S01]  /*159c0*/  BSSY B0, `(.L_x_162) ;  /* 0x0000019000007945 */ /* 0x000fe20003800000 */
[----:B------:R1:W-:Y:S04]  /*159d0*/  STS.U16 [R17+UR48+0x5100], R28 ;  /* 0x0051001c11007988 */ /* 0x0003e80008000430 */
[----:B------:R1:W-:Y:S04]  /*159e0*/  STS.U16 [R17+UR48+0x5200], R26 ;  /* 0x0052001a11007988 */ /* 0x0003e80008000430 */
[----:B------:R1:W-:Y:S04]  /*159f0*/  STS.U16 [R17+UR48+0x5108], R24 ;  /* 0x0051081811007988 */ /* 0x0003e80008000430 */
[----:B------:R1:W-:Y:S04]  /*15a00*/  STS.U16 [R17+UR48+0x5208], R22 ;  /* 0x0052081611007988 */ /* 0x0003e80008000430 */
        /* <DEDUP_REMOVED lines=9> */
[----:B--2---:R-:W2:Y:S02]  /*15aa0*/  FENCE.VIEW.ASYNC.S ;  /* 0x00000000000073c6 */ /* 0x004ea40000000000 */
[----:B--2---:R-:W-:Y:S06]  /*15ab0*/  BAR.SYNC.DEFER_BLOCKING 0x1, 0x100 ;  /* 0x0044000000007b1d */ /* 0x004fec0000010000 */
[----:B-1----:R-:W-:Y:S05]  /*15ac0*/  @P5 BRA `(.L_x_163) ;  /* 0x0000000000205947 */ /* 0x002fea0003800000 */
[----:B------:R-:W-:Y:S02]  /*15ad0*/  UIADD3 UR8, UP0, UR58, 0x4f0, URZ ;  /* 0x000004f03a087890 */ /* 0x000fe4000ff1e03f */
[----:B------:R-:W-:Y:S02]  /*15ae0*/  UIADD3 UR6, UR42, 0x80, URZ ;  /* 0x000000802a067890 */ /* 0x000fe4000fffe03f */
[----:B------:R-:W-:Y:S02]  /*15af0*/  UIADD3 UR4, UR48, 0x5100, URZ ;  /* 0x0000510030047890 */ /* 0x000fe4000fffe03f */
[----:B------:R-:W-:Y:S01]  /*15b00*/  UIADD3.X UR9, URZ, UR59, URZ, UP0, !UPT ;  /* 0x0000003b3f097290 */ /* 0x000fe200087fe43f */
[----:B------:R-:W-:Y:S01]  /*15b10*/  UMOV UR5, UR41 ;  /* 0x0000002900057c82 */ /* 0x000fe20008000000 */
[----:B------:R-:W-:-:S07]  /*15b20*/  UMOV UR7, UR43 ;  /* 0x0000002b00077c82 */ /* 0x000fce0008000000 */
[----:B------:R1:W-:Y:S02]  /*15b30*/  UTMASTG.3D [UR4], [UR8] ;  /* 0x00000004080073b5 */ /* 0x0003e40008010000 */
[----:B-1----:R0:W-:Y:S02]  /*15b40*/  UTMACMDFLUSH ;  /* 0x00000000000079b7 */ /* 0x0021e40000000000 */
.L_x_163:
[----:B------:R-:W-:Y:S05]  /*15b50*/  BSYNC B0 ;  /* 0x0000000000007941 */ /* 0x000fea0003800000 */
.L_x_162:
[----:B------:R-:W-:Y:S01]  /*15b60*/  BSSY B0, `(.L_x_164) ;  /* 0x0000038000007945 */ /* 0x000fe20003800000 */
[----:B------:R-:W-:Y:S02]  /*15b70*/  MOV R10, R18 ;  /* 0x00000012000a7202 */ /* 0x000fe40000000f00 */
[----:B------:R-:W-:Y:S01]  /*15b80*/  MOV R11, R19 ;  /* 0x00000013000b7202 */ /* 0x000fe20000000f00 */
[----:B------:R-:W-:Y:S06]  /*15b90*/  @P0 BRA `(.L_x_165) ;  /* 0x0000000000d00947 */ /* 0x000fec0003800000 */
[----:B------:R-:W-:-:S04]  /*15ba0*/  MOV R4, UR44 ;  /* 0x0000002c00047c02 */ /* 0x000fc80008000f00 */
[----:B------:R-:W-:-:S13]  /*15bb0*/  ISETP.NE.AND P3, PT, R4, 0x3, PT ;  /* 0x000000030400780c */ /* 0x000fda0003f65270 */
[----:B------:R-:W-:Y:S05]  /*15bc0*/  @!P3 BRA `(.L_x_166) ;  /* 0x000000000004b947 */ /* 0x000fea0003800000 */
[----:B------:R-:W-:Y:S01]  /*15bd0*/  BPT.TRAP 0x1 ;  /* 0x000000040000795c */ /* 0x000fe20000300000 */
.L_x_166:
[----:B------:R-:W-:Y:S01]  /*15be0*/  LEA R4, R18, UR48, 0x3 ;  /* 0x0000003012047c11 */ /* 0x000fe2000f8e18ff */
[----:B------:R-:W-:Y:S01]  /*15bf0*/  BSSY B1, `(.L_x_167) ;  /* 0x0000004000017945 */ /* 0x000fe20003800000 */
[----:B------:R-:W-:-:S04]  /*15c00*/  SHF.L.U32 R5, R19, 0x1f, RZ ;  /* 0x0000001f13057819 */ /* 0x000fc800000006ff */
[----:B------:R-:W1:Y:S02]  /*15c10*/  SYNCS.PHASECHK.TRANS64.TRYWAIT P2, [R4+URZ+0x60], R5 ;  /* 0x00006005040075a7 */ /* 0x000e64000804017f */
[----:B-1----:R-:W-:Y:S05]  /*15c20*/  @!P2 BRA `(.L_x_168) ;  /* 0x000002140098a947 */ /* 0x002fea0003800000 */
.L_x_1142:
[----:B------:R-:W-:Y:S05]  /*15c30*/  BSYNC B1 ;  /* 0x0000000000017941 */ /* 0x000fea0003800000 */
.L_x_167:
[----:B------:R-:W-:Y:S04]  /*15c40*/  BSSY B1, `(.L_x_169) ;  /* 0x0000016000017945 */ /* 0x000fe80003800000 */
[----:B------:R-:W-:Y:S05]  /*15c50*/  @P1 BRA `(.L_x_170) ;  /* 0x0000000000501947 */ /* 0x000fea0003800000 */
[----:B------:R-:W-:Y:S01]  /*15c60*/  LEA R0, R18, R17, 0xc ;  /* 0x0000001112007211 */ /* 0x000fe200078e60ff */
[----:B------:R-:W2:Y:S04]  /*15c70*/  S2R R8, SR_TID.X ;  /* 0x0000000000087919 */ /* 0x000ea80000002100 */
[----:B------:R-:W-:Y:S04]  /*15c80*/  LDS.U16 R7, [R0+UR48+0x200] ;  /* 0x0002003000077984 */ /* 0x000fe80008000400 */
[----:B------:R-:W3:Y:S04]  /*15c90*/  LDS.U16 R3, [R0+UR48+0x100] ;  /* 0x0001003000037984 */ /* 0x000ee80008000400 */
[----:B------:R-:W-:Y:S01]  /*15ca0*/  LDS.U16 R6, [R0+UR48+0x108] ;  /* 0x0001083000067984 */ /* 0x000fe20008000400 */
[----:B--2---:R-:W-:-:S04]  /*15cb0*/  SHF.R.U32.HI R8, RZ, 0x4, R8 ;  /* 0x00000004ff087819 */ /* 0x004fc80000011608 */
[----:B------:R-:W-:Y:S02]  /*15cc0*/  LOP3.LUT P2, RZ, R8, 0x1, RZ, 0xc0, !PT ;  /* 0x0000000108ff7812 */ /* 0x000fe4000784c0ff */
[----:B------:R-:W-:-:S04]  /*15cd0*/  MOV R8, 0x8 ;  /* 0x0000000800087802 */ /* 0x000fc80000000f00 */
[----:B------:R-:W-:Y:S02]  /*15ce0*/  SEL R8, R8, 0xfffffff8, !P2 ;  /* 0xfffffff808087807 */ /* 0x000fe40005000000 */
[----:B---3--:R-:W-:Y:S02]  /*15cf0*/  PRMT R7, R3, 0x5410, R7 ;  /* 0x0000541003077816 */ /* 0x008fe40000000007 */
[----:B------:R2:W3:Y:S02]  /*15d00*/  LDS.U16 R3, [R0+UR48+0x208] ;  /* 0x0002083000037984 */ /* 0x0004e40008000400 */
[----:B--2---:R-:W-:-:S04]  /*15d10*/  IADD3 R0, R0, UR48, RZ ;  /* 0x0000003000007c10 */ /* 0x004fc8000fffe0ff */
[----:B------:R-:W-:-:S05]  /*15d20*/  LEA R0, R8, R0, 0x1 ;  /* 0x0000000008007211 */ /* 0x000fca00078e08ff */
[----:B-1----:R-:W-:Y:S01]  /*15d30*/  LDS.U16 R5, [R0+0x200] ;  /* 0x0002000000057984 */ /* 0x002fe20000000400 */
[----:B---3--:R-:W-:-:S03]  /*15d40*/  PRMT R6, R6, 0x5410, R3 ;  /* 0x0000541006067816 */ /* 0x008fc60000000003 */
[----:B------:R-:W1:Y:S02]  /*15d50*/  LDS.U16 R3, [R0+0x100] ;  /* 0x0001000000037984 */ /* 0x000e640000000400 */
[----:B-1----:R-:W-:Y:S02]  /*15d60*/  PRMT R3, R3, 0x5410, R5 ;  /* 0x0000541003037816 */ /* 0x002fe40000000005 */
[----:B------:R-:W-:Y:S04]  /*15d70*/  LDS.U16 R5, [R0+0x208] ;  /* 0x0002080000057984 */ /* 0x000fe80000000400 */
[----:B------:R-:W1:Y:S02]  /*15d80*/  LDS.U16 R0, [R0+0x108] ;  /* 0x0001080000007984 */ /* 0x000e640000000400 */
[----:B-1----:R-:W-:-:S07]  /*15d90*/  PRMT R0, R0, 0x5410, R5 ;  /* 0x0000541000007816 */ /* 0x002fce0000000005 */
.L_x_170:
[----:B------:R-:W-:Y:S05]  /*15da0*/  BSYNC B1 ;  /* 0x0000000000017941 */ /* 0x000fea0003800000 */
.L_x_169:
[----:B------:R-:W-:Y:S01]  /*15db0*/  @!PT LDS RZ, [RZ] ;  /* 0x00000000fffff984 */ /* 0x000fe20000000800 */
[----:B------:R-:W-:Y:S01]  /*15dc0*/  @!PT LDS RZ, [RZ] ;  /* 0x00000000fffff984 */ /* 0x000fe20000000800 */
[----:B------:R-:W-:Y:S01]  /*15dd0*/  @!PT LDS RZ, [RZ] ;  /* 0x00000000fffff984 */ /* 0x000fe20000000800 */
[----:B------:R-:W-:Y:S01]  /*15de0*/  @!PT LDS RZ, [RZ] ;  /* 0x00000000fffff984 */ /* 0x000fe20000000800 */
[----:B------:R2:W-:Y:S06]  /*15df0*/  MEMBAR.ALL.CTA ;  /* 0x0000000000007992 */ /* 0x0005ec0000008000 */
[----:B--2---:R-:W2:Y:S01]  /*15e00*/  FENCE.VIEW.ASYNC.S ;  /* 0x00000000000073c6 */ /* 0x004ea20000000000 */
[----:B------:R-:W-:Y:S05]  /*15e10*/  @!P3 BRA `(.L_x_171) ;  /* 0x000000000004b947 */ /* 0x000fea0003800000 */
[----:B------:R-:W-:Y:S01]  /*15e20*/  BPT.TRAP 0x1 ;  /* 0x000000040000795c */ /* 0x000fe20000300000 */
.L_x_171:
[----:B-1----:R-:W1:Y:S01]  /*15e30*/  S2R R5, SR_CgaCtaId ;  /* 0x0000000000057919 */ /* 0x002e620000008800 */
[----:B------:R-:W-:Y:S02]  /*15e40*/  IADD3 R4, R4, 0x80, RZ ;  /* 0x0000008004047810 */ /* 0x000fe40007ffe0ff */
[----:B------:R-:W-:-:S04]  /*15e50*/  IADD3 R10, R18, 0x1, RZ ;  /* 0x00000001120a7810 */ /* 0x000fc80007ffe0ff */
[----:B------:R-:W-:-:S04]  /*15e60*/  ISETP.NE.AND P2, PT, R10, 0x4, PT ;  /* 0x000000040a00780c */ /* 0x000fc80003f45270 */
[----:B------:R-:W-:Y:S02]  /*15e70*/  SEL R11, RZ, 0x1, P2 ;  /* 0x00000001ff0b7807 */ /* 0x000fe40001000000 */
[----:B------:R-:W-:Y:S02]  /*15e80*/  SEL R10, R10, RZ, P2 ;  /* 0x000000ff0a0a7207 */ /* 0x000fe40001000000 */
[----:B------:R-:W-:Y:S02]  /*15e90*/  LOP3.LUT R11, R19, R11, RZ, 0x3c, !PT ;  /* 0x0000000b130b7212 */ /* 0x000fe400078e3cff */
[----:B------:R-:W-:Y:S02]  /*15ea0*/  MOV R18, R10 ;  /* 0x0000000a00127202 */ /* 0x000fe40000000f00 */
[----:B------:R-:W-:Y:S02]  /*15eb0*/  MOV R19, R11 ;  /* 0x0000000b00137202 */ /* 0x000fe40000000f00 */
[----:B-1----:R-:W-:-:S04]  /*15ec0*/  PRMT R4, R5, 0x654, R4 ;  /* 0x0000065405047816 */ /* 0x002fc80000000004 */
[----:B--2---:R1:W-:Y:S03]  /*15ed0*/  SYNCS.ARRIVE.TRANS64.RED.A1T0 RZ, [R4+URZ], RZ ;  /* 0x000000ff04ff79a7 */ /* 0x0043e6000810043f */
.L_x_165:
[----:B------:R-:W-:Y:S05]  /*15ee0*/  BSYNC B0 ;  /* 0x0000000000007941 */ /* 0x000fea0003800000 */
.L_x_164:
[----:B-1----:R-:W-:Y:S01]  /*15ef0*/  F2FP.F16.E4M3.UNPACK_B R4, R7 ;  /* 0x00000007ff04723e */ /* 0x002fe200020006ff */
[C---:B------:R-:W-:Y:S01]  /*15f00*/  FMUL R25, R16.reuse, R167 ;  /* 0x000000a710197220 */ /* 0x040fe20000400000 */
[C---:B------:R-:W-:Y:S01]  /*15f10*/  FMUL R26, R16.reuse, R166 ;  /* 0x000000a6101a7220 */ /* 0x040fe20000400000 */
[C---:B------:R-:W-:Y:S01]  /*15f20*/  FMUL R23, R16.reuse, R169 ;  /* 0x000000a910177220 */ /* 0x040fe20000400000 */
[C---:B------:R-:W-:Y:S01]  /*15f30*/  FMUL R24, R16.reuse, R168 ;  /* 0x000000a810187220 */ /* 0x040fe20000400000 */
[--C-:B------:R-:W-:Y:S02]  /*15f40*/  HADD2.F32 R5, -RZ, R4.reuse.H0_H0 ;  /* 0x20000004ff057230 */ /* 0x100fe40000004100 */
[C---:B------:R-:W-:Y:S01]  /*15f50*/  FMUL R21, R16.reuse, R171 ;  /* 0x000000ab10157220 */ /* 0x040fe20000400000 */
[----:B------:R-:W-:Y:S02]  /*15f60*/  HADD2.F32 R4, -RZ, R4.H1_H1 ;  /* 0x30000004ff047230 */ /* 0x000fe40000004100 */
[C---:B------:R-:W-:Y:S01]  /*15f70*/  FMUL R22, R16.reuse, R170 ;  /* 0x000000aa10167220 */ /* 0x040fe20000400000 */
[----:B------:R-:W-:Y:S01]  /*15f80*/  FMUL R15, R16, R173 ;  /* 0x000000ad100f7220 */ /* 0x000fe20000400000 */
[----:B------:R-:W-:Y:S01]  /*15f90*/  FFMA R26, R2, R5, R26 ;  /* 0x00000005021a7223 */ /* 0x000fe2000000001a */
[----:B------:R-:W-:Y:S01]  /*15fa0*/  FMUL R20, R16, R172 ;  /* 0x000000ac10147220 */ /* 0x000fe20000400000 */
[----:B------:R-:W-:Y:S01]  /*15fb0*/  FFMA R25, R2, R4, R25 ;  /* 0x0000000402197223 */ /* 0x000fe20000000019 */
[----:B------:R-:W-:Y:S01]  /*15fc0*/  F2FP.F16.E4M3.UNPACK_B R4, R7.H1 ;  /* 0x00000007ff04723e */ /* 0x000fe200030006ff */
[C---:B------:R-:W-:Y:S01]  /*15fd0*/  FMUL R13, R16.reuse, R175 ;  /* 0x000000af100d7220 */ /* 0x040fe20000400000 */
[C---:B------:R-:W-:Y:S01]  /*15fe0*/  FMUL R12, R16.reuse, R174 ;  /* 0x000000ae100c7220 */ /* 0x040fe20000400000 */
[C---:B------:R-:W-:Y:S01]  /*15ff0*/  FMUL R8, R16.reuse, R177 ;  /* 0x000000b110087220 */ /* 0x040fe20000400000 */
[----:B------:R-:W-:Y:S01]  /*16000*/  FMUL R14, R16, R176 ;  /* 0x000000b0100e7220 */ /* 0x000fe20000400000 */
[----:B------:R-:W-:-:S02]  /*16010*/  HADD2.F32 R5, -RZ, R4.H0_H0 ;  /* 0x20000004ff057230 */ /* 0x000fc40000004100 */
[C---:B------:R-:W-:Y:S01]  /*16020*/  FMUL R31, R16.reuse, R178 ;  /* 0x000000b2101f7220 */ /* 0x040fe20000400000 */
[----:B------:R-:W-:Y:S02]  /*16030*/  HADD2.F32 R4, -RZ, R4.H1_H1 ;  /* 0x30000004ff047230 */ /* 0x000fe40000004100 */
[----:B------:R-:W-:Y:S01]  /*16040*/  FMUL R32, R16, R181 ;  /* 0x000000b510207220 */ /* 0x000fe20000400000 */
[----:B------:R-:W-:Y:S01]  /*16050*/  MOV R34, 0x3bbb989d ;  /* 0x3bbb989d00227802 */ /* 0x000fe20000000f00 */
[C---:B------:R-:W-:Y:S01]  /*16060*/  FFMA R24, R2.reuse, R5, R24 ;  /* 0x0000000502187223 */ /* 0x040fe20000000018 */
[----:B------:R-:W-:Y:S01]  /*16070*/  MOV R35, 0x437c0000 ;  /* 0x437c000000237802 */ /* 0x000fe20000000f00 */
[----:B------:R-:W-:Y:S01]  /*16080*/  FFMA R23, R2, R4, R23 ;  /* 0x0000000402177223 */ /* 0x000fe20000000017 */
[----:B------:R-:W-:Y:S01]  /*16090*/  F2FP.F16.E4M3.UNPACK_B R4, R6 ;  /* 0x00000006ff04723e */ /* 0x000fe200020006ff */
[----:B------:R-:W-:Y:S01]  /*160a0*/  FMUL R33, R16, R180 ;  /* 0x000000b410217220 */ /* 0x000fe20000400000 */
[----:B------:R-:W-:Y:S03]  /*160b0*/  BSSY B1, `(.L_x_172) ;  /* 0x00000ab000017945 */ /* 0x000fe60003800000 */
[----:B------:R-:W-:-:S02]  /*160c0*/  HADD2.F32 R5, -RZ, R4.H0_H0 ;  /* 0x20000004ff057230 */ /* 0x000fc40000004100 */
        /* <DEDUP_REMOVED lines=19> */
[----:B------:R-:W-:-:S05]  /*16200*/  HADD2.F32 R5, -RZ, R4.H0_H0 ;  /* 0x20000004ff057230 */ /* 0x000fca0000004100 */
[----:B------:R-:W-:Y:S01]  /*16210*/  FFMA R31, R2, R5, R31 ;  /* 0x00000005021f7223 */ /* 0x000fe2000000001f */
[----:B------:R-:W-:Y:S02]  /*16220*/  HADD2.F32 R5, -RZ, R4.H1_H1 ;  /* 0x30000004ff057230 */ /* 0x000fe40000004100 */
[----:B------:R-:W-:-:S04]  /*16230*/  FMUL R4, R16, R179 ;  /* 0x000000b310047220 */ /* 0x000fc80000400000 */
        /* <DEDUP_REMOVED lines=106> */
[----:B------:R-:W-:Y:S01]  /*168e0*/  FFMA R31, -R31, 1.925963033500011079e-08, R20 ;  /* 0x32a570601f1f7823 */ /* 0x000fe20000000114 */
[----:B------:R-:W-:Y:S01]  /*168f0*/  SHF.L.U32 R20, R8, 0x17, RZ ;  /* 0x0000001708147819 */ /* 0x000fe200000006ff */
[----:B------:R-:W-:-:S04]  /*16900*/  FFMA.SAT R8, -R4, R34, 0.5 ;  /* 0x3f00000004087423 */ /* 0x000fc80000002122 */
[----:B------:R-:W-:Y:S01]  /*16910*/  FFMA.RM R8, R8, R35, 12582913 ;  /* 0x4b40000108087423 */ /* 0x000fe20000004023 */
[----:B------:R-:W1:Y:S03]  /*16920*/  MUFU.EX2 R31, R31 ;  /* 0x0000001f001f7308 */ /* 0x000e660000000800 */
[----:B------:R-:W-:-:S04]  /*16930*/  FADD R21, R8, -12583039 ;  /* 0xcb40007f08157421 */ /* 0x000fc80000000000 */
[----:B------:R-:W-:-:S04]  /*16940*/  FFMA R21, -R4, 1.4426950216293334961, -R21 ;  /* 0x3fb8aa3b04157823 */ /* 0x000fc80000000915 */
[----:B------:R-:W-:Y:S01]  /*16950*/  FFMA R4, -R4, 1.925963033500011079e-08, R21 ;  /* 0x32a5706004047823 */ /* 0x000fe20000000115 */
[----:B------:R-:W-:Y:S01]  /*16960*/  SHF.L.U32 R21, R8, 0x17, RZ ;  /* 0x0000001708157819 */ /* 0x000fe200000006ff */
[----:B------:R-:W-:-:S04]  /*16970*/  FFMA.SAT R8, -R32, R34, 0.5 ;  /* 0x3f00000020087423 */ /* 0x000fc80000002122 */
[----:B------:R-:W2:Y:S01]  /*16980*/  MUFU.EX2 R4, R4 ;  /* 0x0000000400047308 */ /* 0x000ea20000000800 */
[----:B------:R-:W-:Y:S01]  /*16990*/  FFMA.RM R8, R8, R35, 12582913 ;  /* 0x4b40000108087423 */ /* 0x000fe20000004023 */
[----:B-1----:R-:W-:-:S04]  /*169a0*/  FFMA R20, R20, R31, 1 ;  /* 0x3f80000014147423 */ /* 0x002fc8000000001f */
[----:B------:R-:W-:Y:S01]  /*169b0*/  SHF.L.U32 R23, R8, 0x17, RZ ;  /* 0x0000001708177819 */ /* 0x000fe200000006ff */
[----:B--2---:R-:W-:Y:S01]  /*169c0*/  FFMA R21, R21, R4, 1 ;  /* 0x3f80000015157423 */ /* 0x004fe20000000004 */
[----:B------:R-:W-:-:S04]  /*169d0*/  FFMA.SAT R4, -R33, R34, 0.5 ;  /* 0x3f00000021047423 */ /* 0x000fc80000002122 */
[----:B------:R-:W-:-:S04]  /*169e0*/  FFMA.RM R4, R4, R35, 12582913 ;  /* 0x4b40000104047423 */ /* 0x000fc80000004023 */
[----:B------:R-:W-:-:S04]  /*169f0*/  FADD R22, R4, -12583039 ;  /* 0xcb40007f04167421 */ /* 0x000fc80000000000 */
[----:B------:R-:W-:-:S04]  /*16a00*/  FFMA R22, -R33, 1.4426950216293334961, -R22 ;  /* 0x3fb8aa3b21167823 */ /* 0x000fc80000000916 */
[----:B------:R-:W-:Y:S01]  /*16a10*/  FFMA R33, -R33, 1.925963033500011079e-08, R22 ;  /* 0x32a5706021217823 */ /* 0x000fe20000000116 */
[----:B------:R-:W-:Y:S01]  /*16a20*/  SHF.L.U32 R22, R4, 0x17, RZ ;  /* 0x0000001704167819 */ /* 0x000fe200000006ff */
[----:B------:R-:W-:-:S04]  /*16a30*/  FADD R4, R8, -12583039 ;  /* 0xcb40007f08047421 */ /* 0x000fc80000000000 */
[C---:B------:R-:W-:Y:S01]  /*16a40*/  FFMA R4, -R32.reuse, 1.4426950216293334961, -R4 ;  /* 0x3fb8aa3b20047823 */ /* 0x040fe20000000904 */
[----:B------:R-:W1:Y:S03]  /*16a50*/  MUFU.EX2 R33, R33 ;  /* 0x0000002100217308 */ /* 0x000e660000000800 */
[----:B------:R-:W-:Y:S01]  /*16a60*/  FFMA R32, -R32, 1.925963033500011079e-08, R4 ;  /* 0x32a5706020207823 */ /* 0x000fe20000000104 */
[----:B------:R-:W-:-:S04]  /*16a70*/  IADD3 R4, R5, 0x1800000, RZ ;  /* 0x0180000005047810 */ /* 0x000fc80007ffe0ff */
[----:B------:R-:W-:Y:S01]  /*16a80*/  LOP3.LUT R4, R4, 0x7f800000, RZ, 0xc0, !PT ;  /* 0x7f80000004047812 */ /* 0x000fe200078ec0ff */
[----:B------:R-:W2:Y:S03]  /*16a90*/  MUFU.EX2 R32, R32 ;  /* 0x0000002000207308 */ /* 0x000ea60000000800 */
[----:B------:R-:W-:Y:S01]  /*16aa0*/  ISETP.GT.U32.AND P2, PT, R4, 0x1ffffff, PT ;  /* 0x01ffffff0400780c */ /* 0x000fe20003f44070 */
[----:B-1----:R-:W-:Y:S01]  /*16ab0*/  FFMA R22, R22, R33, 1 ;  /* 0x3f80000016167423 */ /* 0x002fe20000000021 */
[----:B--2---:R-:W-:-:S11]  /*16ac0*/  FFMA R23, R23, R32, 1 ;  /* 0x3f80000017177423 */ /* 0x004fd60000000020 */
[----:B------:R-:W-:Y:S05]  /*16ad0*/  @P2 BRA `(.L_x_173) ;  /* 0x0000000000102947 */ /* 0x000fea0003800000 */
[----:B------:R-:W-:-:S07]  /*16ae0*/  MOV R4, 0x16b00 ;  /* 0x00016b0000047802 */ /* 0x000fce0000000f00 */
[----:B------:R-:W-:Y:S05]  /*16af0*/  CALL.REL.NOINC `($__internal_0_$__cuda_sm20_rcp_rn_f32_slowpath) ;  /* 0x0000021400887944 */ /* 0x000fea0003c00000 */
[----:B------:R-:W-:Y:S01]  /*16b00*/  MOV R35, R8 ;  /* 0x0000000800237202 */ /* 0x000fe20000000f00 */
[----:B------:R-:W-:Y:S06]  /*16b10*/  BRA `(.L_x_174) ;  /* 0x0000000000107947 */ /* 0x000fec0003800000 */
.L_x_173:
[----:B------:R-:W1:Y:S02]  /*16b20*/  MUFU.RCP R35, R5 ;  /* 0x0000000500237308 */ /* 0x000e640000001000 */
[----:B-1----:R-:W-:-:S04]  /*16b30*/  FFMA R5, R5, R35, -1 ;  /* 0xbf80000005057423 */ /* 0x002fc80000000023 */
[----:B------:R-:W-:-:S04]  /*16b40*/  FADD.FTZ R5, -R5, -RZ ;  /* 0x800000ff05057221 */ /* 0x000fc80000010100 */
[----:B------:R-:W-:-:S07]  /*16b50*/  FFMA R35, R35, R5, R35 ;  /* 0x0000000523237223 */ /* 0x000fce0000000023 */
.L_x_174:
[----:B------:R-:W-:Y:S05]  /*16b60*/  BSYNC B1 ;  /* 0x0000000000017941 */ /* 0x000fea0003800000 */
.L_x_172:
        /* <DEDUP_REMOVED lines=10> */
.L_x_176:
[----:B------:R-:W1:Y:S02]  /*16c10*/  MUFU.RCP R34, R30 ;  /* 0x0000001e00227308 */ /* 0x000e640000001000 */
[----:B-1----:R-:W-:-:S04]  /*16c20*/  FFMA R30, R30, R34, -1 ;  /* 0xbf8000001e1e7423 */ /* 0x002fc80000000022 */
[----:B------:R-:W-:-:S04]  /*16c30*/  FADD.FTZ R30, -R30, -RZ ;  /* 0x800000ff1e1e7221 */ /* 0x000fc80000010100 */
[----:B------:R-:W-:-:S07]  /*16c40*/  FFMA R34, R34, R30, R34 ;  /* 0x0000001e22227223 */ /* 0x000fce0000000022 */
.L_x_177:
[----:B------:R-:W-:Y:S05]  /*16c50*/  BSYNC B1 ;  /* 0x0000000000017941 */ /* 0x000fea0003800000 */
.L_x_175:
        /* <DEDUP_REMOVED lines=10> */
.L_x_179:
[----:B------:R-:W1:Y:S02]  /*16d00*/  MUFU.RCP R33, R29 ;  /* 0x0000001d00217308 */ /* 0x000e640000001000 */
[----:B-1----:R-:W-:-:S04]  /*16d10*/  FFMA R29, R29, R33, -1 ;  /* 0xbf8000001d1d7423 */ /* 0x002fc80000000021 */
[----:B------:R-:W-:-:S04]  /*16d20*/  FADD.FTZ R29, -R29, -RZ ;  /* 0x800000ff1d1d7221 */ /* 0x000fc80000010100 */
[----:B------:R-:W-:-:S07]  /*16d30*/  FFMA R33, R33, R29, R33 ;  /* 0x0000001d21217223 */ /* 0x000fce0000000021 */
.L_x_180:
[----:B------:R-:W-:Y:S05]  /*16d40*/  BSYNC B1 ;  /* 0x0000000000017941 */ /* 0x000fea0003800000 */
.L_x_178:
        /* <DEDUP_REMOVED lines=10> */
.L_x_182:
[----:B------:R-:W1:Y:S02]  /*16df0*/  MUFU.RCP R32, R28 ;  /* 0x0000001c00207308 */ /* 0x000e640000001000 */
[----:B-1----:R-:W-:-:S04]  /*16e00*/  FFMA R28, R28, R32, -1 ;  /* 0xbf8000001c1c7423 */ /* 0x002fc80000000020 */
[----:B------:R-:W-:-:S04]  /*16e10*/  FADD.FTZ R28, -R28, -RZ ;  /* 0x800000ff1c1c7221 */ /* 0x000fc80000010100 */
[----:B------:R-:W-:-:S07]  /*16e20*/  FFMA R32, R32, R28, R32 ;  /* 0x0000001c20207223 */ /* 0x000fce0000000020 */
.L_x_183:
[----:B------:R-:W-:Y:S05]  /*16e30*/  BSYNC B1 ;  /* 0x0000000000017941 */ /* 0x000fea0003800000 */
.L_x_181:
        /* <DEDUP_REMOVED lines=10> */
.L_x_185:
[----:B------:R-:W1:Y:S02]  /*16ee0*/  MUFU.RCP R30, R27 ;  /* 0x0000001b001e7308 */ /* 0x000e640000001000 */
[----:B-1----:R-:W-:-:S04]  /*16ef0*/  FFMA R27, R27, R30, -1 ;  /* 0xbf8000001b1b7423 */ /* 0x002fc8000000001e */
[----:B------:R-:W-:-:S04]  /*16f00*/  FADD.FTZ R27, -R27, -RZ ;  /* 0x800000ff1b1b7221 */ /* 0x000fc80000010100 */
[----:B------:R-:W-:-:S07]  /*16f10*/  FFMA R30, R30, R27, R30 ;  /* 0x0000001b1e1e7223 */ /* 0x000fce000000001e */
.L_x_186:
[----:B------:R-:W-:Y:S05]  /*16f20*/  BSYNC B1 ;  /* 0x0000000000017941 */ /* 0x000fea0003800000 */
.L_x_184:
        /* <DEDUP_REMOVED lines=10> */
.L_x_188:
[----:B------:R-:W1:Y:S02]  /*16fd0*/  MUFU.RCP R29, R26 ;  /* 0x0000001a001d7308 */ /* 0x000e640000001000 */
[----:B-1----:R-:W-:-:S04]  /*16fe0*/  FFMA R26, R26, R29, -1 ;  /* 0xbf8000001a1a7423 */ /* 0x002fc8000000001d */
[----:B------:R-:W-:-:S04]  /*16ff0*/  FADD.FTZ R26, -R26, -RZ ;  /* 0x800000ff1a1a7221 */ /* 0x000fc80000010100 */
[----:B------:R-:W-:-:S07]  /*17000*/  FFMA R29, R29, R26, R29 ;  /* 0x0000001a1d1d7223 */ /* 0x000fce000000001d */
.L_x_189:
[----:B------:R-:W-:Y:S05]  /*17010*/  BSYNC B1 ;  /* 0x0000000000017941 */ /* 0x000fea0003800000 */
.L_x_187:
        /* <DEDUP_REMOVED lines=10> */
.L_x_191:
[----:B------:R-:W1:Y:S02]  /*170c0*/  MUFU.RCP R28, R25 ;  /* 0x00000019001c7308 */ /* 0x000e640000001000 */
[----:B-1----:R-:W-:-:S04]  /*170d0*/  FFMA R25, R25, R28, -1 ;  /* 0xbf80000019197423 */ /* 0x002fc8000000001c */
[----:B------:R-:W-:-:S04]  /*170e0*/  FADD.FTZ R25, -R25, -RZ ;  /* 0x800000ff19197221 */ /* 0x000fc80000010100 */
[----:B------:R-:W-:-:S07]  /*170f0*/  FFMA R28, R28, R25, R28 ;  /* 0x000000191c1c7223 */ /* 0x000fce000000001c */
.L_x_192:
[----:B------:R-:W-:Y:S05]  /*17100*/  BSYNC B1 ;  /* 0x0000000000017941 */ /* 0x000fea0003800000 */
.L_x_190:
        /* <DEDUP_REMOVED lines=10> */
.L_x_194:
[----:B------:R-:W1:Y:S02]  /*171b0*/  MUFU.RCP R27, R24 ;  /* 0x00000018001b7308 */ /* 0x000e640000001000 */
[----:B-1----:R-:W-:-:S04]  /*171c0*/  FFMA R24, R24, R27, -1 ;  /* 0xbf80000018187423 */ /* 0x002fc8000000001b */
[----:B------:R-:W-:-:S04]  /*171d0*/  FADD.FTZ R24, -R24, -RZ ;  /* 0x800000ff18187221 */ /* 0x000fc80000010100 */
[----:B------:R-:W-:-:S07]  /*171e0*/  FFMA R27, R27, R24, R27 ;  /* 0x000000181b1b7223 */ /* 0x000fce000000001b */
.L_x_195:
[----:B------:R-:W-:Y:S05]  /*171f0*/  BSYNC B1 ;  /* 0x0000000000017941 */ /* 0x000fea0003800000 */
.L_x_193:
        /* <DEDUP_REMOVED lines=10> */
.L_x_197:
[----:B------:R-:W1:Y:S02]  /*172a0*/  MUFU.RCP R26, R12 ;  /* 0x0000000c001a7308 */ /* 0x000e640000001000 */
[----:B-1----:R-:W-:-:S04]  /*172b0*/  FFMA R12, R12, R26, -1 ;  /* 0xbf8000000c0c7423 */ /* 0x002fc8000000001a */
[----:B------:R-:W-:-:S04]  /*172c0*/  FADD.FTZ R12, -R12, -RZ ;  /* 0x800000ff0c0c7221 */ /* 0x000fc80000010100 */
[----:B------:R-:W-:-:S07]  /*172d0*/  FFMA R26, R26, R12, R26 ;  /* 0x0000000c1a1a7223 */ /* 0x000fce000000001a */
.L_x_198:
[----:B------:R-:W-:Y:S05]  /*172e0*/  BSYNC B1 ;  /* 0x0000000000017941 */ /* 0x000fea0003800000 */
.L_x_196:
        /* <DEDUP_REMOVED lines=10> */
.L_x_200:
[----:B------:R-:W1:Y:S02]  /*17390*/  MUFU.RCP R25, R13 ;  /* 0x0000000d00197308 */ /* 0x000e640000001000 */
[----:B-1----:R-:W-:-:S04]  /*173a0*/  FFMA R13, R13, R25, -1 ;  /* 0xbf8000000d0d7423 */ /* 0x002fc80000000019 */
[----:B------:R-:W-:-:S04]  /*173b0*/  FADD.FTZ R13, -R13, -RZ ;  /* 0x800000ff0d0d7221 */ /* 0x000fc80000010100 */
[----:B------:R-:W-:-:S07]  /*173c0*/  FFMA R25, R25, R13, R25 ;  /* 0x0000000d19197223 */ /* 0x000fce0000000019 */
.L_x_201:
[----:B------:R-:W-:Y:S05]  /*173d0*/  BSYNC B1 ;  /* 0x0000000000017941 */ /* 0x000fea0003800000 */
.L_x_199:
        /* <DEDUP_REMOVED lines=10> */
.L_x_203:
[----:B------:R-:W1:Y:S02]  /*17480*/  MUFU.RCP R24, R14 ;  /* 0x0000000e00187308 */ /* 0x000e640000001000 */
[----:B-1----:R-:W-:-:S04]  /*17490*/  FFMA R14, R14, R24, -1 ;  /* 0xbf8000000e0e7423 */ /* 0x002fc80000000018 */
[----:B------:R-:W-:-:S04]  /*174a0*/  FADD.FTZ R14, -R14, -RZ ;  /* 0x800000ff0e0e7221 */ /* 0x000fc80000010100 */
[----:B------:R-:W-:-:S07]  /*174b0*/  FFMA R24, R24, R14, R24 ;  /* 0x0000000e18187223 */ /* 0x000fce0000000018 */
.L_x_204:
[----:B------:R-:W-:Y:S05]  /*174c0*/  BSYNC B1 ;  /* 0x0000000000017941 */ /* 0x000fea0003800000 */
.L_x_202:
        /* <DEDUP_REMOVED lines=10> */
.L_x_206:
[----:B------:R-:W1:Y:S02]  /*17570*/  MUFU.RCP R4, R15 ;  /* 0x0000000f00047308 */ /* 0x000e640000001000 */
[----:B-1----:R-:W-:-:S04]  /*17580*/  FFMA R15, R15, R4, -1 ;  /* 0xbf8000000f0f7423 */ /* 0x002fc80000000004 */
[----:B------:R-:W-:-:S04]  /*17590*/  FADD.FTZ R15, -R15, -RZ ;  /* 0x800000ff0f0f7221 */ /* 0x000fc80000010100 */
[----:B------:R-:W-:-:S07]  /*175a0*/  FFMA R15, R4, R15, R4 ;  /* 0x0000000f040f7223 */ /* 0x000fce0000000004 */
.L_x_207:
[----:B------:R-:W-:Y:S05]  /*175b0*/  BSYNC B1 ;  /* 0x0000000000017941 */ /* 0x000fea0003800000 */
.L_x_205:
        /* <DEDUP_REMOVED lines=10> */
.L_x_209:
[----:B------:R-:W1:Y:S02]  /*17660*/  MUFU.RCP R12, R20 ;  /* 0x00000014000c7308 */ /* 0x000e640000001000 */
[----:B-1----:R-:W-:-:S04]  /*17670*/  FFMA R20, R20, R12, -1 ;  /* 0xbf80000014147423 */ /* 0x002fc8000000000c */
[----:B------:R-:W-:-:S04]  /*17680*/  FADD.FTZ R20, -R20, -RZ ;  /* 0x800000ff14147221 */ /* 0x000fc80000010100 */
[----:B------:R-:W-:-:S07]  /*17690*/  FFMA R12, R12, R20, R12 ;  /* 0x000000140c0c7223 */ /* 0x000fce000000000c */
.L_x_210:
[----:B------:R-:W-:Y:S05]  /*176a0*/  BSYNC B1 ;  /* 0x0000000000017941 */ /* 0x000fea0003800000 */
.L_x_208:
        /* <DEDUP_REMOVED lines=10> */
.L_x_212:
[----:B------:R-:W1:Y:S02]  /*17750*/  MUFU.RCP R13, R21 ;  /* 0x00000015000d7308 */ /* 0x000e640000001000 */
[----:B-1----:R-:W-:-:S04]  /*17760*/  FFMA R21, R21, R13, -1 ;  /* 0xbf80000015157423 */ /* 0x002fc8000000000d */
[----:B------:R-:W-:-:S04]  /*17770*/  FADD.FTZ R21, -R21, -RZ ;  /* 0x800000ff15157221 */ /* 0x000fc80000010100 */
[----:B------:R-:W-:-:S07]  /*17780*/  FFMA R13, R13, R21, R13 ;  /* 0x000000150d0d7223 */ /* 0x000fce000000000d */
.L_x_213:
[----:B------:R-:W-:Y:S05]  /*17790*/  BSYNC B1 ;  /* 0x0000000000017941 */ /* 0x000fea0003800000 */
.L_x_211:
        /* <DEDUP_REMOVED lines=10> */
.L_x_215:
[----:B------:R-:W1:Y:S02]  /*17840*/  MUFU.RCP R14, R22 ;  /* 0x00000016000e7308 */ /* 0x000e640000001000 */
[----:B-1----:R-:W-:-:S04]  /*17850*/  FFMA R22, R22, R14, -1 ;  /* 0xbf80000016167423 */ /* 0x002fc8000000000e */
[----:B------:R-:W-:-:S04]  /*17860*/  FADD.FTZ R22, -R22, -RZ ;  /* 0x800000ff16167221 */ /* 0x000fc80000010100 */
[----:B------:R-:W-:-:S07]  /*17870*/  FFMA R14, R14, R22, R14 ;  /* 0x000000160e0e7223 */ /* 0x000fce000000000e */
.L_x_216:
[----:B------:R-:W-:Y:S05]  /*17880*/  BSYNC B1 ;  /* 0x0000000000017941 */ /* 0x000fea0003800000 */
.L_x_214:
        /* <DEDUP_REMOVED lines=10> */
.L_x_218:
[----:B------:R-:W1:Y:S02]  /*17930*/  MUFU.RCP R4, R23 ;  /* 0x0000001700047308 */ /* 0x000e640000001000 */
[----:B-1----:R-:W-:-:S04]  /*17940*/  FFMA R23, R23, R4, -1 ;  /* 0xbf80000017177423 */ /* 0x002fc80000000004 */
[----:B------:R-:W-:-:S04]  /*17950*/  FADD.FTZ R23, -R23, -RZ ;  /* 0x800000ff17177221 */ /* 0x000fc80000010100 */
[----:B------:R-:W-:-:S07]  /*17960*/  FFMA R4, R4, R23, R4 ;  /* 0x0000001704047223 */ /* 0x000fce0000000004 */
.L_x_219:
[----:B------:R-:W-:Y:S05]  /*17970*/  BSYNC B1 ;  /* 0x0000000000017941 */ /* 0x000fea0003800000 */
.L_x_217:
        /* <DEDUP_REMOVED lines=10> */
.L_x_220:
        /* <DEDUP_REMOVED lines=27> */
.L_x_222:
[----:B------:R-:W-:Y:S05]  /*17bd0*/  BSYNC B0 ;  /* 0x0000000000007941 */ /* 0x000fea0003800000 */
.L_x_221:
[----:B------:R-:W-:Y:S04]  /*17be0*/  BSSY B0, `(.L_x_223) ;  /* 0x000003a000007945 */ /* 0x000fe80003800000 */
[----:B------:R-:W-:Y:S05]  /*17bf0*/  @P0 BRA `(.L_x_224) ;  /* 0x0000000000e00947 */ /* 0x000fea0003800000 */
[----:B------:R-:W-:-:S04]  /*17c00*/  MOV R4, UR44 ;  /* 0x0000002c00047c02 */ /* 0x000fc80008000f00 */
[----:B------:R-:W-:-:S13]  /*17c10*/  ISETP.NE.AND P3, PT, R4, 0x3, PT ;  /* 0x000000030400780c */ /* 0x000fda0003f65270 */
[----:B------:R-:W-:Y:S05]  /*17c20*/  @!P3 BRA `(.L_x_225) ;  /* 0x000000000004b947 */ /* 0x000fea0003800000 */
[----:B------:R-:W-:Y:S01]  /*17c30*/  BPT.TRAP 0x1 ;  /* 0x000000040000795c */ /* 0x000fe20000300000 */
.L_x_225:
[----:B------:R-:W-:Y:S01]  /*17c40*/  LEA R4, R18, UR48, 0x3 ;  /* 0x0000003012047c11 */ /* 0x000fe2000f8e18ff */
[----:B------:R-:W-:Y:S01]  /*17c50*/  BSSY B1, `(.L_x_226) ;  /* 0x0000004000017945 */ /* 0x000fe20003800000 */
[----:B------:R-:W-:-:S04]  /*17c60*/  SHF.L.U32 R5, R19, 0x1f, RZ ;  /* 0x0000001f13057819 */ /* 0x000fc800000006ff */
[----:B------:R-:W1:Y:S02]  /*17c70*/  SYNCS.PHASECHK.TRANS64.TRYWAIT P2, [R4+URZ+0x60], R5 ;  /* 0x00006005040075a7 */ /* 0x000e64000804017f */
[----:B-1----:R-:W-:Y:S05]  /*17c80*/  @!P2 BRA `(.L_x_227) ;  /* 0x000001f40094a947 */ /* 0x002fea0003800000 */
.L_x_1143:
[----:B------:R-:W-:Y:S05]  /*17c90*/  BSYNC B1 ;  /* 0x0000000000017941 */ /* 0x000fea0003800000 */
.L_x_226:
[----:B------:R-:W-:Y:S04]  /*17ca0*/  BSSY B1, `(.L_x_228) ;  /* 0x0000016000017945 */ /* 0x000fe80003800000 */
[----:B------:R-:W-:Y:S05]  /*17cb0*/  @P1 BRA `(.L_x_229) ;  /* 0x0000000000501947 */ /* 0x000fea0003800000 */
[----:B------:R-:W2:Y:S01]  /*17cc0*/  S2R R8, SR_TID.X ;  /* 0x0000000000087919 */ /* 0x000ea20000002100 */
[----:B------:R-:W-:-:S04]  /*17cd0*/  LEA R12, R18, R17, 0xc ;  /* 0x00000011120c7211 */ /* 0x000fc800078e60ff */
[----:B------:R-:W-:Y:S01]  /*17ce0*/  IADD3 R0, R12, UR48, RZ ;  /* 0x000000300c007c10 */ /* 0x000fe2000fffe0ff */
[----:B------:R-:W-:Y:S04]  /*17cf0*/  LDS.U16 R7, [R12+UR48+0x200] ;  /* 0x000200300c077984 */ /* 0x000fe80008000400 */
[----:B------:R-:W-:Y:S04]  /*17d00*/  LDS.U16 R6, [R12+UR48+0x208] ;  /* 0x000208300c067984 */ /* 0x000fe80008000400 */
[----:B------:R-:W3:Y:S01]  /*17d10*/  LDS.U16 R3, [R12+UR48+0x108] ;  /* 0x000108300c037984 */ /* 0x000ee20008000400 */
[----:B--2---:R-:W-:-:S04]  /*17d20*/  SHF.R.U32.HI R8, RZ, 0x4, R8 ;  /* 0x00000004ff087819 */ /* 0x004fc80000011608 */
[----:B------:R-:W-:Y:S02]  /*17d30*/  LOP3.LUT P2, RZ, R8, 0x1, RZ, 0xc0, !PT ;  /* 0x0000000108ff7812 */ /* 0x000fe4000784c0ff */
[----:B------:R-:W-:-:S04]  /*17d40*/  MOV R8, 0x8 ;  /* 0x0000000800087802 */ /* 0x000fc80000000f00 */
[----:B------:R-:W-:-:S04]  /*17d50*/  SEL R8, R8, 0xfffffff8, !P2 ;  /* 0xfffffff808087807 */ /* 0x000fc80005000000 */
[----:B------:R-:W-:Y:S02]  /*17d60*/  LEA R14, R8, R0, 0x1 ;  /* 0x00000000080e7211 */ /* 0x000fe400078e08ff */
[----:B------:R-:W2:Y:S04]  /*17d70*/  LDS.U16 R0, [R12+UR48+0x100] ;  /* 0x000100300c007984 */ /* 0x000ea80008000400 */
[----:B-1----:R-:W-:Y:S01]  /*17d80*/  LDS.U16 R4, [R14+0x200] ;  /* 0x000200000e047984 */ /* 0x002fe20000000400 */
[----:B---3--:R-:W-:-:S03]  /*17d90*/  PRMT R6, R3, 0x5410, R6 ;  /* 0x0000541003067816 */ /* 0x008fc60000000006 */
[----:B------:R-:W1:Y:S04]  /*17da0*/  LDS.U16 R5, [R14+0x100] ;  /* 0x000100000e057984 */ /* 0x000e680000000400 */
[----:B------:R-:W-:Y:S04]  /*17db0*/  LDS.U16 R8, [R14+0x208] ;  /* 0x000208000e087984 */ /* 0x000fe80000000400 */
[----:B------:R-:W3:Y:S01]  /*17dc0*/  LDS.U16 R13, [R14+0x108] ;  /* 0x000108000e0d7984 */ /* 0x000ee20000000400 */
[----:B--2---:R-:W-:Y:S02]  /*17dd0*/  PRMT R7, R0, 0x5410, R7 ;  /* 0x0000541000077816 */ /* 0x004fe40000000007 */
[----:B-1----:R-:W-:-:S02]  /*17de0*/  PRMT R3, R5, 0x5410, R4 ;  /* 0x0000541005037816 */ /* 0x002fc40000000004 */
[----:B---3--:R-:W-:-:S07]  /*17df0*/  PRMT R0, R13, 0x5410, R8 ;  /* 0x000054100d007816 */ /* 0x008fce0000000008 */
.L_x_229:
[----:B------:R-:W-:Y:S05]  /*17e00*/  BSYNC B1 ;  /* 0x0000000000017941 */ /* 0x000fea0003800000 */
.L_x_228:
        /* <DEDUP_REMOVED lines=8> */
.L_x_230:
[----:B-1----:R-:W1:Y:S01]  /*17e90*/  S2R R5, SR_CgaCtaId ;  /* 0x0000000000057919 */ /* 0x002e620000008800 */
[C---:B------:R-:W-:Y:S02]  /*17ea0*/  LEA R4, R10.reuse, UR48, 0x3 ;  /* 0x000000300a047c11 */ /* 0x040fe4000f8e18ff */
[----:B------:R-:W-:Y:S02]  /*17eb0*/  IADD3 R10, R10, 0x1, RZ ;  /* 0x000000010a0a7810 */ /* 0x000fe40007ffe0ff */
[----:B------:R-:W-:Y:S02]  /*17ec0*/  IADD3 R4, R4, 0x80, RZ ;  /* 0x0000008004047810 */ /* 0x000fe40007ffe0ff */
[----:B------:R-:W-:Y:S02]  /*17ed0*/  ISETP.NE.AND P2, PT, R10, 0x4, PT ;  /* 0x000000040a00780c */ /* 0x000fe40003f45270 */
[----:B------:R-:W-:Y:S02]  /*17ee0*/  IADD3 R18, R18, 0x1, RZ ;  /* 0x0000000112127810 */ /* 0x000fe40007ffe0ff */
[----:B------:R-:W-:-:S02]  /*17ef0*/  SEL R10, R10, RZ, P2 ;  /* 0x000000ff0a0a7207 */ /* 0x000fc40001000000 */
[----:B------:R-:W-:-:S04]  /*17f00*/  ISETP.NE.AND P3, PT, R18, 0x4, PT ;  /* 0x000000041200780c */ /* 0x000fc80003f65270 */
[----:B------:R-:W-:Y:S02]  /*17f10*/  SEL R18, R18, RZ, P3 ;  /* 0x000000ff12127207 */ /* 0x000fe40001800000 */
[----:B-1----:R-:W-:-:S04]  /*17f20*/  PRMT R4, R5, 0x654, R4 ;  /* 0x0000065405047816 */ /* 0x002fc80000000004 */
[----:B--2---:R1:W-:Y:S02]  /*17f30*/  SYNCS.ARRIVE.TRANS64.RED.A1T0 RZ, [R4+URZ], RZ ;  /* 0x000000ff04ff79a7 */ /* 0x0043e4000810043f */
[----:B-1----:R-:W-:-:S04]  /*17f40*/  SEL R4, RZ, 0x1, P2 ;  /* 0x00000001ff047807 */ /* 0x002fc80001000000 */
[----:B------:R-:W-:Y:S02]  /*17f50*/  LOP3.LUT R11, R11, R4, RZ, 0x3c, !PT ;  /* 0x000000040b0b7212 */ /* 0x000fe400078e3cff */
[----:B------:R-:W-:-:S04]  /*17f60*/  SEL R4, RZ, 0x1, P3 ;  /* 0x00000001ff047807 */ /* 0x000fc80001800000 */
[----:B------:R-:W-:-:S07]  /*17f70*/  LOP3.LUT R19, R19, R4, RZ, 0x3c, !PT ;  /* 0x0000000413137212 */ /* 0x000fce00078e3cff */
.L_x_224:
[----:B------:R-:W-:Y:S05]  /*17f80*/  BSYNC B0 ;  /* 0x0000000000007941 */ /* 0x000fea0003800000 */
.L_x_223:
[----:B------:R-:W2:Y:S04]  /*17f90*/  LDL.LU R5, [R1+0x2e0] ;  /* 0x0002e00001057983 */ /* 0x000ea80000300800 */
[----:B------:R-:W3:Y:S04]  /*17fa0*/  LDL.LU R13, [R1+0x2e4] ;  /* 0x0002e400010d7983 */ /* 0x000ee80000300800 */
[----:B------:R-:W4:Y:S04]  /*17fb0*/  LDL.LU R20, [R1+0x2e8] ;  /* 0x0002e80001147983 */ /* 0x000f280000300800 */
[----:B------:R-:W5:Y:S04]  /*17fc0*/  LDL.LU R15, [R1+0x2ec] ;  /* 0x0002ec00010f7983 */ /* 0x000f680000300800 */
[----:B------:R-:W5:Y:S04]  /*17fd0*/  LDL.LU R25, [R1+0x2f0] ;  /* 0x0002f00001197983 */ /* 0x000f680000300800 */
[----:B------:R-:W5:Y:S01]  /*17fe0*/  LDL.LU R22, [R1+0x2f4] ;  /* 0x0002f40001167983 */ /* 0x000f620000300800 */
[----:B------:R-:W-:-:S03]  /*17ff0*/  F2FP.F16.E4M3.UNPACK_B R4, R7 ;  /* 0x00000007ff04723e */ /* 0x000fc600020006ff */
[----:B------:R-:W5:Y:S04]  /*18000*/  LDL.LU R24, [R1+0x2f8] ;  /* 0x0002f80001187983 */ /* 0x000f680000300800 */
        /* <DEDUP_REMOVED lines=8> */
[----:B------:R-:W5:Y:S01]  /*18090*/  LDL.LU R30, [R1+0x31c] ;  /* 0x00031c00011e7983 */ /* 0x000f620000300800 */
[----:B------:R-:W-:-:S02]  /*180a0*/  HADD2.F32 R8, -RZ, R4.H0_H0 ;  /* 0x20000004ff087230 */ /* 0x000fc40000004100 */
[----:B------:R-:W-:Y:S01]  /*180b0*/  HADD2.F32 R12, -RZ, R4.H1_H1 ;  /* 0x30000004ff0c7230 */ /* 0x000fe20000004100 */
[----:B------:R-:W-:Y:S02]  /*180c0*/  MOV R33, 0x3bbb989d ;  /* 0x3bbb989d00217802 */ /* 0x000fe40000000f00 */
[----:B------:R-:W-:Y:S01]  /*180d0*/  MOV R35, 0x437c0000 ;  /* 0x437c000000237802 */ /* 0x000fe20000000f00 */
[----:B--2---:R-:W-:-:S04]  /*180e0*/  FMUL R5, R16, R5 ;  /* 0x0000000510057220 */ /* 0x004fc80000400000 */
[----:B------:R-:W-:Y:S01]  /*180f0*/  FFMA R4, R2, R8, R5 ;  /* 0x0000000802047223 */ /* 0x000fe20000000005 */
[----:B---3--:R-:W-:Y:S01]  /*18100*/  FMUL R13, R16, R13 ;  /* 0x0000000d100d7220 */ /* 0x008fe20000400000 */
[----:B------:R-:W-:-:S03]  /*18110*/  F2FP.F16.E4M3.UNPACK_B R8, R7.H1 ;  /* 0x00000007ff08723e */ /* 0x000fc600030006ff */
[----:B------:R-:W-:Y:S01]  /*18120*/  FFMA R5, R2, R12, R13 ;  /* 0x0000000c02057223 */ /* 0x000fe2000000000d */
[C---:B----4-:R-:W-:Y:S01]  /*18130*/  FMUL R13, R16.reuse, R20 ;  /* 0x00000014100d7220 */ /* 0x050fe20000400000 */
[--C-:B------:R-:W-:Y:S02]  /*18140*/  HADD2.F32 R12, -RZ, R8.reuse.H0_H0 ;  /* 0x20000008ff0c7230 */ /* 0x100fe40000004100 */
[----:B------:R-:W-:Y:S02]  /*18150*/  HADD2.F32 R14, -RZ, R8.H1_H1 ;  /* 0x30000008ff0e7230 */ /* 0x000fe40000004100 */
[----:B-----5:R-:W-:Y:S01]  /*18160*/  FMUL R15, R16, R15 ;  /* 0x0000000f100f7220 */ /* 0x020fe20000400000 */
[C---:B------:R-:W-:Y:S01]  /*18170*/  FFMA R8, R2.reuse, R12, R13 ;  /* 0x0000000c02087223 */ /* 0x040fe2000000000d */
[----:B------:R-:W-:Y:S02]  /*18180*/  F2FP.F16.E4M3.UNPACK_B R13, R6 ;  /* 0x00000006ff0d723e */ /* 0x000fe400020006ff */
[----:B------:R-:W-:Y:S01]  /*18190*/  FFMA R12, R2, R14, R15 ;  /* 0x0000000e020c7223 */ /* 0x000fe2000000000f */
[----:B------:R-:W-:-:S02]  /*181a0*/  FMUL R25, R16, R25 ;  /* 0x0000001910197220 */ /* 0x000fc40000400000 */
[----:B------:R-:W-:-:S05]  /*181b0*/  HADD2.F32 R14, -RZ, R13.H0_H0 ;  /* 0x2000000dff0e7230 */ /* 0x000fca0000004100 */
[----:B------:R-:W-:Y:S01]  /*181c0*/  FFMA R25, R2, R14, R25 ;  /* 0x0000000e02197223 */ /* 0x000fe20000000019 */
[----:B------:R-:W-:Y:S01]  /*181d0*/  F2FP.F16.E4M3.UNPACK_B R14, R6.H1 ;  /* 0x00000006ff0e723e */ /* 0x000fe200030006ff */
[----:B------:R-:W-:Y:S02]  /*181e0*/  HADD2.F32 R20, -RZ, R13.H1_H1 ;  /* 0x3000000dff147230 */ /* 0x000fe40000004100 */
[C---:B------:R-:W-:Y:S01]  /*181f0*/  FMUL R13, R16.reuse, R22 ;  /* 0x00000016100d7220 */ /* 0x040fe20000400000 */
[----:B------:R-:W-:Y:S01]  /*18200*/  FMUL R15, R16, R24 ;  /* 0x00000018100f7220 */ /* 0x000fe20000400000 */
[----:B------:R-:W-:-:S05]  /*18210*/  HADD2.F32 R22, -RZ, R14.H0_H0 ;  /* 0x2000000eff167230 */ /* 0x000fca0000004100 */
[C---:B------:R-:W-:Y:S01]  /*18220*/  FFMA R22, R2.reuse, R22, R15 ;  /* 0x0000001602167223 */ /* 0x040fe2000000000f */
[----:B------:R-:W-:Y:S01]  /*18230*/  F2FP.F16.E4M3.UNPACK_B R15, R3 ;  /* 0x00000003ff0f723e */ /* 0x000fe200020006ff */
[----:B------:R-:W-:Y:S01]  /*18240*/  FFMA R13, R2, R20, R13 ;  /* 0x00000014020d7223 */ /* 0x000fe2000000000d */
[----:B------:R-:W-:-:S03]  /*18250*/  FMUL R23, R16, R23 ;  /* 0x0000001710177220 */ /* 0x000fc60000400000 */
[--C-:B------:R-:W-:Y:S02]  /*18260*/  HADD2.F32 R20, -RZ, R15.reuse.H0_H0 ;  /* 0x2000000fff147230 */ /* 0x100fe40000004100 */
[----:B------:R-:W-:Y:S02]  /*18270*/  HADD2.F32 R24, -RZ, R15.H1_H1 ;  /* 0x3000000fff187230 */ /* 0x000fe40000004100 */
[----:B------:R-:W-:Y:S01]  /*18280*/  FMUL R15, R16, R28 ;  /* 0x0000001c100f7220 */ /* 0x000fe20000400000 */
[----:B------:R-:W-:Y:S02]  /*18290*/  HADD2.F32 R14, -RZ, R14.H1_H1 ;  /* 0x3000000eff0e7230 */ /* 0x000fe40000004100 */
[----:B------:R-:W-:Y:S01]  /*182a0*/  FFMA R23, R2, R20, R23 ;  /* 0x0000001402177223 */ /* 0x000fe20000000017 */
[----:B------:R-:W-:Y:S01]  /*182b0*/  F2FP.F16.E4M3.UNPACK_B R20, R3.H1 ;  /* 0x00000003ff14723e */ /* 0x000fe200030006ff */
[----:B------:R-:W-:Y:S01]  /*182c0*/  FMUL R21, R16, R21 ;  /* 0x0000001510157220 */ /* 0x000fe20000400000 */
[----:B------:R-:W-:-:S03]  /*182d0*/  FFMA R15, R2, R24, R15 ;  /* 0x00000018020f7223 */ /* 0x000fc6000000000f */
[----:B------:R-:W-:Y:S01]  /*182e0*/  FFMA R14, R2, R14, R21 ;  /* 0x0000000e020e7223 */ /* 0x000fe20000000015 */
[----:B------:R-:W-:Y:S02]  /*182f0*/  HADD2.F32 R24, -RZ, R20.H0_H0 ;  /* 0x20000014ff187230 */ /* 0x000fe40000004100 */
[----:B------:R-:W-:-:S04]  /*18300*/  FMUL R21, R16, R27 ;  /* 0x0000001b10157220 */ /* 0x000fc80000400000 */
[----:B------:R-:W-:Y:S01]  /*18310*/  FFMA R24, R2, R24, R21 ;  /* 0x0000001802187223 */ /* 0x000fe20000000015 */
[----:B------:R-:W-:Y:S01]  /*18320*/  F2FP.F16.E4M3.UNPACK_B R21, R0 ;  /* 0x00000000ff15723e */ /* 0x000fe200020006ff */
[C---:B------:R-:W-:Y:S01]  /*18330*/  FMUL R27, R16.reuse, R26 ;  /* 0x0000001a101b7220 */ /* 0x040fe20000400000 */
[----:B------:R-:W-:-:S03]  /*18340*/  FMUL R31, R16, R31 ;  /* 0x0000001f101f7220 */ /* 0x000fc60000400000 */
[--C-:B------:R-:W-:Y:S02]  /*18350*/  HADD2.F32 R26, -RZ, R21.reuse.H0_H0 ;  /* 0x20000015ff1a7230 */ /* 0x100fe40000004100 */
[----:B------:R-:W-:Y:S02]  /*18360*/  HADD2.F32 R28, -RZ, R21.H1_H1 ;  /* 0x30000015ff1c7230 */ /* 0x000fe40000004100 */
[----:B------:R-:W-:Y:S01]  /*18370*/  FMUL R21, R16, R32 ;  /* 0x0000002010157220 */ /* 0x000fe20000400000 */
[----:B------:R-:W-:Y:S01]  /*18380*/  FFMA R31, R2, R26, R31 ;  /* 0x0000001a021f7223 */ /* 0x000fe2000000001f */
[----:B------:R-:W-:Y:S01]  /*18390*/  FFMA.SAT R26, -R4, R33, 0.5 ;  /* 0x3f000000041a7423 */ /* 0x000fe20000002121 */
[----:B------:R-:W-:Y:S02]  /*183a0*/  HADD2.F32 R20, -RZ, R20.H1_H1 ;  /* 0x30000014ff147230 */ /* 0x000fe40000004100 */
[----:B------:R-:W-:Y:S01]  /*183b0*/  FFMA R21, R2, R28, R21 ;  /* 0x0000001c02157223 */ /* 0x000fe20000000015 */
[----:B------:R-:W-:Y:S01]  /*183c0*/  F2FP.F16.E4M3.UNPACK_B R28, R0.H1 ;  /* 0x00000000ff1c723e */ /* 0x000fe200030006ff */
[----:B------:R-:W-:Y:S01]  /*183d0*/  FFMA.RM R26, R26, R35, 12582913 ;  /* 0x4b4000011a1a7423 */ /* 0x000fe20000004023 */
[----:B------:R-:W-:Y:S01]  /*183e0*/  FFMA R20, R2, R20, R27 ;  /* 0x0000001402147223 */ /* 0x000fe2000000001b */
[----:B------:R-:W-:-:S02]  /*183f0*/  FMUL R27, R16, R29 ;  /* 0x0000001d101b7220 */ /* 0x000fc40000400000 */
[----:B------:R-:W-:Y:S01]  /*18400*/  FADD R29, R26, -12583039 ;  /* 0xcb40007f1a1d7421 */ /* 0x000fe20000000000 */
[----:B------:R-:W-:-:S03]  /*18410*/  HADD2.F32 R34, -RZ, R28.H0_H0 ;  /* 0x2000001cff227230 */ /* 0x000fc60000004100 */
[----:B------:R-:W-:Y:S01]  /*18420*/  FFMA R29, -R4, 1.4426950216293334961, -R29 ;  /* 0x3fb8aa3b041d7823 */ /* 0x000fe2000000091d */
[----:B------:R-:W-:Y:S02]  /*18430*/  HADD2.F32 R28, -RZ, R28.H1_H1 ;  /* 0x3000001cff1c7230 */ /* 0x000fe40000004100 */
[----:B------:R-:W-:Y:S01]  /*18440*/  FFMA R34, R2, R34, R27 ;  /* 0x0000002202227223 */ /* 0x000fe2000000001b */
[----:B------:R-:W-:Y:S01]  /*18450*/  FMUL R27, R16, R30 ;  /* 0x0000001e101b7220 */ /* 0x000fe20000400000 */
[----:B------:R-:W-:Y:S01]  /*18460*/  FFMA R29, -R4, 1.925963033500011079e-08, R29 ;  /* 0x32a57060041d7823 */ /* 0x000fe2000000011d */
[-C--:B------:R-:W-:Y:S02]  /*18470*/  FFMA.SAT R4, -R5, R33.reuse, 0.5 ;  /* 0x3f00000005047423 */ /* 0x080fe40000002121 */
[----:B------:R-:W-:Y:S01]  /*18480*/  FFMA R36, R2, R28, R27 ;  /* 0x0000001c02247223 */ /* 0x000fe2000000001b */
[----:B------:R-:W-:Y:S01]  /*18490*/  FFMA.SAT R28, -R8, R33, 0.5 ;  /* 0x3f000000081c7423 */ /* 0x000fe20000002121 */
[----:B------:R-:W-:-:S03]  /*184a0*/  FFMA.RM R27, R4, R35, 12582913 ;  /* 0x4b400001041b7423 */ /* 0x000fc60000004023 */
[----:B------:R-:W-:Y:S01]  /*184b0*/  FFMA.RM R4, R28, R35, 12582913 ;  /* 0x4b4000011c047423 */ /* 0x000fe20000004023 */
[----:B------:R-:W-:-:S04]  /*184c0*/  FADD R28, R27, -12583039 ;  /* 0xcb40007f1b1c7421 */ /* 0x000fc80000000000 */
[----:B------:R-:W-:-:S04]  /*184d0*/  FFMA R28, -R5, 1.4426950216293334961, -R28 ;  /* 0x3fb8aa3b051c7823 */ /* 0x000fc8000000091c */
[----:B------:R-:W-:Y:S02]  /*184e0*/  FFMA R32, -R5, 1.925963033500011079e-08, R28 ;  /* 0x32a5706005207823 */ /* 0x000fe4000000011c */
[----:B------:R-:W1:Y:S01]  /*184f0*/  MUFU.EX2 R5, R29 ;  /* 0x0000001d00057308 */ /* 0x000e620000000800 */
[----:B------:R-:W-:Y:S01]  /*18500*/  SHF.L.U32 R26, R26, 0x17, RZ ;  /* 0x000000171a1a7819 */ /* 0x000fe200000006ff */
[----:B------:R-:W-:-:S04]  /*18510*/  FADD R37, R4, -12583039 ;  /* 0xcb40007f04257421 */ /* 0x000fc80000000000 */
[----:B------:R-:W-:Y:S01]  /*18520*/  FFMA R37, -R8, 1.4426950216293334961, -R37 ;  /* 0x3fb8aa3b08257823 */ /* 0x000fe20000000925 */
[----:B-1----:R-:W-:Y:S01]  /*18530*/  FFMA R5, R26, R5, 1 ;  /* 0x3f8000001a057423 */ /* 0x002fe20000000005 */
[----:B------:R-:W-:-:S04]  /*18540*/  FFMA.SAT R26, -R13, R33, 0.5 ;  /* 0x3f0000000d1a7423 */ /* 0x000fc80000002121 */
[----:B------:R-:W-:-:S04]  /*18550*/  FFMA.RM R29, R26, R35, 12582913 ;  /* 0x4b4000011a1d7423 */ /* 0x000fc80000004023 */
[----:B------:R-:W-:Y:S01]  /*18560*/  FADD R26, R29, -12583039 ;  /* 0xcb40007f1d1a7421 */ /* 0x000fe20000000000 */
[----:B------:R-:W-:-:S03]  /*18570*/  FFMA R30, -R8, 1.925963033500011079e-08, R37 ;  /* 0x32a57060081e7823 */ /* 0x000fc60000000125 */
[----:B------:R-:W-:Y:S01]  /*18580*/  FFMA R26, -R13, 1.4426950216293334961, -R26 ;  /* 0x3fb8aa3b0d1a7823 */ /* 0x000fe2000000091a */
[----:B------:R-:W-:-:S03]  /*18590*/  FFMA.SAT R28, -R12, R33, 0.5 ;  /* 0x3f0000000c1c7423 */ /* 0x000fc60000002121 */
[----:B------:R-:W-:Y:S01]  /*185a0*/  FFMA R13, -R13, 1.925963033500011079e-08, R26 ;  /* 0x32a570600d0d7823 */ /* 0x000fe2000000011a */
[----:B------:R-:W-:Y:S01]  /*185b0*/  FFMA.RM R28, R28, R35, 12582913 ;  /* 0x4b4000011c1c7423 */ /* 0x000fe20000004023 */
[----:B------:R-:W1:Y:S01]  /*185c0*/  MUFU.EX2 R26, R30 ;  /* 0x0000001e001a7308 */ /* 0x000e620000000800 */
[----:B------:R-:W-:Y:S02]  /*185d0*/  FFMA.SAT R8, -R25, R33, 0.5 ;  /* 0x3f00000019087423 */ /* 0x000fe40000002121 */
[----:B------:R-:W-:Y:S01]  /*185e0*/  FADD R37, R28, -12583039 ;  /* 0xcb40007f1c257421 */ /* 0x000fe20000000000 */
[----:B------:R-:W-:Y:S01]  /*185f0*/  SHF.L.U32 R40, R27, 0x17, RZ ;  /* 0x000000171b287819 */ /* 0x000fe200000006ff */
[----:B------:R-:W-:Y:S01]  /*18600*/  FFMA.RM R8, R8, R35, 12582913 ;  /* 0x4b40000108087423 */ /* 0x000fe20000004023 */
[----:B------:R-:W-:Y:S01]  /*18610*/  SHF.L.U32 R27, R4, 0x17, RZ ;  /* 0x00000017041b7819 */ /* 0x000fe200000006ff */
[----:B------:R-:W-:Y:S01]  /*18620*/  FFMA R37, -R12, 1.4426950216293334961, -R37 ;  /* 0x3fb8aa3b0c257823 */ /* 0x000fe20000000925 */
[----:B------:R-:W-:Y:S01]  /*18630*/  FFMA.SAT R4, -R14, R33, 0.5 ;  /* 0x3f0000000e047423 */ /* 0x000fe20000002121 */
[----:B------:R-:W-:-:S02]  /*18640*/  FADD R38, R8, -12583039 ;  /* 0xcb40007f08267421 */ /* 0x000fc40000000000 */
[----:B------:R-:W-:Y:S01]  /*18650*/  FFMA R12, -R12, 1.925963033500011079e-08, R37 ;  /* 0x32a570600c0c7823 */ /* 0x000fe20000000125 */
[----:B------:R-:W-:Y:S01]  /*18660*/  FFMA.RM R4, R4, R35, 12582913 ;  /* 0x4b40000104047423 */ /* 0x000fe20000004023 */
[----:B------:R-:W-:Y:S01]  /*18670*/  FFMA R38, -R25, 1.4426950216293334961, -R38 ;  /* 0x3fb8aa3b19267823 */ /* 0x000fe20000000926 */
[----:B-1----:R-:W-:Y:S02]  /*18680*/  FFMA R26, R27, R26, 1 ;  /* 0x3f8000001b1a7423 */ /* 0x002fe4000000001a */
[----:B------:R-:W-:Y:S01]  /*18690*/  FADD R27, R4, -12583039 ;  /* 0xcb40007f041b7421 */ /* 0x000fe20000000000 */
[----:B------:R-:W-:Y:S01]  /*186a0*/  FFMA R37, -R25, 1.925963033500011079e-08, R38 ;  /* 0x32a5706019257823 */ /* 0x000fe20000000126 */
[----:B------:R-:W1:Y:S01]  /*186b0*/  MUFU.EX2 R12, R12 ;  /* 0x0000000c000c7308 */ /* 0x000e620000000800 */
[----:B------:R-:W-:Y:S01]  /*186c0*/  FFMA.SAT R38, -R22, R33, 0.5 ;  /* 0x3f00000016267423 */ /* 0x000fe20000002121 */
[----:B------:R-:W-:-:S03]  /*186d0*/  FFMA R27, -R14, 1.4426950216293334961, -R27 ;  /* 0x3fb8aa3b0e1b7823 */ /* 0x000fc6000000091b */
[----:B------:R-:W-:Y:S01]  /*186e0*/  FFMA.RM R38, R38, R35, 12582913 ;  /* 0x4b40000126267423 */ /* 0x000fe20000004023 */
[----:B------:R-:W-:Y:S01]  /*186f0*/  FFMA R14, -R14, 1.925963033500011079e-08, R27 ;  /* 0x32a570600e0e7823 */ /* 0x000fe2000000011b */
[----:B------:R-:W-:Y:S02]  /*18700*/  SHF.L.U32 R27, R28, 0x17, RZ ;  /* 0x000000171c1b7819 */ /* 0x000fe400000006ff */
[----:B------:R-:W-:Y:S01]  /*18710*/  FADD R39, R38, -12583039 ;  /* 0xcb40007f26277421 */ /* 0x000fe20000000000 */
[----:B------:R-:W-:Y:S01]  /*18720*/  SHF.L.U32 R28, R8, 0x17, RZ ;  /* 0x00000017081c7819 */ /* 0x000fe200000006ff */
[----:B------:R-:W-:Y:S02]  /*18730*/  FFMA.SAT R8, -R15, R33, 0.5 ;  /* 0x3f0000000f087423 */ /* 0x000fe40000002121 */
[----:B------:R-:W-:Y:S01]  /*18740*/  FFMA R39, -R22, 1.4426950216293334961, -R39 ;  /* 0x3fb8aa3b16277823 */ /* 0x000fe20000000927 */
[----:B------:R-:W2:Y:S01]  /*18750*/  MUFU.EX2 R13, R13 ;  /* 0x0000000d000d7308 */ /* 0x000ea20000000800 */
[----:B------:R-:W-:Y:S01]  /*18760*/  FFMA.RM R8, R8, R35, 12582913 ;  /* 0x4b40000108087423 */ /* 0x000fe20000004023 */
[----:B------:R-:W-:Y:S01]  /*18770*/  FFMA.SAT R30, -R23, R33, 0.5 ;  /* 0x3f000000171e7423 */ /* 0x000fe20000002121 */
[----:B------:R-:W-:Y:S01]  /*18780*/  FFMA R22, -R22, 1.925963033500011079e-08, R39 ;  /* 0x32a5706016167823 */ /* 0x000fe20000000127 */
[----:B-1----:R-:W-:Y:S01]  /*18790*/  FFMA R27, R27, R12, 1 ;  /* 0x3f8000001b1b7423 */ /* 0x002fe2000000000c */
[----:B------:R-:W-:Y:S01]  /*187a0*/  FADD R12, R8, -12583039 ;  /* 0xcb40007f080c7421 */ /* 0x000fe20000000000 */
[----:B------:R-:W-:-:S02]  /*187b0*/  FFMA.RM R39, R30, R35, 12582913 ;  /* 0x4b4000011e277423 */ /* 0x000fc40000004023 */
[----:B------:R-:W1:Y:S01]  /*187c0*/  MUFU.EX2 R37, R37 ;  /* 0x0000002500257308 */ /* 0x000e620000000800 */
[----:B------:R-:W-:Y:S01]  /*187d0*/  FFMA R12, -R15, 1.4426950216293334961, -R12 ;  /* 0x3fb8aa3b0f0c7823 */ /* 0x000fe2000000090c */
[----:B------:R-:W-:-:S03]  /*187e0*/  FADD R30, R39, -12583039 ;  /* 0xcb40007f271e7421 */ /* 0x000fc60000000000 */
[----:B------:R-:W-:-:S03]  /*187f0*/  FFMA R15, -R15, 1.925963033500011079e-08, R12 ;  /* 0x32a570600f0f7823 */ /* 0x000fc6000000010c */
[----:B------:R-:W3:Y:S01]  /*18800*/  MUFU.EX2 R22, R22 ;  /* 0x0000001600167308 */ /* 0x000ee20000000800 */
[----:B------:R-:W-:Y:S01]  /*18810*/  SHF.L.U32 R12, R29, 0x17, RZ ;  /* 0x000000171d0c7819 */ /* 0x000fe200000006ff */
[----:B------:R-:W-:Y:S01]  /*18820*/  FFMA R30, -R23, 1.4426950216293334961, -R30 ;  /* 0x3fb8aa3b171e7823 */ /* 0x000fe2000000091e */
[----:B------:R-:W-:-:S03]  /*18830*/  SHF.L.U32 R41, R38, 0x17, RZ ;  /* 0x0000001726297819 */ /* 0x000fc600000006ff */
[----:B--2---:R-:W-:Y:S01]  /*18840*/  FFMA R29, R12, R13, 1 ;  /* 0x3f8000000c1d7423 */ /* 0x004fe2000000000d */
[-C--:B------:R-:W-:Y:S01]  /*18850*/  FFMA.SAT R12, -R20, R33.reuse, 0.5 ;  /* 0x3f000000140c7423 */ /* 0x080fe20000002121 */
[----:B------:R-:W-:Y:S01]  /*18860*/  FFMA R23, -R23, 1.925963033500011079e-08, R30 ;  /* 0x32a5706017177823 */ /* 0x000fe2000000011e */
[----:B------:R-:W-:Y:S01]  /*18870*/  FFMA.SAT R30, -R24, R33, 0.5 ;  /* 0x3f000000181e7423 */ /* 0x000fe20000002121 */
[----:B-1----:R-:W-:Y:S01]  /*18880*/  FFMA R28, R28, R37, 1 ;  /* 0x3f8000001c1c7423 */ /* 0x002fe20000000025 */
[-C--:B------:R-:W-:Y:S02]  /*18890*/  FFMA.RM R13, R12, R35.reuse, 12582913 ;  /* 0x4b4000010c0d7423 */ /* 0x080fe40000004023 */
[----:B------:R-:W-:Y:S01]  /*188a0*/  FFMA.RM R37, R30, R35, 12582913 ;  /* 0x4b4000011e257423 */ /* 0x000fe20000004023 */
[----:B---3--:R-:W-:Y:S01]  /*188b0*/  FFMA R30, R41, R22, 1 ;  /* 0x3f800000291e7423 */ /* 0x008fe20000000016 */
[----:B------:R-:W-:Y:S01]  /*188c0*/  FADD R41, R13, -12583039 ;  /* 0xcb40007f0d297421 */ /* 0x000fe20000000000 */
[----:B------:R-:W-:-:S03]  /*188d0*/  FFMA.SAT R22, -R31, R33, 0.5 ;  /* 0x3f0000001f167423 */ /* 0x000fc60000002121 */
[----:B------:R-:W-:-:S04]  /*188e0*/  FFMA R41, -R20, 1.4426950216293334961, -R41 ;  /* 0x3fb8aa3b14297823 */ /* 0x000fc80000000929 */
[----:B------:R-:W-:Y:S01]  /*188f0*/  FFMA R20, -R20, 1.925963033500011079e-08, R41 ;  /* 0x32a5706014147823 */ /* 0x000fe20000000129 */
[----:B------:R-:W-:Y:S01]  /*18900*/  SHF.L.U32 R41, R4, 0x17, RZ ;  /* 0x0000001704297819 */ /* 0x000fe200000006ff */
[----:B------:R-:W-:Y:S01]  /*18910*/  FFMA.RM R4, R22, R35, 12582913 ;  /* 0x4b40000116047423 */ /* 0x000fe20000004023 */
[----:B------:R-:W1:Y:S03]  /*18920*/  MUFU.EX2 R14, R14 ;  /* 0x0000000e000e7308 */ /* 0x000e660000000800 */
[----:B------:R-:W-:-:S04]  /*18930*/  FADD R22, R4, -12583039 ;  /* 0xcb40007f04167421 */ /* 0x000fc80000000000 */
[C---:B------:R-:W-:Y:S01]  /*18940*/  FFMA R22, -R31.reuse, 1.4426950216293334961, -R22 ;  /* 0x3fb8aa3b1f167823 */ /* 0x040fe20000000916 */
[----:B------:R1:W2:Y:S03]  /*18950*/  MUFU.EX2 R25, R32 ;  /* 0x0000002000197308 */ /* 0x0002a60000000800 */
[----:B------:R-:W-:Y:S01]  /*18960*/  FFMA R31, -R31, 1.925963033500011079e-08, R22 ;  /* 0x32a570601f1f7823 */ /* 0x000fe20000000116 */
[----:B------:R-:W-:-:S04]  /*18970*/  FFMA.SAT R22, -R21, R33, 0.5 ;  /* 0x3f00000015167423 */ /* 0x000fc80000002121 */
[----:B------:R-:W-:Y:S01]  /*18980*/  FFMA.RM R22, R22, R35, 12582913 ;  /* 0x4b40000116167423 */ /* 0x000fe20000004023 */
[----:B-1----:R-:W-:-:S03]  /*18990*/  FFMA R32, R41, R14, 1 ;  /* 0x3f80000029207423 */ /* 0x002fc6000000000e */
[----:B------:R-:W-:Y:S01]  /*189a0*/  FADD R14, R22, -12583039 ;  /* 0xcb40007f160e7421 */ /* 0x000fe20000000000 */
[----:B------:R-:W-:-:S03]  /*189b0*/  FFMA.SAT R38, -R34, R33, 0.5 ;  /* 0x3f00000022267423 */ /* 0x000fc60000002121 */
[----:B------:R-:W-:Y:S01]  /*189c0*/  FFMA R14, -R21, 1.4426950216293334961, -R14 ;  /* 0x3fb8aa3b150e7823 */ /* 0x000fe2000000090e */
[----:B------:R1:W-:Y:S01]  /*189d0*/  MUFU.EX2 R12, R23 ;  /* 0x00000017000c7308 */ /* 0x0003e20000000800 */
[----:B--2---:R-:W-:Y:S01]  /*189e0*/  FFMA R25, R40, R25, 1 ;  /* 0x3f80000028197423 */ /* 0x004fe20000000019 */
[----:B------:R-:W-:Y:S01]  /*189f0*/  FFMA.SAT R40, -R36, R33, 0.5 ;  /* 0x3f00000024287423 */ /* 0x000fe20000002121 */
[----:B------:R-:W-:Y:S01]  /*18a00*/  FADD R43, R37, -12583039 ;  /* 0xcb40007f252b7421 */ /* 0x000fe20000000000 */
[----:B-1----:R-:W-:Y:S01]  /*18a10*/  FFMA R23, -R21, 1.925963033500011079e-08, R14 ;  /* 0x32a5706015177823 */ /* 0x002fe2000000010e */
[----:B------:R-:W-:-:S03]  /*18a20*/  FFMA.RM R21, R38, R35, 12582913 ;  /* 0x4b40000126157423 */ /* 0x000fc60000004023 */
[----:B------:R-:W1:Y:S01]  /*18a30*/  MUFU.EX2 R15, R15 ;  /* 0x0000000f000f7308 */ /* 0x000e620000000800 */
[----:B------:R-:W-:Y:S01]  /*18a40*/  FADD R33, R21, -12583039 ;  /* 0xcb40007f15217421 */ /* 0x000fe20000000000 */
[----:B------:R-:W-:Y:S01]  /*18a50*/  FFMA R43, -R24, 1.4426950216293334961, -R43 ;  /* 0x3fb8aa3b182b7823 */ /* 0x000fe2000000092b */
[----:B------:R-:W-:Y:S02]  /*18a60*/  FFMA.RM R35, R40, R35, 12582913 ;  /* 0x4b40000128237423 */ /* 0x000fe40000004023 */
[----:B------:R-:W-:Y:S01]  /*18a70*/  FFMA R33, -R34, 1.4426950216293334961, -R33 ;  /* 0x3fb8aa3b22217823 */ /* 0x000fe20000000921 */
[----:B------:R-:W-:-:S03]  /*18a80*/  FFMA R24, -R24, 1.925963033500011079e-08, R43 ;  /* 0x32a5706018187823 */ /* 0x000fc6000000012b */
[----:B------:R-:W-:Y:S01]  /*18a90*/  FFMA R34, -R34, 1.925963033500011079e-08, R33 ;  /* 0x32a5706022227823 */ /* 0x000fe20000000121 */
[----:B------:R-:W-:Y:S01]  /*18aa0*/  FADD R33, R35, -12583039 ;  /* 0xcb40007f23217421 */ /* 0x000fe20000000000 */
[----:B------:R2:W-:Y:S03]  /*18ab0*/  MUFU.EX2 R14, R24 ;  /* 0x00000018000e7308 */ /* 0x0005e60000000800 */
[----:B------:R-:W-:-:S05]  /*18ac0*/  FFMA R33, -R36, 1.4426950216293334961, -R33 ;  /* 0x3fb8aa3b24217823 */ /* 0x000fca0000000921 */
[----:B------:R-:W3:Y:S01]  /*18ad0*/  MUFU.EX2 R20, R20 ;  /* 0x0000001400147308 */ /* 0x000ee20000000800 */
[----:B--2---:R-:W-:Y:S01]  /*18ae0*/  SHF.L.U32 R24, R8, 0x17, RZ ;  /* 0x0000001708187819 */ /* 0x004fe200000006ff */
[----:B------:R-:W-:Y:S01]  /*18af0*/  FFMA R36, -R36, 1.925963033500011079e-08, R33 ;  /* 0x32a5706024247823 */ /* 0x000fe20000000121 */
[----:B------:R-:W-:-:S03]  /*18b00*/  SHF.L.U32 R33, R13, 0x17, RZ ;  /* 0x000000170d217819 */ /* 0x000fc600000006ff */
[----:B-1----:R-:W-:Y:S01]  /*18b10*/  FFMA R13, R24, R15, 1 ;  /* 0x3f800000180d7423 */ /* 0x002fe2000000000f */
[----:B------:R-:W-:Y:S01]  /*18b20*/  IADD3 R24, R5, 0x1800000, RZ ;  /* 0x0180000005187810 */ /* 0x000fe20007ffe0ff */
[----:B------:R-:W1:Y:S03]  /*18b30*/  MUFU.EX2 R31, R31 ;  /* 0x0000001f001f7308 */ /* 0x000e660000000800 */
[----:B------:R-:W-:-:S05]  /*18b40*/  LOP3.LUT R24, R24, 0x7f800000, RZ, 0xc0, !PT ;  /* 0x7f80000018187812 */ /* 0x000fca00078ec0ff */
[----:B------:R-:W2:Y:S01]  /*18b50*/  MUFU.EX2 R23, R23 ;  /* 0x0000001700177308 */ /* 0x000ea20000000800 */
[----:B------:R-:W-:Y:S01]  /*18b60*/  ISETP.GT.U32.AND P2, PT, R24, 0x1ffffff, PT ;  /* 0x01ffffff1800780c */ /* 0x000fe20003f44070 */
[----:B---3--:R-:W-:-:S06]  /*18b70*/  FFMA R15, R33, R20, 1 ;  /* 0x3f800000210f7423 */ /* 0x008fcc0000000014 */
[----:B------:R-:W3:Y:S01]  /*18b80*/  MUFU.EX2 R8, R34 ;  /* 0x0000002200087308 */ /* 0x000ee20000000800 */
[----:B------:R-:W-:-:S07]  /*18b90*/  SHF.L.U32 R20, R4, 0x17, RZ ;  /* 0x0000001704147819 */ /* 0x000fce00000006ff */
[----:B------:R-:W4:Y:S01]  /*18ba0*/  MUFU.EX2 R36, R36 ;  /* 0x0000002400247308 */ /* 0x000f220000000800 */
[----:B-1----:R-:W-:Y:S01]  /*18bb0*/  FFMA R20, R20, R31, 1 ;  /* 0x3f80000014147423 */ /* 0x002fe2000000001f */
[----:B------:R-:W-:Y:S02]  /*18bc0*/  SHF.L.U32 R22, R22, 0x17, RZ ;  /* 0x0000001716167819 */ /* 0x000fe400000006ff */
[----:B------:R-:W-:Y:S02]  /*18bd0*/  SHF.L.U32 R39, R39, 0x17, RZ ;  /* 0x0000001727277819 */ /* 0x000fe400000006ff */
[----:B------:R-:W-:Y:S02]  /*18be0*/  SHF.L.U32 R37, R37, 0x17, RZ ;  /* 0x0000001725257819 */ /* 0x000fe400000006ff */
[----:B------:R-:W-:Y:S02]  /*18bf0*/  SHF.L.U32 R31, R21, 0x17, RZ ;  /* 0x00000017151f7819 */ /* 0x000fe400000006ff */
[----:B------:R-:W-:Y:S01]  /*18c00*/  SHF.L.U32 R35, R35, 0x17, RZ ;  /* 0x0000001723237819 */ /* 0x000fe200000006ff */
[----:B------:R-:W-:Y:S01]  /*18c10*/  BSSY B1, `(.L_x_231) ;  /* 0x000000f000017945 */ /* 0x000fe20003800000 */
[----:B--2---:R-:W-:Y:S01]  /*18c20*/  FFMA R21, R22, R23, 1 ;  /* 0x3f80000016157423 */ /* 0x004fe20000000017 */
[----:B------:R-:W-:Y:S01]  /*18c30*/  FFMA R12, R39, R12, 1 ;  /* 0x3f800000270c7423 */ /* 0x000fe2000000000c */
[----:B------:R-:W-:Y:S01]  /*18c40*/  FFMA R14, R37, R14, 1 ;  /* 0x3f800000250e7423 */ /* 0x000fe2000000000e */
[----:B---3--:R-:W-:Y:S01]  /*18c50*/  FFMA R22, R31, R8, 1 ;  /* 0x3f8000001f167423 */ /* 0x008fe20000000008 */
[----:B----4-:R-:W-:Y:S01]  /*18c60*/  FFMA R23, R35, R36, 1 ;  /* 0x3f80000023177423 */ /* 0x010fe20000000024 */
[----:B------:R-:W-:Y:S06]  /*18c70*/  @P2 BRA `(.L_x_232) ;  /* 0x0000000000102947 */ /* 0x000fec0003800000 */
[----:B------:R-:W-:-:S07]  /*18c80*/  MOV R4, 0x18ca0 ;  /* 0x00018ca000047802 */ /* 0x000fce0000000f00 */
[----:B------:R-:W-:Y:S05]  /*18c90*/  CALL.REL.NOINC `($__internal_0_$__cuda_sm20_rcp_rn_f32_slowpath) ;  /* 0x000001f400207944 */ /* 0x000fea0003c00000 */
[----:B------:R-:W-:Y:S01]  /*18ca0*/  MOV R24, R8 ;  /* 0x0000000800187202 */ /* 0x000fe20000000f00 */
[----:B------:R-:W-:Y:S06]  /*18cb0*/  BRA `(.L_x_233) ;  /* 0x0000000000107947 */ /* 0x000fec0003800000 */
.L_x_232:
[----:B------:R-:W1:Y:S02]  /*18cc0*/  MUFU.RCP R24, R5 ;  /* 0x0000000500187308 */ /* 0x000e640000001000 */
[----:B-1----:R-:W-:-:S04]  /*18cd0*/  FFMA R4, R5, R24, -1 ;  /* 0xbf80000005047423 */ /* 0x002fc80000000018 */
[----:B------:R-:W-:-:S04]  /*18ce0*/  FADD.FTZ R31, -R4, -RZ ;  /* 0x800000ff041f7221 */ /* 0x000fc80000010100 */
[----:B------:R-:W-:-:S07]  /*18cf0*/  FFMA R24, R24, R31, R24 ;  /* 0x0000001f18187223 */ /* 0x000fce0000000018 */
.L_x_233:
[----:B------:R-:W-:Y:S05]  /*18d00*/  BSYNC B1 ;  /* 0x0000000000017941 */ /* 0x000fea0003800000 */
.L_x_231:
        /* <DEDUP_REMOVED lines=10> */
.L_x_235:
[----:B------:R-:W1:Y:S02]  /*18db0*/  MUFU.RCP R4, R25 ;  /* 0x0000001900047308 */ /* 0x000e640000001000 */
[----:B-1----:R-:W-:-:S04]  /*18dc0*/  FFMA R5, R25, R4, -1 ;  /* 0xbf80000019057423 */ /* 0x002fc80000000004 */
[----:B------:R-:W-:-:S04]  /*18dd0*/  FADD.FTZ R5, -R5, -RZ ;  /* 0x800000ff05057221 */ /* 0x000fc80000010100 */
[----:B------:R-:W-:-:S07]  /*18de0*/  FFMA R25, R4, R5, R4 ;  /* 0x0000000504197223 */ /* 0x000fce0000000004 */
.L_x_236:
[----:B------:R-:W-:Y:S05]  /*18df0*/  BSYNC B1 ;  /* 0x0000000000017941 */ /* 0x000fea0003800000 */
.L_x_234:
        /* <DEDUP_REMOVED lines=10> */
.L_x_238:
[----:B------:R-:W1:Y:S02]  /*18ea0*/  MUFU.RCP R5, R26 ;  /* 0x0000001a00057308 */ /* 0x000e640000001000 */
[----:B-1----:R-:W-:-:S04]  /*18eb0*/  FFMA R4, R26, R5, -1 ;  /* 0xbf8000001a047423 */ /* 0x002fc80000000005 */
[----:B------:R-:W-:-:S04]  /*18ec0*/  FADD.FTZ R4, -R4, -RZ ;  /* 0x800000ff04047221 */ /* 0x000fc80000010100 */
[----:B------:R-:W-:-:S07]  /*18ed0*/  FFMA R26, R5, R4, R5 ;  /* 0x00000004051a7223 */ /* 0x000fce0000000005 */
.L_x_239:
[----:B------:R-:W-:Y:S05]  /*18ee0*/  BSYNC B1 ;  /* 0x0000000000017941 */ /* 0x000fea0003800000 */
.L_x_237:
        /* <DEDUP_REMOVED lines=10> */
.L_x_241:
[----:B------:R-:W1:Y:S02]  /*18f90*/  MUFU.RCP R4, R27 ;  /* 0x0000001b00047308 */ /* 0x000e640000001000 */
[----:B-1----:R-:W-:-:S04]  /*18fa0*/  FFMA R5, R27, R4, -1 ;  /* 0xbf8000001b057423 */ /* 0x002fc80000000004 */
[----:B------:R-:W-:-:S04]  /*18fb0*/  FADD.FTZ R5, -R5, -RZ ;  /* 0x800000ff05057221 */ /* 0x000fc80000010100 */
[----:B------:R-:W-:-:S07]  /*18fc0*/  FFMA R27, R4, R5, R4 ;  /* 0x00000005041b7223 */ /* 0x000fce0000000004 */
.L_x_242:
[----:B------:R-:W-:Y:S05]  /*18fd0*/  BSYNC B1 ;  /* 0x0000000000017941 */ /* 0x000fea0003800000 */
.L_x_240:
        /* <DEDUP_REMOVED lines=10> */
.L_x_244:
[----:B------:R-:W1:Y:S02]  /*19080*/  MUFU.RCP R5, R28 ;  /* 0x0000001c00057308 */ /* 0x000e640000001000 */
[----:B-1----:R-:W-:-:S04]  /*19090*/  FFMA R4, R28, R5, -1 ;  /* 0xbf8000001c047423 */ /* 0x002fc80000000005 */
[----:B------:R-:W-:-:S04]  /*190a0*/  FADD.FTZ R4, -R4, -RZ ;  /* 0x800000ff04047221 */ /* 0x000fc80000010100 */
[----:B------:R-:W-:-:S07]  /*190b0*/  FFMA R28, R5, R4, R5 ;  /* 0x00000004051c7223 */ /* 0x000fce0000000005 */
.L_x_245:
[----:B------:R-:W-:Y:S05]  /*190c0*/  BSYNC B1 ;  /* 0x0000000000017941 */ /* 0x000fea0003800000 */
.L_x_243:
        /* <DEDUP_REMOVED lines=10> */
.L_x_247:
[----:B------:R-:W1:Y:S02]  /*19170*/  MUFU.RCP R4, R29 ;  /* 0x0000001d00047308 */ /* 0x000e640000001000 */
[----:B-1----:R-:W-:-:S04]  /*19180*/  FFMA R5, R29, R4, -1 ;  /* 0xbf8000001d057423 */ /* 0x002fc80000000004 */
[----:B------:R-:W-:-:S04]  /*19190*/  FADD.FTZ R5, -R5, -RZ ;  /* 0x800000ff05057221 */ /* 0x000fc80000010100 */
[----:B------:R-:W-:-:S07]  /*191a0*/  FFMA R29, R4, R5, R4 ;  /* 0x00000005041d7223 */ /* 0x000fce0000000004 */
.L_x_248:
[----:B------:R-:W-:Y:S05]  /*191b0*/  BSYNC B1 ;  /* 0x0000000000017941 */ /* 0x000fea0003800000 */
.L_x_246:
        /* <DEDUP_REMOVED lines=10> */
.L_x_250:
[----:B------:R-:W1:Y:S02]  /*19260*/  MUFU.RCP R5, R30 ;  /* 0x0000001e00057308 */ /* 0x000e640000001000 */
[----:B-1----:R-:W-:-:S04]  /*19270*/  FFMA R4, R30, R5, -1 ;  /* 0xbf8000001e047423 */ /* 0x002fc80000000005 */
[----:B------:R-:W-:-:S04]  /*19280*/  FADD.FTZ R4, -R4, -RZ ;  /* 0x800000ff04047221 */ /* 0x000fc80000010100 */
[----:B------:R-:W-:-:S07]  /*19290*/  FFMA R30, R5, R4, R5 ;  /* 0x00000004051e7223 */ /* 0x000fce0000000005 */
.L_x_251:
[----:B------:R-:W-:Y:S05]  /*192a0*/  BSYNC B1 ;  /* 0x0000000000017941 */ /* 0x000fea0003800000 */
.L_x_249:
        /* <DEDUP_REMOVED lines=10> */
.L_x_253:
[----:B------:R-:W1:Y:S02]  /*19350*/  MUFU.RCP R5, R32 ;  /* 0x0000002000057308 */ /* 0x000e640000001000 */
[----:B-1----:R-:W-:-:S04]  /*19360*/  FFMA R4, R32, R5, -1 ;  /* 0xbf80000020047423 */ /* 0x002fc80000000005 */
[----:B------:R-:W-:-:S04]  /*19370*/  FADD.FTZ R4, -R4, -RZ ;  /* 0x800000ff04047221 */ /* 0x000fc80000010100 */
[----:B------:R-:W-:-:S07]  /*19380*/  FFMA R32, R5, R4, R5 ;  /* 0x0000000405207223 */ /* 0x000fce0000000005 */
.L_x_254:
[----:B------:R-:W-:Y:S05]  /*19390*/  BSYNC B1 ;  /* 0x0000000000017941 */ /* 0x000fea0003800000 */
.L_x_252:
        /* <DEDUP_REMOVED lines=10> */
.L_x_256:
[----:B------:R-:W1:Y:S02]  /*19440*/  MUFU.RCP R5, R12 ;  /* 0x0000000c00057308 */ /* 0x000e640000001000 */
[----:B-1----:R-:W-:-:S04]  /*19450*/  FFMA R4, R12, R5, -1 ;  /* 0xbf8000000c047423 */ /* 0x002fc80000000005 */
[----:B------:R-:W-:-:S04]  /*19460*/  FADD.FTZ R4, -R4, -RZ ;  /* 0x800000ff04047221 */ /* 0x000fc80000010100 */
[----:B------:R-:W-:-:S07]  /*19470*/  FFMA R12, R5, R4, R5 ;  /* 0x00000004050c7223 */ /* 0x000fce0000000005 */
.L_x_257:
[----:B------:R-:W-:Y:S05]  /*19480*/  BSYNC B1 ;  /* 0x0000000000017941 */ /* 0x000fea0003800000 */
.L_x_255:
        /* <DEDUP_REMOVED lines=10> */
.L_x_259:
[----:B------:R-:W1:Y:S02]  /*19530*/  MUFU.RCP R4, R13 ;  /* 0x0000000d00047308 */ /* 0x000e640000001000 */
[----:B-1----:R-:W-:-:S04]  /*19540*/  FFMA R5, R13, R4, -1 ;  /* 0xbf8000000d057423 */ /* 0x002fc80000000004 */
[----:B------:R-:W-:-:S04]  /*19550*/  FADD.FTZ R5, -R5, -RZ ;  /* 0x800000ff05057221 */ /* 0x000fc80000010100 */
[----:B------:R-:W-:-:S07]  /*19560*/  FFMA R13, R4, R5, R4 ;  /* 0x00000005040d7223 */ /* 0x000fce0000000004 */
.L_x_260:
[----:B------:R-:W-:Y:S05]  /*19570*/  BSYNC B1 ;  /* 0x0000000000017941 */ /* 0x000fea0003800000 */
.L_x_258:
        /* <DEDUP_REMOVED lines=10> */
.L_x_262:
[----:B------:R-:W1:Y:S02]  /*19620*/  MUFU.RCP R5, R14 ;  /* 0x0000000e00057308 */ /* 0x000e640000001000 */
[----:B-1----:R-:W-:-:S04]  /*19630*/  FFMA R4, R14, R5, -1 ;  /* 0xbf8000000e047423 */ /* 0x002fc80000000005 */
[----:B------:R-:W-:-:S04]  /*19640*/  FADD.FTZ R4, -R4, -RZ ;  /* 0x800000ff04047221 */ /* 0x000fc80000010100 */
[----:B------:R-:W-:-:S07]  /*19650*/  FFMA R14, R5, R4, R5 ;  /* 0x00000004050e7223 */ /* 0x000fce0000000005 */
.L_x_263:
[----:B------:R-:W-:Y:S05]  /*19660*/  BSYNC B1 ;  /* 0x0000000000017941 */ /* 0x000fea0003800000 */
.L_x_261:
        /* <DEDUP_REMOVED lines=10> */
.L_x_265:
[----:B------:R-:W1:Y:S02]  /*19710*/  MUFU.RCP R4, R15 ;  /* 0x0000000f00047308 */ /* 0x000e640000001000 */
[----:B-1----:R-:W-:-:S04]  /*19720*/  FFMA R5, R15, R4, -1 ;  /* 0xbf8000000f057423 */ /* 0x002fc80000000004 */
[----:B------:R-:W-:-:S04]  /*19730*/  FADD.FTZ R5, -R5, -RZ ;  /* 0x800000ff05057221 */ /* 0x000fc80000010100 */
[----:B------:R-:W-:-:S07]  /*19740*/  FFMA R15, R4, R5, R4 ;  /* 0x00000005040f7223 */ /* 0x000fce0000000004 */
.L_x_266:
[----:B------:R-:W-:Y:S05]  /*19750*/  BSYNC B1 ;  /* 0x0000000000017941 */ /* 0x000fea0003800000 */
.L_x_264:
        /* <DEDUP_REMOVED lines=10> */
.L_x_268:
[----:B------:R-:W1:Y:S02]  /*19800*/  MUFU.RCP R5, R20 ;  /* 0x0000001400057308 */ /* 0x000e640000001000 */
[----:B-1----:R-:W-:-:S04]  /*19810*/  FFMA R4, R20, R5, -1 ;  /* 0xbf80000014047423 */ /* 0x002fc80000000005 */
[----:B------:R-:W-:-:S04]  /*19820*/  FADD.FTZ R4, -R4, -RZ ;  /* 0x800000ff04047221 */ /* 0x000fc80000010100 */
[----:B------:R-:W-:-:S07]  /*19830*/  FFMA R20, R5, R4, R5 ;  /* 0x0000000405147223 */ /* 0x000fce0000000005 */
.L_x_269:
[----:B------:R-:W-:Y:S05]  /*19840*/  BSYNC B1 ;  /* 0x0000000000017941 */ /* 0x000fea0003800000 */
.L_x_267:
        /* <DEDUP_REMOVED lines=10> */
.L_x_271:
[----:B------:R-:W1:Y:S02]  /*198f0*/  MUFU.RCP R4, R21 ;  /* 0x0000001500047308 */ /* 0x000e640000001000 */
[----:B-1----:R-:W-:-:S04]  /*19900*/  FFMA R5, R21, R4, -1 ;  /* 0xbf80000015057423 */ /* 0x002fc80000000004 */
[----:B------:R-:W-:-:S04]  /*19910*/  FADD.FTZ R5, -R5, -RZ ;  /* 0x800000ff05057221 */ /* 0x000fc80000010100 */
[----:B------:R-:W-:-:S07]  /*19920*/  FFMA R21, R4, R5, R4 ;  /* 0x0000000504157223 */ /* 0x000fce0000000004 */
.L_x_272:
[----:B------:R-:W-:Y:S05]  /*19930*/  BSYNC B1 ;  /* 0x0000000000017941 */ /* 0x000fea0003800000 */
.L_x_270:
        /* <DEDUP_REMOVED lines=10> */
.L_x_274:
[----:B------:R-:W1:Y:S02]  /*199e0*/  MUFU.RCP R5, R22 ;  /* 0x0000001600057308 */ /* 0x000e640000001000 */
[----:B-1----:R-:W-:-:S04]  /*199f0*/  FFMA R4, R22, R5, -1 ;  /* 0xbf80000016047423 */ /* 0x002fc80000000005 */
[----:B------:R-:W-:-:S04]  /*19a00*/  FADD.FTZ R4, -R4, -RZ ;  /* 0x800000ff04047221 */ /* 0x000fc80000010100 */
[----:B------:R-:W-:-:S07]  /*19a10*/  FFMA R22, R5, R4, R5 ;  /* 0x0000000405167223 */ /* 0x000fce0000000005 */
.L_x_275:
[----:B------:R-:W-:Y:S05]  /*19a20*/  BSYNC B1 ;  /* 0x0000000000017941 */ /* 0x000fea0003800000 */
.L_x_273:
        /* <DEDUP_REMOVED lines=8> */
[----:B------:R-:W-:Y:S05]  /*19ab0*/  BRA `(.L_x_278) ;  /* 0x0000000000107947 */ /* 0x000fea0003800000 */
.L_x_277:
[----:B------:R-:W1:Y:S02]  /*19ac0*/  MUFU.RCP R8, R23 ;  /* 0x0000001700087308 */ /* 0x000e640000001000 */
[----:B-1----:R-:W-:-:S04]  /*19ad0*/  FFMA R4, R23, R8, -1 ;  /* 0xbf80000017047423 */ /* 0x002fc80000000008 */
[----:B------:R-:W-:-:S04]  /*19ae0*/  FADD.FTZ R5, -R4, -RZ ;  /* 0x800000ff04057221 */ /* 0x000fc80000010100 */
[----:B------:R-:W-:-:S07]  /*19af0*/  FFMA R8, R8, R5, R8 ;  /* 0x0000000508087223 */ /* 0x000fce0000000008 */
.L_x_278:
[----:B------:R-:W-:Y:S05]  /*19b00*/  BSYNC B1 ;  /* 0x0000000000017941 */ /* 0x000fea0003800000 */
.L_x_276:
        /* <DEDUP_REMOVED lines=10> */
.L_x_279:
        /* <DEDUP_REMOVED lines=22> */
[----:B------:R-:W-:Y:S02]  /*19d10*/  UIADD3 UR4, UR48, 0x5100, URZ ;  /* 0x0000510030047890 */ /* 0x000fe4000fffe03f */
[----:B------:R-:W-:Y:S01]  /*19d20*/  UIADD3.X UR9, URZ, UR59, URZ, UP0, !UPT ;  /* 0x0000003b3f097290 */ /* 0x000fe200087fe43f */
[----:B------:R-:W-:-:S08]  /*19d30*/  UMOV UR7, UR43 ;  /* 0x0000002b00077c82 */ /* 0x000fd00008000000 */
[----:B------:R1:W-:Y:S02]  /*19d40*/  UTMASTG.3D [UR4], [UR8] ;  /* 0x00000004080073b5 */ /* 0x0003e40008010000 */
[----:B-1----:R0:W-:Y:S02]  /*19d50*/  UTMACMDFLUSH ;  /* 0x00000000000079b7 */ /* 0x0021e40000000000 */
.L_x_281:
[----:B------:R-:W-:Y:S05]  /*19d60*/  BSYNC B0 ;  /* 0x0000000000007941 */ /* 0x000fea0003800000 */
.L_x_280:
[----:B------:R-:W-:Y:S04]  /*19d70*/  BSSY B0, `(.L_x_282) ;  /* 0x000003a000007945 */ /* 0x000fe80003800000 */
[----:B------:R-:W-:Y:S05]  /*19d80*/  @P0 BRA `(.L_x_283) ;  /* 0x0000000000e00947 */ /* 0x000fea0003800000 */
[----:B------:R-:W-:-:S04]  /*19d90*/  MOV R4, UR44 ;  /* 0x0000002c00047c02 */ /* 0x000fc80008000f00 */
[----:B------:R-:W-:-:S13]  /*19da0*/  ISETP.NE.AND P3, PT, R4, 0x3, PT ;  /* 0x000000030400780c */ /* 0x000fda0003f65270 */
[----:B------:R-:W-:Y:S05]  /*19db0*/  @!P3 BRA `(.L_x_284) ;  /* 0x000000000004b947 */ /* 0x000fea0003800000 */
[----:B------:R-:W-:Y:S01]  /*19dc0*/  BPT.TRAP 0x1 ;  /* 0x000000040000795c */ /* 0x000fe20000300000 */
.L_x_284:
[----:B------:R-:W-:Y:S01]  /*19dd0*/  LEA R4, R18, UR48, 0x3 ;  /* 0x0000003012047c11 */ /* 0x000fe2000f8e18ff */
[----:B------:R-:W-:Y:S01]  /*19de0*/  BSSY B1, `(.L_x_285) ;  /* 0x0000004000017945 */ /* 0x000fe20003800000 */
[----:B------:R-:W-:-:S04]  /*19df0*/  SHF.L.U32 R5, R19, 0x1f, RZ ;  /* 0x0000001f13057819 */ /* 0x000fc800000006ff */
[----:B------:R-:W1:Y:S02]  /*19e00*/  SYNCS.PHASECHK.TRANS64.TRYWAIT P2, [R4+URZ+0x60], R5 ;  /* 0x00006005040075a7 */ /* 0x000e64000804017f */
[----:B-1----:R-:W-:Y:S05]  /*19e10*/  @!P2 BRA `(.L_x_286) ;  /* 0x000001d40044a947 */ /* 0x002fea0003800000 */
.L_x_1144:
[----:B------:R-:W-:Y:S05]  /*19e20*/  BSYNC B1 ;  /* 0x0000000000017941 */ /* 0x000fea0003800000 */
.L_x_285:
        /* <DEDUP_REMOVED lines=22> */
.L_x_288:
[----:B------:R-:W-:Y:S05]  /*19f90*/  BSYNC B1 ;  /* 0x0000000000017941 */ /* 0x000fea0003800000 */
.L_x_287:
        /* <DEDUP_REMOVED lines=8> */
.L_x_289:
[----:B-1----:R-:W1:Y:S01]  /*1a020*/  S2R R5, SR_CgaCtaId ;  /* 0x0000000000057919 */ /* 0x002e620000008800 */
[C---:B------:R-:W-:Y:S02]  /*1a030*/  LEA R4, R10.reuse, UR48, 0x3 ;  /* 0x000000300a047c11 */ /* 0x040fe4000f8e18ff */
[----:B------:R-:W-:Y:S02]  /*1a040*/  IADD3 R10, R10, 0x1, RZ ;  /* 0x000000010a0a7810 */ /* 0x000fe40007ffe0ff */
[----:B------:R-:W-:Y:S02]  /*1a050*/  IADD3 R4, R4, 0x80, RZ ;  /* 0x0000008004047810 */ /* 0x000fe40007ffe0ff */
[----:B------:R-:W-:Y:S02]  /*1a060*/  IADD3 R18, R18, 0x1, RZ ;  /* 0x0000000112127810 */ /* 0x000fe40007ffe0ff */
[----:B------:R-:W-:Y:S02]  /*1a070*/  ISETP.NE.AND P2, PT, R10, 0x4, PT ;  /* 0x000000040a00780c */ /* 0x000fe40003f45270 */
[----:B------:R-:W-:-:S02]  /*1a080*/  ISETP.NE.AND P3, PT, R18, 0x4, PT ;  /* 0x000000041200780c */ /* 0x000fc40003f65270 */
[----:B------:R-:W-:Y:S02]  /*1a090*/  SEL R10, R10, RZ, P2 ;  /* 0x000000ff0a0a7207 */ /* 0x000fe40001000000 */
[----:B------:R-:W-:Y:S02]  /*1a0a0*/  SEL R8, RZ, 0x1, P3 ;  /* 0x00000001ff087807 */ /* 0x000fe40001800000 */
[----:B------:R-:W-:Y:S02]  /*1a0b0*/  SEL R18, R18, RZ, P3 ;  /* 0x000000ff12127207 */ /* 0x000fe40001800000 */
[----:B------:R-:W-:Y:S02]  /*1a0c0*/  LOP3.LUT R19, R19, R8, RZ, 0x3c, !PT ;  /* 0x0000000813137212 */ /* 0x000fe400078e3cff */
[----:B-1----:R-:W-:-:S04]  /*1a0d0*/  PRMT R4, R5, 0x654, R4 ;  /* 0x0000065405047816 */ /* 0x002fc80000000004 */
[----:B--2---:R1:W-:Y:S02]  /*1a0e0*/  SYNCS.ARRIVE.TRANS64.RED.A1T0 RZ, [R4+URZ], RZ ;  /* 0x000000ff04ff79a7 */ /* 0x0043e4000810043f */
[----:B-1----:R-:W-:-:S04]  /*1a0f0*/  SEL R4, RZ, 0x1, P2 ;  /* 0x00000001ff047807 */ /* 0x002fc80001000000 */
[----:B------:R-:W-:-:S07]  /*1a100*/  LOP3.LUT R11, R11, R4, RZ, 0x3c, !PT ;  /* 0x000000040b0b7212 */ /* 0x000fce00078e3cff */
.L_x_283:
[----:B------:R-:W-:Y:S05]  /*1a110*/  BSYNC B0 ;  /* 0x0000000000007941 */ /* 0x000fea0003800000 */
.L_x_282:
[-C--:B------:R-:W-:Y:S01]  /*1a120*/  F2FP.F16.E4M3.UNPACK_B R4, R7.reuse ;  /* 0x00000007ff04723e */ /* 0x080fe200020006ff */
[C---:B------:R-:W-:Y:S01]  /*1a130*/  FMUL R5, R16.reuse, R182 ;  /* 0x000000b610057220 */ /* 0x040fe20000400000 */
[----:B------:R-:W-:Y:S01]  /*1a140*/  F2FP.F16.E4M3.UNPACK_B R14, R7.H1 ;  /* 0x00000007ff0e723e */ /* 0x000fe200030006ff */
[C---:B------:R-:W-:Y:S01]  /*1a150*/  FMUL R183, R16.reuse, R183 ;  /* 0x000000b710b77220 */ /* 0x040fe20000400000 */
[----:B------:R-:W-:Y:S01]  /*1a160*/  F2FP.F16.E4M3.UNPACK_B R15, R6 ;  /* 0x00000006ff0f723e */ /* 0x000fe200020006ff */
[--C-:B------:R-:W-:Y:S02]  /*1a170*/  HADD2.F32 R8, -RZ, R4.reuse.H0_H0 ;  /* 0x20000004ff087230 */ /* 0x100fe40000004100 */
[C---:B------:R-:W-:Y:S01]  /*1a180*/  FMUL R13, R16.reuse, R184 ;  /* 0x000000b8100d7220 */ /* 0x040fe20000400000 */
[----:B------:R-:W-:Y:S02]  /*1a190*/  HADD2.F32 R4, -RZ, R4.H1_H1 ;  /* 0x30000004ff047230 */ /* 0x000fe40000004100 */
[----:B------:R-:W-:Y:S01]  /*1a1a0*/  FMUL R187, R16, R187 ;  /* 0x000000bb10bb7220 */ /* 0x000fe20000400000 */
[----:B------:R-:W-:-:S02]  /*1a1b0*/  HADD2.F32 R20, -RZ, R14.H0_H0 ;  /* 0x2000000eff147230 */ /* 0x000fc40000004100 */
[C---:B------:R-:W-:Y:S01]  /*1a1c0*/  FFMA R8, R2.reuse, R8, R5 ;  /* 0x0000000802087223 */ /* 0x040fe20000000005 */
[----:B------:R-:W-:Y:S01]  /*1a1d0*/  F2FP.F16.E4M3.UNPACK_B R22, R3.H1 ;  /* 0x00000003ff16723e */ /* 0x000fe200030006ff */
[C---:B------:R-:W-:Y:S01]  /*1a1e0*/  FFMA R12, R2.reuse, R4, R183 ;  /* 0x00000004020c7223 */ /* 0x040fe200000000b7 */
[--C-:B------:R-:W-:Y:S02]  /*1a1f0*/  HADD2.F32 R4, -RZ, R15.reuse.H0_H0 ;  /* 0x2000000fff047230 */ /* 0x100fe40000004100 */
[----:B------:R-:W-:Y:S01]  /*1a200*/  FFMA R5, R2, R20, R13 ;  /* 0x0000001402057223 */ /* 0x000fe2000000000d */
[----:B------:R-:W-:Y:S02]  /*1a210*/  HADD2.F32 R20, -RZ, R15.H1_H1 ;  /* 0x3000000fff147230 */ /* 0x000fe40000004100 */
[C---:B------:R-:W-:Y:S01]  /*1a220*/  FMUL R13, R16.reuse, R186 ;  /* 0x000000ba100d7220 */ /* 0x040fe20000400000 */
[----:B------:R-:W-:Y:S01]  /*1a230*/  F2FP.F16.E4M3.UNPACK_B R15, R6.H1 ;  /* 0x00000006ff0f723e */ /* 0x000fe200030006ff */
[----:B------:R-:W-:Y:S01]  /*1a240*/  FMUL R193, R16, R193 ;  /* 0x000000c110c17220 */ /* 0x000fe20000400000 */
[----:B------:R-:W-:Y:S01]  /*1a250*/  F2FP.F16.E4M3.UNPACK_B R21, R3 ;  /* 0x00000003ff15723e */ /* 0x000fe200020006ff */
[C---:B------:R-:W-:Y:S01]  /*1a260*/  FFMA R13, R2.reuse, R4, R13 ;  /* 0x00000004020d7223 */ /* 0x040fe2000000000d */
[----:B------:R-:W-:Y:S01]  /*1a270*/  FFMA R4, R2, R20, R187 ;  /* 0x0000001402047223 */ /* 0x000fe200000000bb */
[----:B------:R-:W-:-:S02]  /*1a280*/  HADD2.F32 R20, -RZ, R15.H0_H0 ;  /* 0x2000000fff147230 */ /* 0x000fc40000004100 */
[C---:B------:R-:W-:Y:S01]  /*1a290*/  FMUL R31, R16.reuse, R190 ;  /* 0x000000be101f7220 */ /* 0x040fe20000400000 */
[----:B------:R-:W-:Y:S02]  /*1a2a0*/  HADD2.F32 R30, -RZ, R15.H1_H1 ;  /* 0x3000000fff1e7230 */ /* 0x000fe40000004100 */
[C---:B------:R-:W-:Y:S01]  /*1a2b0*/  FMUL R15, R16.reuse, R188 ;  /* 0x000000bc100f7220 */ /* 0x040fe20000400000 */
[----:B------:R-:W-:Y:S02]  /*1a2c0*/  HADD2.F32 R24, -RZ, R21.H0_H0 ;  /* 0x20000015ff187230 */ /* 0x000fe40000004100 */
[----:B------:R-:W-:Y:S01]  /*1a2d0*/  FMUL R39, R16, R192 ;  /* 0x000000c010277220 */ /* 0x000fe20000400000 */
[----:B------:R-:W-:Y:S01]  /*1a2e0*/  F2FP.F16.E4M3.UNPACK_B R23, R0 ;  /* 0x00000000ff17723e */ /* 0x000fe200020006ff */
[C---:B------:R-:W-:Y:S01]  /*1a2f0*/  FFMA R15, R2.reuse, R20, R15 ;  /* 0x00000014020f7223 */ /* 0x040fe2000000000f */
[--C-:B------:R-:W-:Y:S02]  /*1a300*/  HADD2.F32 R20, -RZ, R22.reuse.H0_H0 ;  /* 0x20000016ff147230 */ /* 0x100fe40000004100 */
[----:B------:R-:W-:Y:S01]  /*1a310*/  FFMA R31, R2, R24, R31 ;  /* 0x00000018021f7223 */ /* 0x000fe2000000001f */
[----:B------:R-:W-:-:S02]  /*1a320*/  HADD2.F32 R22, -RZ, R22.H1_H1 ;  /* 0x30000016ff167230 */ /* 0x000fc40000004100 */
[----:B------:R-:W-:Y:S01]  /*1a330*/  FMUL R191, R16, R191 ;  /* 0x000000bf10bf7220 */ /* 0x000fe20000400000 */
[----:B------:R-:W-:Y:S02]  /*1a340*/  HADD2.F32 R21, -RZ, R21.H1_H1 ;  /* 0x30000015ff157230 */ /* 0x000fe40000004100 */
[C---:B------:R-:W-:Y:S01]  /*1a350*/  FFMA R39, R2.reuse, R20, R39 ;  /* 0x0000001402277223 */ /* 0x040fe20000000027 */
[--C-:B------:R-:W-:Y:S02]  /*1a360*/  HADD2.F32 R24, -RZ, R23.reuse.H0_H0 ;  /* 0x20000017ff187230 */ /* 0x100fe40000004100 */
[C---:B------:R-:W-:Y:S01]  /*1a370*/  FFMA R40, R2.reuse, R22, R193 ;  /* 0x0000001602287223 */ /* 0x040fe200000000c1 */
[----:B------:R-:W-:Y:S01]  /*1a380*/  MOV R22, 0x3bbb989d ;  /* 0x3bbb989d00167802 */ /* 0x000fe20000000f00 */
[----:B------:R-:W-:Y:S01]  /*1a390*/  HADD2.F32 R42, -RZ, R23.H1_H1 ;  /* 0x30000017ff2a7230 */ /* 0x000fe20000004100 */
[----:B------:R-:W-:Y:S01]  /*1a3a0*/  MOV R20, 0x437c0000 ;  /* 0x437c000000147802 */ /* 0x000fe20000000f00 */
[----:B------:R-:W-:Y:S01]  /*1a3b0*/  FFMA R32, R2, R21, R191 ;  /* 0x0000001502207223 */ /* 0x000fe200000000bf */
[----:B------:R-:W-:Y:S01]  /*1a3c0*/  FMUL R41, R16, R194 ;  /* 0x000000c210297220 */ /* 0x000fe20000400000 */
[----:B------:R-:W-:Y:S01]  /*1a3d0*/  FFMA.SAT R23, -R8, R22, 0.5 ;  /* 0x3f00000008177423 */ /* 0x000fe20000002116 */
[----:B------:R-:W-:Y:S01]  /*1a3e0*/  F2FP.F16.E4M3.UNPACK_B R21, R0.H1 ;  /* 0x00000000ff15723e */ /* 0x000fe200030006ff */
[----:B------:R-:W-:Y:S01]  /*1a3f0*/  FFMA.SAT R27, -R5, R22, 0.5 ;  /* 0x3f000000051b7423 */ /* 0x000fe20000002116 */
[----:B------:R-:W-:Y:S01]  /*1a400*/  FFMA R41, R2, R24, R41 ;  /* 0x0000001802297223 */ /* 0x000fe20000000029 */
[----:B------:R-:W-:Y:S01]  /*1a410*/  FFMA.RM R36, R23, R20, 12582913 ;  /* 0x4b40000117247423 */ /* 0x000fe20000004014 */
[----:B------:R-:W-:Y:S01]  /*1a420*/  FMUL R37, R16, R196 ;  /* 0x000000c410257220 */ /* 0x000fe20000400000 */
[----:B------:R-:W-:-:S02]  /*1a430*/  HADD2.F32 R24, -RZ, R21.H0_H0 ;  /* 0x20000015ff187230 */ /* 0x000fc40000004100 */
[----:B------:R-:W-:Y:S01]  /*1a440*/  FFMA.RM R26, R27, R20, 12582913 ;  /* 0x4b4000011b1a7423 */ /* 0x000fe20000004014 */
[----:B------:R-:W-:Y:S01]  /*1a450*/  FADD R23, R36, -12583039 ;  /* 0xcb40007f24177421 */ /* 0x000fe20000000000 */
[----:B------:R-:W-:Y:S01]  /*1a460*/  FFMA.SAT R25, -R12, R22, 0.5 ;  /* 0x3f0000000c197423 */ /* 0x000fe20000002116 */
[----:B------:R-:W-:Y:S02]  /*1a470*/  HADD2.F32 R14, -RZ, R14.H1_H1 ;  /* 0x3000000eff0e7230 */ /* 0x000fe40000004100 */
[----:B------:R-:W-:Y:S01]  /*1a480*/  FMUL R185, R16, R185 ;  /* 0x000000b910b97220 */ /* 0x000fe20000400000 */
[----:B------:R-:W-:Y:S01]  /*1a490*/  FFMA R23, -R8, 1.4426950216293334961, -R23 ;  /* 0x3fb8aa3b08177823 */ /* 0x000fe20000000917 */
[----:B------:R-:W-:Y:S01]  /*1a4a0*/  FFMA R37, R2, R24, R37 ;  /* 0x0000001802257223 */ /* 0x000fe20000000025 */
[----:B------:R-:W-:Y:S02]  /*1a4b0*/  HADD2.F32 R21, -RZ, R21.H1_H1 ;  /* 0x30000015ff157230 */ /* 0x000fe40000004100 */
[----:B------:R-:W-:Y:S01]  /*1a4c0*/  FADD R24, R26, -12583039 ;  /* 0xcb40007f1a187421 */ /* 0x000fe20000000000 */
[----:B------:R-:W-:Y:S01]  /*1a4d0*/  FFMA R38, -R8, 1.925963033500011079e-08, R23 ;  /* 0x32a5706008267823 */ /* 0x000fe20000000117 */
[----:B------:R-:W-:Y:S01]  /*1a4e0*/  FMUL R43, R16, R197 ;  /* 0x000000c5102b7220 */ /* 0x000fe20000400000 */
[----:B------:R-:W-:Y:S01]  /*1a4f0*/  FFMA.RM R25, R25, R20, 12582913 ;  /* 0x4b40000119197423 */ /* 0x000fe20000004014 */
[----:B------:R-:W-:Y:S01]  /*1a500*/  FFMA.SAT R23, -R13, R22, 0.5 ;  /* 0x3f0000000d177423 */ /* 0x000fe20000002116 */
[C---:B------:R-:W-:Y:S01]  /*1a510*/  FFMA R14, R2.reuse, R14, R185 ;  /* 0x0000000e020e7223 */ /* 0x040fe200000000b9 */
[----:B------:R-:W-:Y:S01]  /*1a520*/  FFMA R24, -R5, 1.4426950216293334961, -R24 ;  /* 0x3fb8aa3b05187823 */ /* 0x000fe20000000918 */
[----:B------:R-:W-:Y:S01]  /*1a530*/  FFMA R43, R2, R21, R43 ;  /* 0x00000015022b7223 */ /* 0x000fe2000000002b */
[----:B------:R-:W-:Y:S01]  /*1a540*/  FADD R27, R25, -12583039 ;  /* 0xcb40007f191b7421 */ /* 0x000fe20000000000 */
[----:B------:R-:W-:Y:S01]  /*1a550*/  FFMA.RM R23, R23, R20, 12582913 ;  /* 0x4b40000117177423 */ /* 0x000fe20000004014 */
[-C--:B------:R-:W-:Y:S01]  /*1a560*/  FFMA.SAT R21, -R4, R22.reuse, 0.5 ;  /* 0x3f00000004157423 */ /* 0x080fe20000002116 */
[-C--:B------:R-:W-:Y:S01]  /*1a570*/  FFMA.SAT R29, -R15, R22.reuse, 0.5 ;  /* 0x3f0000000f1d7423 */ /* 0x080fe20000002116 */
[----:B------:R-:W-:Y:S01]  /*1a580*/  FFMA.SAT R33, -R14, R22, 0.5 ;  /* 0x3f0000000e217423 */ /* 0x000fe20000002116 */
[----:B------:R-:W-:Y:S01]  /*1a590*/  FFMA R35, -R5, 1.925963033500011079e-08, R24 ;  /* 0x32a5706005237823 */ /* 0x000fe20000000118 */
[C---:B------:R-:W-:Y:S01]  /*1a5a0*/  FFMA R27, -R12.reuse, 1.4426950216293334961, -R27 ;  /* 0x3fb8aa3b0c1b7823 */ /* 0x040fe2000000091b */
[----:B------:R-:W-:Y:S01]  /*1a5b0*/  FADD R8, R23, -12583039 ;  /* 0xcb40007f17087421 */ /* 0x000fe20000000000 */
[-C--:B------:R-:W-:Y:S01]  /*1a5c0*/  FFMA.RM R24, R21, R20.reuse, 12582913 ;  /* 0x4b40000115187423 */ /* 0x080fe20000004014 */
[-C--:B------:R-:W-:Y:S01]  /*1a5d0*/  FFMA.RM R21, R29, R20.reuse, 12582913 ;  /* 0x4b4000011d157423 */ /* 0x080fe20000004014 */
[----:B------:R-:W-:Y:S01]  /*1a5e0*/  FFMA.RM R33, R33, R20, 12582913 ;  /* 0x4b40000121217423 */ /* 0x000fe20000004014 */
[----:B------:R-:W-:Y:S01]  /*1a5f0*/  FFMA R27, -R12, 1.925963033500011079e-08, R27 ;  /* 0x32a570600c1b7823 */ /* 0x000fe2000000011b */
[----:B------:R-:W-:Y:S01]  /*1a600*/  FFMA R8, -R13, 1.4426950216293334961, -R8 ;  /* 0x3fb8aa3b0d087823 */ /* 0x000fe20000000908 */
[----:B------:R-:W-:Y:S01]  /*1a610*/  FADD R12, R21, -12583039 ;  /* 0xcb40007f150c7421 */ /* 0x000fe20000000000 */
[----:B------:R-:W-:Y:S01]  /*1a620*/  FADD R5, R33, -12583039 ;  /* 0xcb40007f21057421 */ /* 0x000fe20000000000 */
[----:B------:R-:W-:Y:S01]  /*1a630*/  FMUL R189, R16, R189 ;  /* 0x000000bd10bd7220 */ /* 0x000fe20000400000 */
[----:B------:R-:W-:Y:S01]  /*1a640*/  FFMA R8, -R13, 1.925963033500011079e-08, R8 ;  /* 0x32a570600d087823 */ /* 0x000fe20000000108 */
[----:B------:R-:W-:Y:S01]  /*1a650*/  FADD R13, R24, -12583039 ;  /* 0xcb40007f180d7421 */ /* 0x000fe20000000000 */
[----:B------:R-:W-:Y:S01]  /*1a660*/  FFMA R12, -R15, 1.4426950216293334961, -R12 ;  /* 0x3fb8aa3b0f0c7823 */ /* 0x000fe2000000090c */
[----:B------:R-:W-:Y:S01]  /*1a670*/  FFMA R5, -R14, 1.4426950216293334961, -R5 ;  /* 0x3fb8aa3b0e057823 */ /* 0x000fe20000000905 */
[----:B------:R-:W-:Y:S01]  /*1a680*/  FFMA.SAT R49, -R31, R22, 0.5 ;  /* 0x3f0000001f317423 */ /* 0x000fe20000002116 */
[----:B------:R-:W-:Y:S01]  /*1a690*/  FMUL R195, R16, R195 ;  /* 0x000000c310c37220 */ /* 0x000fe20000400000 */
[----:B------:R-:W-:Y:S01]  /*1a6a0*/  FFMA R13, -R4, 1.4426950216293334961, -R13 ;  /* 0x3fb8aa3b040d7823 */ /* 0x000fe2000000090d */
[----:B------:R-:W-:Y:S01]  /*1a6b0*/  FFMA R44, -R15, 1.925963033500011079e-08, R12 ;  /* 0x32a570600f2c7823 */ /* 0x000fe2000000010c */
[----:B------:R-:W-:Y:S01]  /*1a6c0*/  FFMA R30, R2, R30, R189 ;  /* 0x0000001e021e7223 */ /* 0x000fe200000000bd */
[----:B------:R-:W-:Y:S01]  /*1a6d0*/  FFMA R5, -R14, 1.925963033500011079e-08, R5 ;  /* 0x32a570600e057823 */ /* 0x000fe20000000105 */
[----:B------:R-:W-:Y:S01]  /*1a6e0*/  FFMA.RM R12, R49, R20, 12582913 ;  /* 0x4b400001310c7423 */ /* 0x000fe20000004014 */
[----:B------:R-:W-:Y:S01]  /*1a6f0*/  FFMA R42, R2, R42, R195 ;  /* 0x0000002a022a7223 */ /* 0x000fe200000000c3 */
[----:B------:R-:W-:Y:S01]  /*1a700*/  MUFU.EX2 R34, R27 ;  /* 0x0000001b00227308 */ /* 0x000fe20000000800 */
[----:B------:R-:W-:Y:S01]  /*1a710*/  FFMA R29, -R4, 1.925963033500011079e-08, R13 ;  /* 0x32a57060041d7823 */ /* 0x000fe2000000010d */
[-C--:B------:R-:W-:Y:S01]  /*1a720*/  FFMA.SAT R13, -R30, R22.reuse, 0.5 ;  /* 0x3f0000001e0d7423 */ /* 0x080fe20000002116 */
[----:B------:R-:W-:Y:S01]  /*1a730*/  FADD R46, R12, -12583039 ;  /* 0xcb40007f0c2e7421 */ /* 0x000fe20000000000 */
[-C--:B------:R-:W-:Y:S01]  /*1a740*/  FFMA.SAT R53, -R40, R22.reuse, 0.5 ;  /* 0x3f00000028357423 */ /* 0x080fe20000002116 */
[-C--:B------:R-:W-:Y:S01]  /*1a750*/  FFMA.SAT R51, -R32, R22.reuse, 0.5 ;  /* 0x3f00000020337423 */ /* 0x080fe20000002116 */
[-C--:B------:R-:W-:Y:S01]  /*1a760*/  FFMA.SAT R55, -R41, R22.reuse, 0.5 ;  /* 0x3f00000029377423 */ /* 0x080fe20000002116 */
[-C--:B------:R-:W-:Y:S01]  /*1a770*/  FFMA.SAT R47, -R42, R22.reuse, 0.5 ;  /* 0x3f0000002a2f7423 */ /* 0x080fe20000002116 */
[----:B------:R1:W-:Y:S01]  /*1a780*/  MUFU.EX2 R27, R5 ;  /* 0x00000005001b7308 */ /* 0x0003e20000000800 */
[-C--:B------:R-:W-:Y:S01]  /*1a790*/  FFMA.SAT R15, -R37, R22.reuse, 0.5 ;  /* 0x3f000000250f7423 */ /* 0x080fe20000002116 */
[----:B------:R-:W-:Y:S01]  /*1a7a0*/  FFMA.SAT R45, -R43, R22, 0.5 ;  /* 0x3f0000002b2d7423 */ /* 0x000fe20000002116 */
[----:B------:R-:W-:Y:S01]  /*1a7b0*/  FFMA R46, -R31, 1.4426950216293334961, -R46 ;  /* 0x3fb8aa3b1f2e7823 */ /* 0x000fe2000000092e */
[-C--:B------:R-:W-:Y:S01]  /*1a7c0*/  FFMA.RM R4, R53, R20.reuse, 12582913 ;  /* 0x4b40000135047423 */ /* 0x080fe20000004014 */
[-C--:B------:R-:W-:Y:S01]  /*1a7d0*/  FFMA.RM R14, R51, R20.reuse, 12582913 ;  /* 0x4b400001330e7423 */ /* 0x080fe20000004014 */
[----:B------:R-:W-:Y:S01]  /*1a7e0*/  FFMA.RM R15, R15, R20, 12582913 ;  /* 0x4b4000010f0f7423 */ /* 0x000fe20000004014 */
[----:B------:R-:W-:Y:S01]  /*1a7f0*/  FFMA R48, -R31, 1.925963033500011079e-08, R46 ;  /* 0x32a570601f307823 */ /* 0x000fe2000000012e */
[----:B------:R-:W-:Y:S01]  /*1a800*/  FADD R31, R4, -12583039 ;  /* 0xcb40007f041f7421 */ /* 0x000fe20000000000 */
[----:B-1----:R-:W-:Y:S01]  /*1a810*/  FFMA.SAT R5, -R39, R22, 0.5 ;  /* 0x3f00000027057423 */ /* 0x002fe20000002116 */
[-C--:B------:R-:W-:Y:S01]  /*1a820*/  FFMA.RM R22, R13, R20.reuse, 12582913 ;  /* 0x4b4000010d167423 */ /* 0x080fe20000004014 */
[----:B------:R1:W-:Y:S01]  /*1a830*/  MUFU.EX2 R28, R8 ;  /* 0x00000008001c7308 */ /* 0x0003e20000000800 */
[----:B------:R-:W-:Y:S01]  /*1a840*/  FFMA R31, -R40, 1.4426950216293334961, -R31 ;  /* 0x3fb8aa3b281f7823 */ /* 0x000fe2000000091f */
[-C--:B------:R-:W-:Y:S01]  /*1a850*/  FFMA.RM R13, R5, R20.reuse, 12582913 ;  /* 0x4b400001050d7423 */ /* 0x080fe20000004014 */
[----:B------:R-:W-:Y:S01]  /*1a860*/  FADD R49, R22, -12583039 ;  /* 0xcb40007f16317421 */ /* 0x000fe20000000000 */
[-C--:B------:R-:W-:Y:S01]  /*1a870*/  FFMA.RM R5, R55, R20.reuse, 12582913 ;  /* 0x4b40000137057423 */ /* 0x080fe20000004014 */
[----:B------:R-:W-:Y:S01]  /*1a880*/  SHF.L.U32 R21, R21, 0x17, RZ ;  /* 0x0000001715157819 */ /* 0x000fe200000006ff */
[----:B------:R-:W-:Y:S01]  /*1a890*/  FADD R46, R13, -12583039 ;  /* 0xcb40007f0d2e7421 */ /* 0x000fe20000000000 */
[C---:B------:R-:W-:Y:S01]  /*1a8a0*/  FFMA R49, -R30.reuse, 1.4426950216293334961, -R49 ;  /* 0x3fb8aa3b1e317823 */ /* 0x040fe20000000931 */
[----:B------:R-:W2:Y:S01]  /*1a8b0*/  MUFU.EX2 R38, R38 ;  /* 0x0000002600267308 */ /* 0x000ea20000000800 */
[-C--:B-1----:R-:W-:Y:S01]  /*1a8c0*/  FFMA.RM R8, R47, R20.reuse, 12582913 ;  /* 0x4b4000012f087423 */ /* 0x082fe20000004014 */
[----:B------:R-:W-:Y:S01]  /*1a8d0*/  FFMA R46, -R39, 1.4426950216293334961, -R46 ;  /* 0x3fb8aa3b272e7823 */ /* 0x000fe2000000092e */
[----:B------:R-:W-:Y:S01]  /*1a8e0*/  FFMA R49, -R30, 1.925963033500011079e-08, R49 ;  /* 0x32a570601e317823 */ /* 0x000fe20000000131 */
[----:B------:R-:W-:Y:S01]  /*1a8f0*/  FFMA.RM R20, R45, R20, 12582913 ;  /* 0x4b4000012d147423 */ /* 0x000fe20000004014 */
[----:B------:R-:W-:Y:S01]  /*1a900*/  FADD R45, R14, -12583039 ;  /* 0xcb40007f0e2d7421 */ /* 0x000fe20000000000 */
[----:B------:R-:W-:Y:S01]  /*1a910*/  FFMA R47, -R39, 1.925963033500011079e-08, R46 ;  /* 0x32a57060272f7823 */ /* 0x000fe2000000012e */
[----:B------:R-:W-:Y:S01]  /*1a920*/  FFMA R46, -R40, 1.925963033500011079e-08, R31 ;  /* 0x32a57060282e7823 */ /* 0x000fe2000000011f */
[----:B------:R1:W3:Y:S01]  /*1a930*/  MUFU.EX2 R30, R44 ;  /* 0x0000002c001e7308 */ /* 0x0002e20000000800 */
[----:B------:R-:W-:Y:S01]  /*1a940*/  FADD R31, R8, -12583039 ;  /* 0xcb40007f081f7421 */ /* 0x000fe20000000000 */
[----:B------:R-:W-:Y:S01]  /*1a950*/  FFMA R45, -R32, 1.4426950216293334961, -R45 ;  /* 0x3fb8aa3b202d7823 */ /* 0x000fe2000000092d */
[----:B------:R-:W-:Y:S01]  /*1a960*/  FADD R40, R5, -12583039 ;  /* 0xcb40007f05287421 */ /* 0x000fe20000000000 */
[----:B------:R-:W-:Y:S01]  /*1a970*/  FADD R50, R20, -12583039 ;  /* 0xcb40007f14327421 */ /* 0x000fe20000000000 */
[----:B------:R-:W-:Y:S01]  /*1a980*/  FFMA R31, -R42, 1.4426950216293334961, -R31 ;  /* 0x3fb8aa3b2a1f7823 */ /* 0x000fe2000000091f */
[----:B------:R-:W-:Y:S01]  /*1a990*/  FFMA R45, -R32, 1.925963033500011079e-08, R45 ;  /* 0x32a57060202d7823 */ /* 0x000fe2000000012d */
[----:B------:R-:W-:Y:S01]  /*1a9a0*/  FFMA R40, -R41, 1.4426950216293334961, -R40 ;  /* 0x3fb8aa3b29287823 */ /* 0x000fe20000000928 */
[----:B------:R-:W4:Y:S01]  /*1a9b0*/  MUFU.EX2 R29, R29 ;  /* 0x0000001d001d7308 */ /* 0x000f220000000800 */
[----:B------:R-:W-:Y:S01]  /*1a9c0*/  FFMA R42, -R42, 1.925963033500011079e-08, R31 ;  /* 0x32a570602a2a7823 */ /* 0x000fe2000000011f */
[----:B------:R-:W-:Y:S01]  /*1a9d0*/  SHF.L.U32 R31, R36, 0x17, RZ ;  /* 0x00000017241f7819 */ /* 0x000fe200000006ff */
[----:B------:R-:W-:Y:S01]  /*1a9e0*/  FADD R36, R15, -12583039 ;  /* 0xcb40007f0f247421 */ /* 0x000fe20000000000 */
[----:B------:R-:W-:Y:S01]  /*1a9f0*/  FFMA R50, -R43, 1.4426950216293334961, -R50 ;  /* 0x3fb8aa3b2b327823 */ /* 0x000fe20000000932 */
[----:B------:R-:W-:Y:S01]  /*1aa00*/  SHF.L.U32 R24, R24, 0x17, RZ ;  /* 0x0000001718187819 */ /* 0x000fe200000006ff */
[----:B------:R-:W-:Y:S01]  /*1aa10*/  FFMA R41, -R41, 1.925963033500011079e-08, R40 ;  /* 0x32a5706029297823 */ /* 0x000fe20000000128 */
[----:B--2---:R-:W-:Y:S01]  /*1aa20*/  FFMA R31, R31, R38, 1 ;  /* 0x3f8000001f1f7423 */ /* 0x004fe20000000026 */
[----:B------:R-:W2:Y:S01]  /*1aa30*/  MUFU.EX2 R32, R49 ;  /* 0x0000003100207308 */ /* 0x000ea20000000800 */
[----:B-1----:R-:W-:Y:S01]  /*1aa40*/  FFMA R44, -R37, 1.4426950216293334961, -R36 ;  /* 0x3fb8aa3b252c7823 */ /* 0x002fe20000000924 */
[----:B---3--:R-:W-:Y:S01]  /*1aa50*/  FFMA R30, R21, R30, 1 ;  /* 0x3f800000151e7423 */ /* 0x008fe2000000001e */
[----:B------:R-:W-:Y:S01]  /*1aa60*/  SHF.L.U32 R23, R23, 0x17, RZ ;  /* 0x0000001717177819 */ /* 0x000fe200000006ff */
[----:B------:R-:W-:Y:S01]  /*1aa70*/  FFMA R43, -R43, 1.925963033500011079e-08, R50 ;  /* 0x32a570602b2b7823 */ /* 0x000fe20000000132 */
[----:B------:R-:W-:Y:S01]  /*1aa80*/  SHF.L.U32 R21, R14, 0x17, RZ ;  /* 0x000000170e157819 */ /* 0x000fe200000006ff */
[----:B------:R-:W-:Y:S01]  /*1aa90*/  FFMA R44, -R37, 1.925963033500011079e-08, R44 ;  /* 0x32a57060252c7823 */ /* 0x000fe2000000012c */
[----:B------:R-:W-:Y:S01]  /*1aaa0*/  SHF.L.U32 R25, R25, 0x17, RZ ;  /* 0x0000001719197819 */ /* 0x000fe200000006ff */
[----:B------:R-:W1:Y:S01]  /*1aab0*/  MUFU.EX2 R40, R45 ;  /* 0x0000002d00287308 */ /* 0x000e620000000800 */
[----:B------:R-:W-:Y:S01]  /*1aac0*/  IADD3 R14, R31, 0x1800000, RZ ;  /* 0x018000001f0e7810 */ /* 0x000fe20007ffe0ff */
[----:B----4-:R-:W-:Y:S01]  /*1aad0*/  FFMA R29, R24, R29, 1 ;  /* 0x3f800000181d7423 */ /* 0x010fe2000000001d */
[----:B------:R-:W-:Y:S01]  /*1aae0*/  FFMA R28, R23, R28, 1 ;  /* 0x3f800000171c7423 */ /* 0x000fe2000000001c */
[----:B------:R-:W-:Y:S01]  /*1aaf0*/  FFMA R25, R25, R34, 1 ;  /* 0x3f80000019197423 */ /* 0x000fe20000000022 */
[----:B------:R-:W-:Y:S01]  /*1ab00*/  LOP3.LUT R24, R14, 0x7f800000, RZ, 0xc0, !PT ;  /* 0x7f8000000e187812 */ /* 0x000fe200078ec0ff */
[----:B------:R-:W-:Y:S01]  /*1ab10*/  BSSY B1, `(.L_x_290) ;  /* 0x0000029000017945 */ /* 0x000fe20003800000 */
[----:B------:R-:W-:Y:S01]  /*1ab20*/  SHF.L.U32 R23, R22, 0x17, RZ ;  /* 0x0000001716177819 */ /* 0x000fe200000006ff */
[----:B------:R-:W3:Y:S01]  /*1ab30*/  MUFU.EX2 R36, R47 ;  /* 0x0000002f00247308 */ /* 0x000ee20000000800 */
[----:B------:R-:W-:-:S02]  /*1ab40*/  ISETP.GT.U32.AND P2, PT, R24, 0x1ffffff, PT ;  /* 0x01ffffff1800780c */ /* 0x000fc40003f44070 */
[----:B------:R-:W-:Y:S01]  /*1ab50*/  SHF.L.U32 R24, R5, 0x17, RZ ;  /* 0x0000001705187819 */ /* 0x000fe200000006ff */
[----:B--2---:R-:W-:Y:S01]  /*1ab60*/  FFMA R32, R23, R32, 1 ;  /* 0x3f80000017207423 */ /* 0x004fe20000000020 */
[----:B------:R-:W-:Y:S02]  /*1ab70*/  SHF.L.U32 R23, R13, 0x17, RZ ;  /* 0x000000170d177819 */ /* 0x000fe400000006ff */
[----:B------:R-:W-:Y:S01]  /*1ab80*/  SHF.L.U32 R26, R26, 0x17, RZ ;  /* 0x000000171a1a7819 */ /* 0x000fe200000006ff */
[----:B------:R-:W2:Y:S01]  /*1ab90*/  MUFU.EX2 R35, R35 ;  /* 0x0000002300237308 */ /* 0x000ea20000000800 */
[----:B-1----:R-:W-:Y:S01]  /*1aba0*/  FFMA R13, R21, R40, 1 ;  /* 0x3f800000150d7423 */ /* 0x002fe20000000028 */
[----:B------:R-:W-:Y:S02]  /*1abb0*/  SHF.L.U32 R38, R33, 0x17, RZ ;  /* 0x0000001721267819 */ /* 0x000fe400000006ff */
[----:B------:R-:W-:Y:S02]  /*1abc0*/  SHF.L.U32 R12, R12, 0x17, RZ ;  /* 0x000000170c0c7819 */ /* 0x000fe400000006ff */
[----:B------:R-:W-:Y:S01]  /*1abd0*/  SHF.L.U32 R4, R4, 0x17, RZ ;  /* 0x0000001704047819 */ /* 0x000fe200000006ff */
[----:B------:R-:W-:Y:S01]  /*1abe0*/  FFMA R27, R38, R27, 1 ;  /* 0x3f800000261b7423 */ /* 0x000fe2000000001b */
[----:B------:R-:W1:Y:S01]  /*1abf0*/  MUFU.EX2 R39, R48 ;  /* 0x0000003000277308 */ /* 0x000e620000000800 */
[----:B---3--:R-:W-:Y:S01]  /*1ac00*/  FFMA R14, R23, R36, 1 ;  /* 0x3f800000170e7423 */ /* 0x008fe20000000024 */
[----:B------:R-:W-:-:S02]  /*1ac10*/  SHF.L.U32 R21, R8, 0x17, RZ ;  /* 0x0000001708157819 */ /* 0x000fc400000006ff */
[----:B------:R-:W-:Y:S02]  /*1ac20*/  SHF.L.U32 R5, R15, 0x17, RZ ;  /* 0x000000170f057819 */ /* 0x000fe400000006ff */
[----:B------:R-:W-:Y:S02]  /*1ac30*/  SHF.L.U32 R23, R20, 0x17, RZ ;  /* 0x0000001714177819 */ /* 0x000fe400000006ff */
[----:B------:R-:W3:Y:S01]  /*1ac40*/  MUFU.EX2 R37, R46 ;  /* 0x0000002e00257308 */ /* 0x000ee20000000800 */
[----:B--2---:R-:W-:-:S07]  /*1ac50*/  FFMA R26, R26, R35, 1 ;  /* 0x3f8000001a1a7423 */ /* 0x004fce0000000023 */
[----:B------:R-:W2:Y:S01]  /*1ac60*/  MUFU.EX2 R41, R41 ;  /* 0x0000002900297308 */ /* 0x000ea20000000800 */
[----:B-1----:R-:W-:-:S07]  /*1ac70*/  FFMA R12, R12, R39, 1 ;  /* 0x3f8000000c0c7423 */ /* 0x002fce0000000027 */
[----:B------:R-:W1:Y:S01]  /*1ac80*/  MUFU.EX2 R42, R42 ;  /* 0x0000002a002a7308 */ /* 0x000e620000000800 */
[----:B---3--:R-:W-:-:S07]  /*1ac90*/  FFMA R15, R4, R37, 1 ;  /* 0x3f800000040f7423 */ /* 0x008fce0000000025 */
[----:B------:R-:W3:Y:S01]  /*1aca0*/  MUFU.EX2 R22, R44 ;  /* 0x0000002c00167308 */ /* 0x000ee20000000800 */
[----:B--2---:R-:W-:-:S07]  /*1acb0*/  FFMA R20, R24, R41, 1 ;  /* 0x3f80000018147423 */ /* 0x004fce0000000029 */
[----:B------:R-:W2:Y:S01]  /*1acc0*/  MUFU.EX2 R34, R43 ;  /* 0x0000002b00227308 */ /* 0x000ea20000000800 */
[----:B-1----:R-:W-:Y:S01]  /*1acd0*/  FFMA R21, R21, R42, 1 ;  /* 0x3f80000015157423 */ /* 0x002fe2000000002a */
[----:B---3--:R-:W-:Y:S01]  /*1ace0*/  FFMA R22, R5, R22, 1 ;  /* 0x3f80000005167423 */ /* 0x008fe20000000016 */
[----:B--2---:R-:W-:Y:S01]  /*1acf0*/  FFMA R23, R23, R34, 1 ;  /* 0x3f80000017177423 */ /* 0x004fe20000000022 */
[----:B------:R-:W-:Y:S06]  /*1ad00*/  @P2 BRA `(.L_x_291) ;  /* 0x0000000000142947 */ /* 0x000fec0003800000 */
[----:B------:R-:W-:Y:S02]  /*1ad10*/  MOV R5, R31 ;  /* 0x0000001f00057202 */ /* 0x000fe40000000f00 */
[----:B------:R-:W-:-:S07]  /*1ad20*/  MOV R4, 0x1ad40 ;  /* 0x0001ad4000047802 */ /* 0x000fce0000000f00 */
[----:B------:R-:W-:Y:S05]  /*1ad30*/  CALL.REL.NOINC `($__internal_0_$__cuda_sm20_rcp_rn_f32_slowpath) ;  /* 0x000001d000f87944 */ /* 0x000fea0003c00000 */
[----:B------:R-:W-:Y:S01]  /*1ad40*/  MOV R24, R8 ;  /* 0x0000000800187202 */ /* 0x000fe20000000f00 */
[----:B------:R-:W-:Y:S06]  /*1ad50*/  BRA `(.L_x_292) ;  /* 0x0000000000107947 */ /* 0x000fec0003800000 */
.L_x_291:
[----:B------:R-:W1:Y:S02]  /*1ad60*/  MUFU.RCP R24, R31 ;  /* 0x0000001f00187308 */ /* 0x000e640000001000 */
[----:B-1----:R-:W-:-:S04]  /*1ad70*/  FFMA R4, R31, R24, -1 ;  /* 0xbf8000001f047423 */ /* 0x002fc80000000018 */
[----:B------:R-:W-:-:S04]  /*1ad80*/  FADD.FTZ R5, -R4, -RZ ;  /* 0x800000ff04057221 */ /* 0x000fc80000010100 */
[----:B------:R-:W-:-:S07]  /*1ad90*/  FFMA R24, R24, R5, R24 ;  /* 0x0000000518187223 */ /* 0x000fce0000000018 */
.L_x_292:
[----:B------:R-:W-:Y:S05]  /*1ada0*/  BSYNC B1 ;  /* 0x0000000000017941 */ /* 0x000fea0003800000 */
.L_x_290:
        /* <DEDUP_REMOVED lines=10> */
.L_x_294:
[----:B------:R-:W1:Y:S02]  /*1ae50*/  MUFU.RCP R4, R25 ;  /* 0x0000001900047308 */ /* 0x000e640000001000 */
[----:B-1----:R-:W-:-:S04]  /*1ae60*/  FFMA R5, R25, R4, -1 ;  /* 0xbf80000019057423 */ /* 0x002fc80000000004 */
[----:B------:R-:W-:-:S04]  /*1ae70*/  FADD.FTZ R5, -R5, -RZ ;  /* 0x800000ff05057221 */ /* 0x000fc80000010100 */
[----:B------:R-:W-:-:S07]  /*1ae80*/  FFMA R25, R4, R5, R4 ;  /* 0x0000000504197223 */ /* 0x000fce0000000004 */
.L_x_295:
[----:B------:R-:W-:Y:S05]  /*1ae90*/  BSYNC B1 ;  /* 0x0000000000017941 */ /* 0x000fea0003800000 */
.L_x_293:
        /* <DEDUP_REMOVED lines=10> */
.L_x_297:
[----:B------:R-:W1:Y:S02]  /*1af40*/  MUFU.RCP R5, R26 ;  /* 0x0000001a00057308 */ /* 0x000e640000001000 */
[----:B-1----:R-:W-:-:S04]  /*1af50*/  FFMA R4, R26, R5, -1 ;  /* 0xbf8000001a047423 */ /* 0x002fc80000000005 */
[----:B------:R-:W-:-:S04]  /*1af60*/  FADD.FTZ R4, -R4, -RZ ;  /* 0x800000ff04047221 */ /* 0x000fc80000010100 */
[----:B------:R-:W-:-:S07]  /*1af70*/  FFMA R26, R5, R4, R5 ;  /* 0x00000004051a7223 */ /* 0x000fce0000000005 */
.L_x_298:
[----:B------:R-:W-:Y:S05]  /*1af80*/  BSYNC B1 ;  /* 0x0000000000017941 */ /* 0x000fea0003800000 */
.L_x_296:
        /* <DEDUP_REMOVED lines=10> */
.L_x_300:
[----:B------:R-:W1:Y:S02]  /*1b030*/  MUFU.RCP R4, R27 ;  /* 0x0000001b00047308 */ /* 0x000e640000001000 */
[----:B-1----:R-:W-:-:S04]  /*1b040*/  FFMA R5, R27, R4, -1 ;  /* 0xbf8000001b057423 */ /* 0x002fc80000000004 */
[----:B------:R-:W-:-:S04]  /*1b050*/  FADD.FTZ R5, -R5, -RZ ;  /* 0x800000ff05057221 */ /* 0x000fc80000010100 */
[----:B------:R-:W-:-:S07]  /*1b060*/  FFMA R27, R4, R5, R4 ;  /* 0x00000005041b7223 */ /* 0x000fce0000000004 */
.L_x_301:
[----:B------:R-:W-:Y:S05]  /*1b070*/  BSYNC B1 ;  /* 0x0000000000017941 */ /* 0x000fea0003800000 */
.L_x_299:
        /* <DEDUP_REMOVED lines=10> */
.L_x_303:
[----:B------:R-:W1:Y:S02]  /*1b120*/  MUFU.RCP R5, R28 ;  /* 0x0000001c00057308 */ /* 0x000e640000001000 */
[----:B-1----:R-:W-:-:S04]  /*1b130*/  FFMA R4, R28, R5, -1 ;  /* 0xbf8000001c047423 */ /* 0x002fc80000000005 */
[----:B------:R-:W-:-:S04]  /*1b140*/  FADD.FTZ R4, -R4, -RZ ;  /* 0x800000ff04047221 */ /* 0x000fc80000010100 */
[----:B------:R-:W-:-:S07]  /*1b150*/  FFMA R28, R5, R4, R5 ;  /* 0x00000004051c7223 */ /* 0x000fce0000000005 */
.L_x_304:
[----:B------:R-:W-:Y:S05]  /*1b160*/  BSYNC B1 ;  /* 0x0000000000017941 */ /* 0x000fea0003800000 */
.L_x_302:
        /* <DEDUP_REMOVED lines=10> */
.L_x_306:
[----:B------:R-:W1:Y:S02]  /*1b210*/  MUFU.RCP R4, R29 ;  /* 0x0000001d00047308 */ /* 0x000e640000001000 */
[----:B-1----:R-:W-:-:S04]  /*1b220*/  FFMA R5, R29, R4, -1 ;  /* 0xbf8000001d057423 */ /* 0x002fc80000000004 */
[----:B------:R-:W-:-:S04]  /*1b230*/  FADD.FTZ R5, -R5, -RZ ;  /* 0x800000ff05057221 */ /* 0x000fc80000010100 */
[----:B------:R-:W-:-:S07]  /*1b240*/  FFMA R29, R4, R5, R4 ;  /* 0x00000005041d7223 */ /* 0x000fce0000000004 */
.L_x_307:
[----:B------:R-:W-:Y:S05]  /*1b250*/  BSYNC B1 ;  /* 0x0000000000017941 */ /* 0x000fea0003800000 */
.L_x_305:
        /* <DEDUP_REMOVED lines=10> */
.L_x_309:
[----:B------:R-:W1:Y:S02]  /*1b300*/  MUFU.RCP R5, R30 ;  /* 0x0000001e00057308 */ /* 0x000e640000001000 */
[----:B-1----:R-:W-:-:S04]  /*1b310*/  FFMA R4, R30, R5, -1 ;  /* 0xbf8000001e047423 */ /* 0x002fc80000000005 */
[----:B------:R-:W-:-:S04]  /*1b320*/  FADD.FTZ R4, -R4, -RZ ;  /* 0x800000ff04047221 */ /* 0x000fc80000010100 */
[----:B------:R-:W-:-:S07]  /*1b330*/  FFMA R30, R5, R4, R5 ;  /* 0x00000004051e7223 */ /* 0x000fce0000000005 */
.L_x_310:
[----:B------:R-:W-:Y:S05]  /*1b340*/  BSYNC B1 ;  /* 0x0000000000017941 */ /* 0x000fea0003800000 */
.L_x_308:
        /* <DEDUP_REMOVED lines=10> */
.L_x_312:
[----:B------:R-:W1:Y:S02]  /*1b3f0*/  MUFU.RCP R5, R32 ;  /* 0x0000002000057308 */ /* 0x000e640000001000 */
[----:B-1----:R-:W-:-:S04]  /*1b400*/  FFMA R4, R32, R5, -1 ;  /* 0xbf80000020047423 */ /* 0x002fc80000000005 */
[----:B------:R-:W-:-:S04]  /*1b410*/  FADD.FTZ R4, -R4, -RZ ;  /* 0x800000ff04047221 */ /* 0x000fc80000010100 */
[----:B------:R-:W-:-:S07]  /*1b420*/  FFMA R32, R5, R4, R5 ;  /* 0x0000000405207223 */ /* 0x000fce0000000005 */
.L_x_313:
[----:B------:R-:W-:Y:S05]  /*1b430*/  BSYNC B1 ;  /* 0x0000000000017941 */ /* 0x000fea0003800000 */
.L_x_311:
        /* <DEDUP_REMOVED lines=10> */
.L_x_315:
[----:B------:R-:W1:Y:S02]  /*1b4e0*/  MUFU.RCP R5, R12 ;  /* 0x0000000c00057308 */ /* 0x000e640000001000 */
[----:B-1----:R-:W-:-:S04]  /*1b4f0*/  FFMA R4, R12, R5, -1 ;  /* 0xbf8000000c047423 */ /* 0x002fc80000000005 */
[----:B------:R-:W-:-:S04]  /*1b500*/  FADD.FTZ R4, -R4, -RZ ;  /* 0x800000ff04047221 */ /* 0x000fc80000010100 */
[----:B------:R-:W-:-:S07]  /*1b510*/  FFMA R12, R5, R4, R5 ;  /* 0x00000004050c7223 */ /* 0x000fce0000000005 */
.L_x_316:
[----:B------:R-:W-:Y:S05]  /*1b520*/  BSYNC B1 ;  /* 0x0000000000017941 */ /* 0x000fea0003800000 */
.L_x_314:
        /* <DEDUP_REMOVED lines=10> */
.L_x_318:
[----:B------:R-:W1:Y:S02]  /*1b5d0*/  MUFU.RCP R4, R13 ;  /* 0x0000000d00047308 */ /* 0x000e640000001000 */
[----:B-1----:R-:W-:-:S04]  /*1b5e0*/  FFMA R5, R13, R4, -1 ;  /* 0xbf8000000d057423 */ /* 0x002fc80000000004 */
[----:B------:R-:W-:-:S04]  /*1b5f0*/  FADD.FTZ R5, -R5, -RZ ;  /* 0x800000ff05057221 */ /* 0x000fc80000010100 */
[----:B------:R-:W-:-:S07]  /*1b600*/  FFMA R13, R4, R5, R4 ;  /* 0x00000005040d7223 */ /* 0x000fce0000000004 */
.L_x_319:
[----:B------:R-:W-:Y:S05]  /*1b610*/  BSYNC B1 ;  /* 0x0000000000017941 */ /* 0x000fea0003800000 */
.L_x_317:
        /* <DEDUP_REMOVED lines=10> */
.L_x_321:
[----:B------:R-:W1:Y:S02]  /*1b6c0*/  MUFU.RCP R5, R14 ;  /* 0x0000000e00057308 */ /* 0x000e640000001000 */
[----:B-1----:R-:W-:-:S04]  /*1b6d0*/  FFMA R4, R14, R5, -1 ;  /* 0xbf8000000e047423 */ /* 0x002fc80000000005 */
[----:B------:R-:W-:-:S04]  /*1b6e0*/  FADD.FTZ R4, -R4, -RZ ;  /* 0x800000ff04047221 */ /* 0x000fc80000010100 */
[----:B------:R-:W-:-:S07]  /*1b6f0*/  FFMA R14, R5, R4, R5 ;  /* 0x00000004050e7223 */ /* 0x000fce0000000005 */
.L_x_322:
[----:B------:R-:W-:Y:S05]  /*1b700*/  BSYNC B1 ;  /* 0x0000000000017941 */ /* 0x000fea0003800000 */
.L_x_320:
        /* <DEDUP_REMOVED lines=10> */
.L_x_324:
[----:B------:R-:W1:Y:S02]  /*1b7b0*/  MUFU.RCP R4, R15 ;  /* 0x0000000f00047308 */ /* 0x000e640000001000 */
[----:B-1----:R-:W-:-:S04]  /*1b7c0*/  FFMA R5, R15, R4, -1 ;  /* 0xbf8000000f057423 */ /* 0x002fc80000000004 */
[----:B------:R-:W-:-:S04]  /*1b7d0*/  FADD.FTZ R5, -R5, -RZ ;  /* 0x800000ff05057221 */ /* 0x000fc80000010100 */
[----:B------:R-:W-:-:S07]  /*1b7e0*/  FFMA R15, R4, R5, R4 ;  /* 0x00000005040f7223 */ /* 0x000fce0000000004 */
.L_x_325:
[----:B------:R-:W-:Y:S05]  /*1b7f0*/  BSYNC B1 ;  /* 0x0000000000017941 */ /* 0x000fea0003800000 */
.L_x_323:
        /* <DEDUP_REMOVED lines=10> */
.L_x_327:
[----:B------:R-:W1:Y:S02]  /*1b8a0*/  MUFU.RCP R5, R20 ;  /* 0x0000001400057308 */ /* 0x000e640000001000 */
[----:B-1----:R-:W-:-:S04]  /*1b8b0*/  FFMA R4, R20, R5, -1 ;  /* 0xbf80000014047423 */ /* 0x002fc80000000005 */
[----:B------:R-:W-:-:S04]  /*1b8c0*/  FADD.FTZ R4, -R4, -RZ ;  /* 0x800000ff04047221 */ /* 0x000fc80000010100 */
[----:B------:R-:W-:-:S07]  /*1b8d0*/  FFMA R20, R5, R4, R5 ;  /* 0x0000000405147223 */ /* 0x000fce0000000005 */
.L_x_328:
[----:B------:R-:W-:Y:S05]  /*1b8e0*/  BSYNC B1 ;  /* 0x0000000000017941 */ /* 0x000fea0003800000 */
.L_x_326:
        /* <DEDUP_REMOVED lines=10> */
.L_x_330:
[----:B------:R-:W1:Y:S02]  /*1b990*/  MUFU.RCP R4, R21 ;  /* 0x0000001500047308 */ /* 0x000e640000001000 */
[----:B-1----:R-:W-:-:S04]  /*1b9a0*/  FFMA R5, R21, R4, -1 ;  /* 0xbf80000015057423 */ /* 0x002fc80000000004 */
[----:B------:R-:W-:-:S04]  /*1b9b0*/  FADD.FTZ R5, -R5, -RZ ;  /* 0x800000ff05057221 */ /* 0x000fc80000010100 */
[----:B------:R-:W-:-:S07]  /*1b9c0*/  FFMA R21, R4, R5, R4 ;  /* 0x0000000504157223 */ /* 0x000fce0000000004 */
.L_x_331:
[----:B------:R-:W-:Y:S05]  /*1b9d0*/  BSYNC B1 ;  /* 0x0000000000017941 */ /* 0x000fea0003800000 */
.L_x_329:
        /* <DEDUP_REMOVED lines=10> */
.L_x_333:
[----:B------:R-:W1:Y:S02]  /*1ba80*/  MUFU.RCP R5, R22 ;  /* 0x0000001600057308 */ /* 0x000e640000001000 */
[----:B-1----:R-:W-:-:S04]  /*1ba90*/  FFMA R4, R22, R5, -1 ;  /* 0xbf80000016047423 */ /* 0x002fc80000000005 */
[----:B------:R-:W-:-:S04]  /*1baa0*/  FADD.FTZ R4, -R4, -RZ ;  /* 0x800000ff04047221 */ /* 0x000fc80000010100 */
[----:B------:R-:W-:-:S07]  /*1bab0*/  FFMA R22, R5, R4, R5 ;  /* 0x0000000405167223 */ /* 0x000fce0000000005 */
.L_x_334:
[----:B------:R-:W-:Y:S05]  /*1bac0*/  BSYNC B1 ;  /* 0x0000000000017941 */ /* 0x000fea0003800000 */
.L_x_332:
        /* <DEDUP_REMOVED lines=9> */
.L_x_336:
[----:B------:R-:W1:Y:S02]  /*1bb60*/  MUFU.RCP R8, R23 ;  /* 0x0000001700087308 */ /* 0x000e640000001000 */
[----:B-1----:R-:W-:-:S04]  /*1bb70*/  FFMA R4, R23, R8, -1 ;  /* 0xbf80000017047423 */ /* 0x002fc80000000008 */
[----:B------:R-:W-:-:S04]  /*1bb80*/  FADD.FTZ R5, -R4, -RZ ;  /* 0x800000ff04057221 */ /* 0x000fc80000010100 */
[----:B------:R-:W-:-:S07]  /*1bb90*/  FFMA R8, R8, R5, R8 ;  /* 0x0000000508087223 */ /* 0x000fce0000000008 */
.L_x_337:
[----:B------:R-:W-:Y:S05]  /*1bba0*/  BSYNC B1 ;  /* 0x0000000000017941 */ /* 0x000fea0003800000 */
.L_x_335:
        /* <DEDUP_REMOVED lines=10> */
.L_x_338:
        /* <DEDUP_REMOVED lines=27> */
.L_x_340:
[----:B------:R-:W-:Y:S05]  /*1be00*/  BSYNC B0 ;  /* 0x0000000000007941 */ /* 0x000fea0003800000 */
.L_x_339:
[----:B------:R-:W-:Y:S04]  /*1be10*/  BSSY B0, `(.L_x_341) ;  /* 0x000003a000007945 */ /* 0x000fe80003800000 */
[----:B------:R-:W-:Y:S05]  /*1be20*/  @P0 BRA `(.L_x_342) ;  /* 0x0000000000e00947 */ /* 0x000fea0003800000 */
[----:B------:R-:W-:-:S04]  /*1be30*/  MOV R4, UR44 ;  /* 0x0000002c00047c02 */ /* 0x000fc80008000f00 */
[----:B------:R-:W-:-:S13]  /*1be40*/  ISETP.NE.AND P3, PT, R4, 0x3, PT ;  /* 0x000000030400780c */ /* 0x000fda0003f65270 */
[----:B------:R-:W-:Y:S05]  /*1be50*/  @!P3 BRA `(.L_x_343) ;  /* 0x000000000004b947 */ /* 0x000fea0003800000 */
[----:B------:R-:W-:Y:S01]  /*1be60*/  BPT.TRAP 0x1 ;  /* 0x000000040000795c */ /* 0x000fe20000300000 */
.L_x_343:
[----:B------:R-:W-:Y:S01]  /*1be70*/  LEA R4, R18, UR48, 0x3 ;  /* 0x0000003012047c11 */ /* 0x000fe2000f8e18ff */
[----:B------:R-:W-:Y:S01]  /*1be80*/  BSSY B1, `(.L_x_344) ;  /* 0x0000004000017945 */ /* 0x000fe20003800000 */
[----:B------:R-:W-:-:S04]  /*1be90*/  SHF.L.U32 R5, R19, 0x1f, RZ ;  /* 0x0000001f13057819 */ /* 0x000fc800000006ff */
[----:B------:R-:W1:Y:S02]  /*1bea0*/  SYNCS.PHASECHK.TRANS64.TRYWAIT P2, [R4+URZ+0x60], R5 ;  /* 0x00006005040075a7 */ /* 0x000e64000804017f */
[----:B-1----:R-:W-:Y:S05]  /*1beb0*/  @!P2 BRA `(.L_x_345) ;  /* 0x000001b40030a947 */ /* 0x002fea0003800000 */
.L_x_1145:
[----:B------:R-:W-:Y:S05]  /*1bec0*/  BSYNC B1 ;  /* 0x0000000000017941 */ /* 0x000fea0003800000 */
.L_x_344:
        /* <DEDUP_REMOVED lines=22> */
.L_x_347:
[----:B------:R-:W-:Y:S05]  /*1c030*/  BSYNC B1 ;  /* 0x0000000000017941 */ /* 0x000fea0003800000 */
.L_x_346:
        /* <DEDUP_REMOVED lines=8> */
.L_x_348:
        /* <DEDUP_REMOVED lines=15> */
.L_x_342:
[----:B------:R-:W-:Y:S05]  /*1c1b0*/  BSYNC B0 ;  /* 0x0000000000007941 */ /* 0x000fea0003800000 */
.L_x_341:
[----:B------:R-:W2:Y:S04]  /*1c1c0*/  LDL.LU R5, [R1+0x320] ;  /* 0x0003200001057983 */ /* 0x000ea80000300800 */
[----:B------:R-:W3:Y:S04]  /*1c1d0*/  LDL.LU R13, [R1+0x324] ;  /* 0x00032400010d7983 */ /* 0x000ee80000300800 */
[----:B------:R-:W4:Y:S04]  /*1c1e0*/  LDL.LU R28, [R1+0x328] ;  /* 0x00032800011c7983 */ /* 0x000f280000300800 */
[----:B------:R-:W5:Y:S04]  /*1c1f0*/  LDL.LU R25, [R1+0x32c] ;  /* 0x00032c0001197983 */ /* 0x000f680000300800 */
[----:B------:R-:W4:Y:S04]  /*1c200*/  LDL.LU R15, [R1+0x330] ;  /* 0x00033000010f7983 */ /* 0x000f280000300800 */
[----:B------:R-:W4:Y:S04]  /*1c210*/  LDL.LU R21, [R1+0x334] ;  /* 0x0003340001157983 */ /* 0x000f280000300800 */
[----:B------:R-:W4:Y:S04]  /*1c220*/  LDL.LU R24, [R1+0x338] ;  /* 0x0003380001187983 */ /* 0x000f280000300800 */
[----:B------:R-:W4:Y:S04]  /*1c230*/  LDL.LU R23, [R1+0x33c] ;  /* 0x00033c0001177983 */ /* 0x000f280000300800 */
[----:B------:R-:W4:Y:S01]  /*1c240*/  LDL.LU R22, [R1+0x340] ;  /* 0x0003400001167983 */ /* 0x000f220000300800 */
[----:B------:R-:W-:-:S03]  /*1c250*/  F2FP.F16.E4M3.UNPACK_B R4, R7 ;  /* 0x00000007ff04723e */ /* 0x000fc600020006ff */
[----:B------:R-:W4:Y:S02]  /*1c260*/  LDL.LU R27, [R1+0x344] ;  /* 0x00034400011b7983 */ /* 0x000f240000300800 */
[--C-:B------:R-:W-:Y:S02]  /*1c270*/  HADD2.F32 R20, -RZ, R4.reuse.H1_H1 ;  /* 0x30000004ff147230 */ /* 0x100fe40000004100 */
[----:B------:R-:W-:Y:S01]  /*1c280*/  HADD2.F32 R14, -RZ, R4.H0_H0 ;  /* 0x20000004ff0e7230 */ /* 0x000fe20000004100 */
[----:B------:R-:W-:Y:S02]  /*1c290*/  F2FP.F16.E4M3.UNPACK_B R8, R6 ;  /* 0x00000006ff08723e */ /* 0x000fe400020006ff */
[-C--:B------:R-:W-:Y:S02]  /*1c2a0*/  F2FP.F16.E4M3.UNPACK_B R12, R3.reuse ;  /* 0x00000003ff0c723e */ /* 0x080fe400020006ff */
[----:B------:R-:W-:Y:S02]  /*1c2b0*/  F2FP.F16.E4M3.UNPACK_B R29, R3.H1 ;  /* 0x00000003ff1d723e */ /* 0x000fe400030006ff */
[----:B------:R-:W-:-:S02]  /*1c2c0*/  F2FP.F16.E4M3.UNPACK_B R39, R0 ;  /* 0x00000000ff27723e */ /* 0x000fc400020006ff */
[----:B------:R-:W-:Y:S01]  /*1c2d0*/  F2FP.F16.E4M3.UNPACK_B R44, R0.H1 ;  /* 0x00000000ff2c723e */ /* 0x000fe200030006ff */
[----:B------:R-:W-:Y:S01]  /*1c2e0*/  BSSY B1, `(.L_x_349) ;  /* 0x00000c6000017945 */ /* 0x000fe20003800000 */
[C---:B--2---:R-:W-:Y:S01]  /*1c2f0*/  FMUL R5, R16.reuse, R5 ;  /* 0x0000000510057220 */ /* 0x044fe20000400000 */
[----:B---3--:R-:W-:-:S04]  /*1c300*/  FMUL R13, R16, R13 ;  /* 0x0000000d100d7220 */ /* 0x008fc80000400000 */
[----:B------:R-:W-:Y:S01]  /*1c310*/  FFMA R20, R2, R20, R13 ;  /* 0x0000001402147223 */ /* 0x000fe2000000000d */
[----:B-----5:R-:W-:Y:S02]  /*1c320*/  FMUL R13, R16, R25 ;  /* 0x00000019100d7220 */ /* 0x020fe40000400000 */
[----:B------:R-:W2:Y:S04]  /*1c330*/  LDL.LU R25, [R1+0x348] ;  /* 0x0003480001197983 */ /* 0x000ea80000300800 */
[----:B------:R-:W3:Y:S04]  /*1c340*/  LDL.LU R33, [R1+0x34c] ;  /* 0x00034c0001217983 */ /* 0x000ee80000300800 */
[----:B------:R-:W5:Y:S04]  /*1c350*/  LDL.LU R31, [R1+0x350] ;  /* 0x00035000011f7983 */ /* 0x000f680000300800 */
[----:B------:R-:W5:Y:S04]  /*1c360*/  LDL.LU R41, [R1+0x354] ;  /* 0x0003540001297983 */ /* 0x000f680000300800 */
[----:B------:R-:W5:Y:S04]  /*1c370*/  LDL.LU R42, [R1+0x358] ;  /* 0x00035800012a7983 */ /* 0x000f680000300800 */
[----:B------:R-:W5:Y:S01]  /*1c380*/  LDL.LU R46, [R1+0x35c] ;  /* 0x00035c00012e7983 */ /* 0x000f620000300800 */
[----:B------:R-:W-:Y:S01]  /*1c390*/  F2FP.F16.E4M3.UNPACK_B R4, R7.H1 ;  /* 0x00000007ff04723e */ /* 0x000fe200030006ff */
[----:B------:R-:W-:Y:S01]  /*1c3a0*/  FFMA R14, R2, R14, R5 ;  /* 0x0000000e020e7223 */ /* 0x000fe20000000005 */
[----:B------:R-:W-:-:S02]  /*1c3b0*/  HADD2.F32 R32, -RZ, R8.H1_H1 ;  /* 0x30000008ff207230 */ /* 0x000fc40000004100 */
[C---:B----4-:R-:W-:Y:S01]  /*1c3c0*/  FMUL R5, R16.reuse, R28 ;  /* 0x0000001c10057220 */ /* 0x050fe20000400000 */
[----:B------:R-:W-:Y:S02]  /*1c3d0*/  HADD2.F32 R26, -RZ, R4.H0_H0 ;  /* 0x20000004ff1a7230 */ /* 0x000fe40000004100 */
[C---:B------:R-:W-:Y:S01]  /*1c3e0*/  FMUL R21, R16.reuse, R21 ;  /* 0x0000001510157220 */ /* 0x040fe20000400000 */
[----:B------:R-:W-:Y:S01]  /*1c3f0*/  HADD2.F32 R34, -RZ, R8.H0_H0 ;  /* 0x20000008ff227230 */ /* 0x000fe20000004100 */
[----:B------:R-:W-:Y:S01]  /*1c400*/  F2FP.F16.E4M3.UNPACK_B R8, R6.H1 ;  /* 0x00000006ff08723e */ /* 0x000fe200030006ff */
[----:B------:R-:W-:Y:S02]  /*1c410*/  HADD2.F32 R4, -RZ, R4.H1_H1 ;  /* 0x30000004ff047230 */ /* 0x000fe40000004100 */
[----:B------:R-:W-:Y:S01]  /*1c420*/  FMUL R15, R16, R15 ;  /* 0x0000000f100f7220 */ /* 0x000fe20000400000 */
[C---:B------:R-:W-:Y:S01]  /*1c430*/  FFMA R26, R2.reuse, R26, R5 ;  /* 0x0000001a021a7223 */ /* 0x040fe20000000005 */
[----:B------:R-:W-:Y:S01]  /*1c440*/  FFMA R32, R2, R32, R21 ;  /* 0x0000002002207223 */ /* 0x000fe20000000015 */
[----:B------:R-:W-:Y:S01]  /*1c450*/  MOV R5, 0x3bbb989d ;  /* 0x3bbb989d00057802 */ /* 0x000fe20000000f00 */
[----:B------:R-:W-:Y:S01]  /*1c460*/  FMUL R21, R16, R22 ;  /* 0x0000001610157220 */ /* 0x000fe20000400000 */
[----:B------:R-:W-:-:S02]  /*1c470*/  HADD2.F32 R30, -RZ, R8.H0_H0 ;  /* 0x20000008ff1e7230 */ /* 0x000fc40000004100 */
[C---:B------:R-:W-:Y:S01]  /*1c480*/  FFMA R40, R2.reuse, R4, R13 ;  /* 0x0000000402287223 */ /* 0x040fe2000000000d */
[----:B------:R-:W-:Y:S02]  /*1c490*/  HADD2.F32 R22, -RZ, R12.H0_H0 ;  /* 0x2000000cff167230 */ /* 0x000fe40000004100 */
[----:B------:R-:W-:Y:S01]  /*1c4a0*/  FFMA R34, R2, R34, R15 ;  /* 0x0000002202227223 */ /* 0x000fe2000000000f */
[----:B------:R-:W-:Y:S02]  /*1c4b0*/  HADD2.F32 R8, -RZ, R8.H1_H1 ;  /* 0x30000008ff087230 */ /* 0x000fe40000004100 */
[----:B------:R-:W-:Y:S01]  /*1c4c0*/  FMUL R15, R16, R23 ;  /* 0x00000017100f7220 */ /* 0x000fe20000400000 */
[----:B------:R-:W-:Y:S01]  /*1c4d0*/  MOV R4, 0x437c0000 ;  /* 0x437c000000047802 */ /* 0x000fe20000000f00 */
[-C--:B------:R-:W-:Y:S01]  /*1c4e0*/  FFMA.SAT R23, -R14, R5.reuse, 0.5 ;  /* 0x3f0000000e177423 */ /* 0x080fe20000002105 */
[----:B------:R-:W-:Y:S01]  /*1c4f0*/  FFMA R22, R2, R22, R21 ;  /* 0x0000001602167223 */ /* 0x000fe20000000015 */
[----:B------:R-:W-:Y:S01]  /*1c500*/  FMUL R13, R16, R24 ;  /* 0x00000018100d7220 */ /* 0x000fe20000400000 */
[----:B------:R-:W-:Y:S01]  /*1c510*/  FFMA R28, R2, R8, R15 ;  /* 0x00000008021c7223 */ /* 0x000fe2000000000f */
[----:B------:R-:W-:Y:S01]  /*1c520*/  FFMA.SAT R21, -R20, R5, 0.5 ;  /* 0x3f00000014157423 */ /* 0x000fe20000002105 */
[----:B------:R-:W-:Y:S01]  /*1c530*/  FFMA.RM R8, R23, R4, 12582913 ;  /* 0x4b40000117087423 */ /* 0x000fe20000004004 */
[----:B------:R-:W-:-:S02]  /*1c540*/  HADD2.F32 R24, -RZ, R12.H1_H1 ;  /* 0x3000000cff187230 */ /* 0x000fc40000004100 */
[----:B------:R-:W-:Y:S01]  /*1c550*/  FFMA R30, R2, R30, R13 ;  /* 0x0000001e021e7223 */ /* 0x000fe2000000000d */
[----:B------:R-:W-:Y:S01]  /*1c560*/  FFMA.RM R12, R21, R4, 12582913 ;  /* 0x4b400001150c7423 */ /* 0x000fe20000004004 */
[----:B------:R-:W-:Y:S01]  /*1c570*/  FMUL R13, R16, R27 ;  /* 0x0000001b100d7220 */ /* 0x000fe20000400000 */
[----:B------:R-:W-:Y:S01]  /*1c580*/  FADD R15, R8, -12583039 ;  /* 0xcb40007f080f7421 */ /* 0x000fe20000000000 */
[----:B------:R-:W-:Y:S01]  /*1c590*/  FFMA.SAT R23, -R26, R5, 0.5 ;  /* 0x3f0000001a177423 */ /* 0x000fe20000002105 */
[----:B------:R-:W-:Y:S01]  /*1c5a0*/  FADD R21, R12, -12583039 ;  /* 0xcb40007f0c157421 */ /* 0x000fe20000000000 */
[----:B------:R-:W-:Y:S01]  /*1c5b0*/  FFMA R24, R2, R24, R13 ;  /* 0x0000001802187223 */ /* 0x000fe2000000000d */
[----:B------:R-:W-:Y:S01]  /*1c5c0*/  FFMA R15, -R14, 1.4426950216293334961, -R15 ;  /* 0x3fb8aa3b0e0f7823 */ /* 0x000fe2000000090f */
[----:B------:R-:W-:Y:S01]  /*1c5d0*/  FFMA.RM R13, R23, R4, 12582913 ;  /* 0x4b400001170d7423 */ /* 0x000fe20000004004 */
[----:B------:R-:W-:Y:S01]  /*1c5e0*/  FFMA R21, -R20, 1.4426950216293334961, -R21 ;  /* 0x3fb8aa3b14157823 */ /* 0x000fe20000000915 */
[----:B------:R-:W-:-:S02]  /*1c5f0*/  HADD2.F32 R36, -RZ, R29.H0_H0 ;  /* 0x2000001dff247230 */ /* 0x000fc40000004100 */
[----:B------:R-:W-:Y:S01]  /*1c600*/  FFMA R14, -R14, 1.925963033500011079e-08, R15 ;  /* 0x32a570600e0e7823 */ /* 0x000fe2000000010f */
[----:B------:R-:W-:Y:S01]  /*1c610*/  FADD R23, R13, -12583039 ;  /* 0xcb40007f0d177421 */ /* 0x000fe20000000000 */
[----:B------:R-:W-:Y:S01]  /*1c620*/  FFMA.SAT R27, -R40, R5, 0.5 ;  /* 0x3f000000281b7423 */ /* 0x000fe20000002105 */
[----:B------:R-:W-:Y:S02]  /*1c630*/  HADD2.F32 R29, -RZ, R29.H1_H1 ;  /* 0x3000001dff1d7230 */ /* 0x000fe40000004100 */
[----:B------:R-:W-:-:S04]  /*1c640*/  FFMA R23, -R26, 1.4426950216293334961, -R23 ;  /* 0x3fb8aa3b1a177823 */ /* 0x000fc80000000917 */
[----:B------:R-:W-:Y:S01]  /*1c650*/  FFMA R26, -R26, 1.925963033500011079e-08, R23 ;  /* 0x32a570601a1a7823 */ /* 0x000fe20000000117 */
[-C--:B------:R-:W-:Y:S01]  /*1c660*/  FFMA.SAT R35, -R30, R5.reuse, 0.5 ;  /* 0x3f0000001e237423 */ /* 0x080fe20000002105 */
[----:B------:R-:W-:Y:S01]  /*1c670*/  FFMA.SAT R43, -R24, R5, 0.5 ;  /* 0x3f000000182b7423 */ /* 0x000fe20000002105 */
[----:B------:R-:W-:Y:S08]  /*1c680*/  MUFU.EX2 R14, R14 ;  /* 0x0000000e000e7308 */ /* 0x000ff00000000800 */
[----:B------:R-:W1:Y:S01]  /*1c690*/  MUFU.EX2 R26, R26 ;  /* 0x0000001a001a7308 */ /* 0x000e620000000800 */
[----:B------:R-:W-:-:S05]  /*1c6a0*/  SHF.L.U32 R13, R13, 0x17, RZ ;  /* 0x000000170d0d7819 */ /* 0x000fca00000006ff */
[----:B-1----:R-:W-:Y:S01]  /*1c6b0*/  FFMA R26, R13, R26, 1 ;  /* 0x3f8000000d1a7423 */ /* 0x002fe2000000001a */
[----:B--2---:R-:W-:Y:S01]  /*1c6c0*/  FMUL R15, R16, R25 ;  /* 0x00000019100f7220 */ /* 0x004fe20000400000 */
[----:B------:R-:W-:Y:S01]  /*1c6d0*/  FFMA R25, -R20, 1.925963033500011079e-08, R21 ;  /* 0x32a5706014197823 */ /* 0x000fe20000000115 */
[----:B---3--:R-:W-:Y:S02]  /*1c6e0*/  FMUL R21, R16, R33 ;  /* 0x0000002110157220 */ /* 0x008fe40000400000 */
[----:B------:R-:W-:Y:S01]  /*1c6f0*/  FFMA R36, R2, R36, R15 ;  /* 0x0000002402247223 */ /* 0x000fe2000000000f */
[-C--:B------:R-:W-:Y:S01]  /*1c700*/  FFMA.RM R15, R27, R4.reuse, 12582913 ;  /* 0x4b4000011b0f7423 */ /* 0x080fe20000004004 */
[----:B------:R-:W-:Y:S01]  /*1c710*/  FFMA.SAT R27, -R34, R5, 0.5 ;  /* 0x3f000000221b7423 */ /* 0x000fe20000002105 */
[----:B------:R-:W-:Y:S01]  /*1c720*/  FFMA R38, R2, R29, R21 ;  /* 0x0000001d02267223 */ /* 0x000fe20000000015 */
[----:B------:R-:W-:Y:S01]  /*1c730*/  FFMA.SAT R21, -R32, R5, 0.5 ;  /* 0x3f00000020157423 */ /* 0x000fe20000002105 */
[----:B------:R-:W-:Y:S01]  /*1c740*/  FADD R23, R15, -12583039 ;  /* 0xcb40007f0f177421 */ /* 0x000fe20000000000 */
[----:B------:R-:W-:-:S02]  /*1c750*/  FFMA.RM R20, R27, R4, 12582913 ;  /* 0x4b4000011b147423 */ /* 0x000fc40000004004 */
[----:B------:R-:W-:Y:S01]  /*1c760*/  FFMA.RM R21, R21, R4, 12582913 ;  /* 0x4b40000115157423 */ /* 0x000fe20000004004 */
[----:B------:R-:W-:Y:S01]  /*1c770*/  FFMA R23, -R40, 1.4426950216293334961, -R23 ;  /* 0x3fb8aa3b28177823 */ /* 0x000fe20000000917 */
[----:B------:R-:W-:Y:S02]  /*1c780*/  FADD R29, R20, -12583039 ;  /* 0xcb40007f141d7421 */ /* 0x000fe40000000000 */
[----:B------:R-:W-:Y:S01]  /*1c790*/  FADD R33, R21, -12583039 ;  /* 0xcb40007f15217421 */ /* 0x000fe20000000000 */
[----:B------:R-:W-:Y:S01]  /*1c7a0*/  FFMA R27, -R40, 1.925963033500011079e-08, R23 ;  /* 0x32a57060281b7823 */ /* 0x000fe20000000117 */
[----:B------:R-:W-:Y:S02]  /*1c7b0*/  HADD2.F32 R40, -RZ, R39.H0_H0 ;  /* 0x20000027ff287230 */ /* 0x000fe40000004100 */
[----:B-----5:R-:W-:Y:S01]  /*1c7c0*/  FMUL R23, R16, R31 ;  /* 0x0000001f10177220 */ /* 0x020fe20000400000 */
[----:B------:R-:W-:Y:S01]  /*1c7d0*/  FFMA R29, -R34, 1.4426950216293334961, -R29 ;  /* 0x3fb8aa3b221d7823 */ /* 0x000fe2000000091d */
[----:B------:R-:W-:-:S02]  /*1c7e0*/  FFMA R33, -R32, 1.4426950216293334961, -R33 ;  /* 0x3fb8aa3b20217823 */ /* 0x000fc40000000921 */
[----:B------:R-:W-:Y:S01]  /*1c7f0*/  FFMA R40, R2, R40, R23 ;  /* 0x0000002802287223 */ /* 0x000fe20000000017 */
[----:B------:R-:W-:Y:S01]  /*1c800*/  FFMA R31, -R34, 1.925963033500011079e-08, R29 ;  /* 0x32a57060221f7823 */ /* 0x000fe2000000011d */
[----:B------:R-:W-:Y:S01]  /*1c810*/  FFMA.SAT R23, -R28, R5, 0.5 ;  /* 0x3f0000001c177423 */ /* 0x000fe20000002105 */
[----:B------:R-:W-:Y:S01]  /*1c820*/  FFMA R33, -R32, 1.925963033500011079e-08, R33 ;  /* 0x32a5706020217823 */ /* 0x000fe20000000121 */
[-C--:B------:R-:W-:Y:S01]  /*1c830*/  FFMA.RM R29, R35, R4.reuse, 12582913 ;  /* 0x4b400001231d7423 */ /* 0x080fe20000004004 */
[----:B------:R-:W-:Y:S02]  /*1c840*/  HADD2.F32 R32, -RZ, R39.H1_H1 ;  /* 0x30000027ff207230 */ /* 0x000fe40000004100 */
[----:B------:R-:W-:Y:S01]  /*1c850*/  FMUL R35, R16, R41 ;  /* 0x0000002910237220 */ /* 0x000fe20000400000 */
[----:B------:R-:W-:Y:S01]  /*1c860*/  FFMA.RM R23, R23, R4, 12582913 ;  /* 0x4b40000117177423 */ /* 0x000fe20000004004 */
[----:B------:R-:W-:Y:S02]  /*1c870*/  FADD R37, R29, -12583039 ;  /* 0xcb40007f1d257421 */ /* 0x000fe40000000000 */
[----:B------:R-:W-:Y:S01]  /*1c880*/  FFMA R32, R2, R32, R35 ;  /* 0x0000002002207223 */ /* 0x000fe20000000023 */
[----:B------:R-:W-:Y:S01]  /*1c890*/  FFMA.SAT R35, -R22, R5, 0.5 ;  /* 0x3f00000016237423 */ /* 0x000fe20000002105 */
[----:B------:R-:W-:Y:S01]  /*1c8a0*/  FADD R39, R23, -12583039 ;  /* 0xcb40007f17277421 */ /* 0x000fe20000000000 */
[----:B------:R-:W-:-:S02]  /*1c8b0*/  FFMA R37, -R30, 1.4426950216293334961, -R37 ;  /* 0x3fb8aa3b1e257823 */ /* 0x000fc40000000925 */
[----:B------:R-:W-:Y:S01]  /*1c8c0*/  FFMA.RM R34, R35, R4, 12582913 ;  /* 0x4b40000123227423 */ /* 0x000fe20000004004 */
[----:B------:R-:W-:Y:S01]  /*1c8d0*/  FFMA R39, -R28, 1.4426950216293334961, -R39 ;  /* 0x3fb8aa3b1c277823 */ /* 0x000fe20000000927 */
[----:B------:R-:W-:Y:S01]  /*1c8e0*/  FFMA R37, -R30, 1.925963033500011079e-08, R37 ;  /* 0x32a570601e257823 */ /* 0x000fe20000000125 */
[----:B------:R-:W-:Y:S02]  /*1c8f0*/  HADD2.F32 R30, -RZ, R44.H0_H0 ;  /* 0x2000002cff1e7230 */ /* 0x000fe40000004100 */
[----:B------:R-:W-:Y:S01]  /*1c900*/  FADD R41, R34, -12583039 ;  /* 0xcb40007f22297421 */ /* 0x000fe20000000000 */
[----:B------:R-:W-:Y:S01]  /*1c910*/  FFMA R39, -R28, 1.925963033500011079e-08, R39 ;  /* 0x32a570601c277823 */ /* 0x000fe20000000127 */
[----:B------:R-:W-:Y:S01]  /*1c920*/  FMUL R35, R16, R42 ;  /* 0x0000002a10237220 */ /* 0x000fe20000400000 */
[----:B------:R-:W-:Y:S01]  /*1c930*/  FFMA.RM R28, R43, R4, 12582913 ;  /* 0x4b4000012b1c7423 */ /* 0x000fe20000004004 */
[----:B------:R-:W-:Y:S01]  /*1c940*/  FFMA R41, -R22, 1.4426950216293334961, -R41 ;  /* 0x3fb8aa3b16297823 */ /* 0x000fe20000000929 */
[-C--:B------:R-:W-:Y:S01]  /*1c950*/  FFMA.SAT R45, -R36, R5.reuse, 0.5 ;  /* 0x3f000000242d7423 */ /* 0x080fe20000002105 */
[----:B------:R-:W-:Y:S01]  /*1c960*/  FFMA R30, R2, R30, R35 ;  /* 0x0000001e021e7223 */ /* 0x000fe20000000023 */
[----:B------:R-:W-:Y:S01]  /*1c970*/  FADD R35, R28, -12583039 ;  /* 0xcb40007f1c237421 */ /* 0x000fe20000000000 */
[----:B------:R-:W-:Y:S01]  /*1c980*/  FFMA R41, -R22, 1.925963033500011079e-08, R41 ;  /* 0x32a5706016297823 */ /* 0x000fe20000000129 */
[----:B------:R-:W-:Y:S01]  /*1c990*/  FFMA.SAT R47, -R38, R5, 0.5 ;  /* 0x3f000000262f7423 */ /* 0x000fe20000002105 */
[----:B------:R-:W-:Y:S01]  /*1c9a0*/  FFMA.RM R22, R45, R4, 12582913 ;  /* 0x4b4000012d167423 */ /* 0x000fe20000004004 */
[----:B------:R-:W-:-:S02]  /*1c9b0*/  FFMA R43, -R24, 1.4426950216293334961, -R35 ;  /* 0x3fb8aa3b182b7823 */ /* 0x000fc40000000923 */
[----:B------:R-:W-:Y:S01]  /*1c9c0*/  FFMA.RM R35, R47, R4, 12582913 ;  /* 0x4b4000012f237423 */ /* 0x000fe20000004004 */
[----:B------:R-:W-:Y:S01]  /*1c9d0*/  FADD R45, R22, -12583039 ;  /* 0xcb40007f162d7421 */ /* 0x000fe20000000000 */
[----:B------:R-:W-:Y:S01]  /*1c9e0*/  FFMA R42, -R24, 1.925963033500011079e-08, R43 ;  /* 0x32a57060182a7823 */ /* 0x000fe2000000012b */
[----:B------:R-:W-:Y:S02]  /*1c9f0*/  HADD2.F32 R24, -RZ, R44.H1_H1 ;  /* 0x3000002cff187230 */ /* 0x000fe40000004100 */
[----:B------:R-:W-:Y:S01]  /*1ca00*/  FMUL R43, R16, R46 ;  /* 0x0000002e102b7220 */ /* 0x000fe20000400000 */
[----:B------:R-:W-:Y:S01]  /*1ca10*/  FADD R47, R35, -12583039 ;  /* 0xcb40007f232f7421 */ /* 0x000fe20000000000 */
[----:B------:R-:W-:Y:S01]  /*1ca20*/  FFMA R45, -R36, 1.4426950216293334961, -R45 ;  /* 0x3fb8aa3b242d7823 */ /* 0x000fe2000000092d */
[-C--:B------:R-:W-:Y:S01]  /*1ca30*/  FFMA.SAT R49, -R40, R5.reuse, 0.5 ;  /* 0x3f00000028317423 */ /* 0x080fe20000002105 */
[----:B------:R-:W-:Y:S01]  /*1ca40*/  FFMA R24, R2, R24, R43 ;  /* 0x0000001802187223 */ /* 0x000fe2000000002b */
[----:B------:R-:W-:Y:S01]  /*1ca50*/  FFMA R47, -R38, 1.4426950216293334961, -R47 ;  /* 0x3fb8aa3b262f7823 */ /* 0x000fe2000000092f */
[----:B------:R-:W-:Y:S01]  /*1ca60*/  FFMA R43, -R36, 1.925963033500011079e-08, R45 ;  /* 0x32a57060242b7823 */ /* 0x000fe2000000012d */
[-C--:B------:R-:W-:Y:S01]  /*1ca70*/  FFMA.SAT R45, -R32, R5.reuse, 0.5 ;  /* 0x3f000000202d7423 */ /* 0x080fe20000002105 */
[-C--:B------:R-:W-:Y:S01]  /*1ca80*/  FFMA.RM R36, R49, R4.reuse, 12582913 ;  /* 0x4b40000131247423 */ /* 0x080fe20000004004 */
[----:B------:R-:W-:Y:S01]  /*1ca90*/  FFMA R44, -R38, 1.925963033500011079e-08, R47 ;  /* 0x32a57060262c7823 */ /* 0x000fe2000000012f */
[-C--:B------:R-:W-:Y:S01]  /*1caa0*/  FFMA.SAT R47, -R30, R5.reuse, 0.5 ;  /* 0x3f0000001e2f7423 */ /* 0x080fe20000002105 */
[-C--:B------:R-:W-:Y:S01]  /*1cab0*/  FFMA.RM R38, R45, R4.reuse, 12582913 ;  /* 0x4b4000012d267423 */ /* 0x080fe20000004004 */
[----:B------:R-:W-:Y:S01]  /*1cac0*/  FADD R45, R36, -12583039 ;  /* 0xcb40007f242d7421 */ /* 0x000fe20000000000 */
[----:B------:R-:W-:Y:S01]  /*1cad0*/  FFMA.SAT R49, -R24, R5, 0.5 ;  /* 0x3f00000018317423 */ /* 0x000fe20000002105 */
[----:B------:R-:W-:-:S02]  /*1cae0*/  FFMA.RM R5, R47, R4, 12582913 ;  /* 0x4b4000012f057423 */ /* 0x000fc40000004004 */
[----:B------:R-:W-:Y:S01]  /*1caf0*/  FFMA R45, -R40, 1.4426950216293334961, -R45 ;  /* 0x3fb8aa3b282d7823 */ /* 0x000fe2000000092d */
[----:B------:R-:W-:-:S03]  /*1cb00*/  FFMA.RM R4, R49, R4, 12582913 ;  /* 0x4b40000131047423 */ /* 0x000fc60000004004 */
[----:B------:R-:W-:Y:S01]  /*1cb10*/  FFMA R40, -R40, 1.925963033500011079e-08, R45 ;  /* 0x32a5706028287823 */ /* 0x000fe2000000012d */
[----:B------:R-:W-:Y:S01]  /*1cb20*/  FADD R45, R4, -12583039 ;  /* 0xcb40007f042d7421 */ /* 0x000fe20000000000 */
[----:B------:R-:W1:Y:S03]  /*1cb30*/  MUFU.EX2 R25, R25 ;  /* 0x0000001900197308 */ /* 0x000e660000000800 */
[----:B------:R-:W-:Y:S01]  /*1cb40*/  FFMA R51, -R24, 1.4426950216293334961, -R45 ;  /* 0x3fb8aa3b18337823 */ /* 0x000fe2000000092d */
[----:B------:R-:W-:Y:S01]  /*1cb50*/  SHF.L.U32 R45, R8, 0x17, RZ ;  /* 0x00000017082d7819 */ /* 0x000fe200000006ff */
[----:B------:R-:W-:Y:S01]  /*1cb60*/  FADD R49, R5, -12583039 ;  /* 0xcb40007f05317421 */ /* 0x000fe20000000000 */
[----:B------:R-:W-:Y:S02]  /*1cb70*/  FADD R47, R38, -12583039 ;  /* 0xcb40007f262f7421 */ /* 0x000fe40000000000 */
[----:B------:R-:W2:Y:S01]  /*1cb80*/  MUFU.EX2 R33, R33 ;  /* 0x0000002100217308 */ /* 0x000ea20000000800 */
[----:B------:R-:W-:Y:S01]  /*1cb90*/  FFMA R8, R45, R14, 1 ;  /* 0x3f8000002d087423 */ /* 0x000fe2000000000e */
[----:B------:R-:W-:Y:S01]  /*1cba0*/  FFMA R49, -R30, 1.4426950216293334961, -R49 ;  /* 0x3fb8aa3b1e317823 */ /* 0x000fe20000000931 */
[----:B------:R-:W-:Y:S01]  /*1cbb0*/  FFMA R47, -R32, 1.4426950216293334961, -R47 ;  /* 0x3fb8aa3b202f7823 */ /* 0x000fe2000000092f */
[----:B------:R-:W-:-:S02]  /*1cbc0*/  FFMA R51, -R24, 1.925963033500011079e-08, R51 ;  /* 0x32a5706018337823 */ /* 0x000fc40000000133 */
[----:B------:R-:W-:Y:S01]  /*1cbd0*/  FFMA R49, -R30, 1.925963033500011079e-08, R49 ;  /* 0x32a570601e317823 */ /* 0x000fe20000000131 */
[----:B------:R-:W-:Y:S01]  /*1cbe0*/  IADD3 R13, R8, 0x1800000, RZ ;  /* 0x01800000080d7810 */ /* 0x000fe20007ffe0ff */
[----:B------:R-:W3:Y:S01]  /*1cbf0*/  MUFU.EX2 R39, R39 ;  /* 0x0000002700277308 */ /* 0x000ee20000000800 */
[----:B------:R-:W-:Y:S01]  /*1cc00*/  FFMA R47, -R32, 1.925963033500011079e-08, R47 ;  /* 0x32a57060202f7823 */ /* 0x000fe2000000012f */
[----:B------:R-:W-:Y:S02]  /*1cc10*/  SHF.L.U32 R30, R12, 0x17, RZ ;  /* 0x000000170c1e7819 */ /* 0x000fe400000006ff */
[----:B------:R-:W-:-:S04]  /*1cc20*/  LOP3.LUT R13, R13, 0x7f800000, RZ, 0xc0, !PT ;  /* 0x7f8000000d0d7812 */ /* 0x000fc800078ec0ff */
[----:B------:R-:W4:Y:S01]  /*1cc30*/  MUFU.EX2 R27, R27 ;  /* 0x0000001b001b7308 */ /* 0x000f220000000800 */
[----:B------:R-:W-:Y:S01]  /*1cc40*/  SHF.L.U32 R14, R21, 0x17, RZ ;  /* 0x00000017150e7819 */ /* 0x000fe200000006ff */
[----:B-1----:R-:W-:Y:S01]  /*1cc50*/  FFMA R25, R30, R25, 1 ;  /* 0x3f8000001e197423 */ /* 0x002fe20000000019 */
[----:B------:R-:W-:-:S05]  /*1cc60*/  ISETP.GT.U32.AND P2, PT, R13, 0x1ffffff, PT ;  /* 0x01ffffff0d00780c */ /* 0x000fca0003f44070 */
[----:B------:R-:W1:Y:S01]  /*1cc70*/  MUFU.EX2 R37, R37 ;  /* 0x0000002500257308 */ /* 0x000e620000000800 */
[----:B------:R-:W-:Y:S02]  /*1cc80*/  SHF.L.U32 R30, R20, 0x17, RZ ;  /* 0x00000017141e7819 */ /* 0x000fe400000006ff */
[----:B------:R-:W-:-:S05]  /*1cc90*/  SHF.L.U32 R20, R29, 0x17, RZ ;  /* 0x000000171d147819 */ /* 0x000fca00000006ff */
[----:B------:R-:W5:Y:S01]  /*1cca0*/  MUFU.EX2 R40, R40 ;  /* 0x0000002800287308 */ /* 0x000f620000000800 */
[----:B--2---:R-:W-:Y:S01]  /*1ccb0*/  FFMA R29, R14, R33, 1 ;  /* 0x3f8000000e1d7423 */ /* 0x004fe20000000021 */
[----:B------:R-:W-:-:S06]  /*1ccc0*/  SHF.L.U32 R14, R23, 0x17, RZ ;  /* 0x00000017170e7819 */ /* 0x000fcc00000006ff */
[----:B------:R-:W2:Y:S08]  /*1ccd0*/  MUFU.EX2 R31, R31 ;  /* 0x0000001f001f7308 */ /* 0x000eb00000000800 */
[----:B------:R-:W2:Y:S08]  /*1cce0*/  MUFU.EX2 R41, R41 ;  /* 0x0000002900297308 */ /* 0x000eb00000000800 */
[----:B------:R-:W2:Y:S08]  /*1ccf0*/  MUFU.EX2 R42, R42 ;  /* 0x0000002a002a7308 */ /* 0x000eb00000000800 */
[----:B------:R-:W2:Y:S08]  /*1cd00*/  MUFU.EX2 R43, R43 ;  /* 0x0000002b002b7308 */ /* 0x000eb00000000800 */
[----:B------:R-:W2:Y:S08]  /*1cd10*/  MUFU.EX2 R44, R44 ;  /* 0x0000002c002c7308 */ /* 0x000eb00000000800 */
[----:B------:R-:W2:Y:S08]  /*1cd20*/  MUFU.EX2 R12, R47 ;  /* 0x0000002f000c7308 */ /* 0x000eb00000000800 */
[----:B------:R-:W2:Y:S08]  /*1cd30*/  MUFU.EX2 R49, R49 ;  /* 0x0000003100317308 */ /* 0x000eb00000000800 */
[----:B------:R-:W2:Y:S01]  /*1cd40*/  MUFU.EX2 R51, R51 ;  /* 0x0000003300337308 */ /* 0x000ea20000000800 */
[----:B------:R-:W-:-:S02]  /*1cd50*/  SHF.L.U32 R32, R15, 0x17, RZ ;  /* 0x000000170f207819 */ /* 0x000fc400000006ff */
[----:B------:R-:W-:Y:S01]  /*1cd60*/  SHF.L.U32 R23, R28, 0x17, RZ ;  /* 0x000000171c177819 */ /* 0x000fe200000006ff */
[----:B---3--:R-:W-:Y:S01]  /*1cd70*/  FFMA R28, R14, R39, 1 ;  /* 0x3f8000000e1c7423 */ /* 0x008fe20000000027 */
[----:B------:R-:W-:Y:S02]  /*1cd80*/  SHF.L.U32 R13, R36, 0x17, RZ ;  /* 0x00000017240d7819 */ /* 0x000fe400000006ff */
[----:B------:R-:W-:Y:S02]  /*1cd90*/  SHF.L.U32 R24, R34, 0x17, RZ ;  /* 0x0000001722187819 */ /* 0x000fe400000006ff */
[----:B------:R-:W-:Y:S02]  /*1cda0*/  SHF.L.U32 R22, R22, 0x17, RZ ;  /* 0x0000001716167819 */ /* 0x000fe400000006ff */
[----:B------:R-:W-:Y:S02]  /*1cdb0*/  SHF.L.U32 R21, R35, 0x17, RZ ;  /* 0x0000001723157819 */ /* 0x000fe400000006ff */
[----:B------:R-:W-:-:S02]  /*1cdc0*/  SHF.L.U32 R15, R38, 0x17, RZ ;  /* 0x00000017260f7819 */ /* 0x000fc400000006ff */
[----:B------:R-:W-:Y:S02]  /*1cdd0*/  SHF.L.U32 R14, R5, 0x17, RZ ;  /* 0x00000017050e7819 */ /* 0x000fe400000006ff */
[----:B------:R-:W-:Y:S01]  /*1cde0*/  SHF.L.U32 R4, R4, 0x17, RZ ;  /* 0x0000001704047819 */ /* 0x000fe200000006ff */
[----:B----4-:R-:W-:Y:S01]  /*1cdf0*/  FFMA R32, R32, R27, 1 ;  /* 0x3f80000020207423 */ /* 0x010fe2000000001b */
[----:B-1----:R-:W-:Y:S01]  /*1ce00*/  FFMA R27, R20, R37, 1 ;  /* 0x3f800000141b7423 */ /* 0x002fe20000000025 */
[----:B-----5:R-:W-:Y:S01]  /*1ce10*/  FFMA R20, R13, R40, 1 ;  /* 0x3f8000000d147423 */ /* 0x020fe20000000028 */
[----:B--2---:R-:W-:Y:S01]  /*1ce20*/  FFMA R30, R30, R31, 1 ;  /* 0x3f8000001e1e7423 */ /* 0x004fe2000000001f */
[----:B------:R-:W-:Y:S01]  /*1ce30*/  FFMA R24, R24, R41, 1 ;  /* 0x3f80000018187423 */ /* 0x000fe20000000029 */
[----:B------:R-:W-:Y:S01]  /*1ce40*/  FFMA R23, R23, R42, 1 ;  /* 0x3f80000017177423 */ /* 0x000fe2000000002a */
[----:B------:R-:W-:Y:S01]  /*1ce50*/  FFMA R22, R22, R43, 1 ;  /* 0x3f80000016167423 */ /* 0x000fe2000000002b */
[----:B------:R-:W-:Y:S01]  /*1ce60*/  FFMA R21, R21, R44, 1 ;  /* 0x3f80000015157423 */ /* 0x000fe2000000002c */
[----:B------:R-:W-:Y:S01]  /*1ce70*/  FFMA R15, R15, R12, 1 ;  /* 0x3f8000000f0f7423 */ /* 0x000fe2000000000c */
[----:B------:R-:W-:Y:S01]  /*1ce80*/  FFMA R14, R14, R49, 1 ;  /* 0x3f8000000e0e7423 */ /* 0x000fe20000000031 */
[----:B------:R-:W-:Y:S01]  /*1ce90*/  FFMA R13, R4, R51, 1 ;  /* 0x3f800000040d7423 */ /* 0x000fe20000000033 */
[----:B------:R-:W-:Y:S06]  /*1cea0*/  @P2 BRA `(.L_x_350) ;  /* 0x0000000000142947 */ /* 0x000fec0003800000 */
[----:B------:R-:W-:Y:S02]  /*1ceb0*/  MOV R5, R8 ;  /* 0x0000000800057202 */ /* 0x000fe40000000f00 */
[----:B------:R-:W-:-:S07]  /*1cec0*/  MOV R4, 0x1cee0 ;  /* 0x0001cee000047802 */ /* 0x000fce0000000f00 */
[----:B------:R-:W-:Y:S05]  /*1ced0*/  CALL.REL.NOINC `($__internal_0_$__cuda_sm20_rcp_rn_f32_slowpath) ;  /* 0x000001b000907944 */ /* 0x000fea0003c00000 */
[----:B------:R-:W-:Y:S01]  /*1cee0*/  MOV R12, R8 ;  /* 0x00000008000c7202 */ /* 0x000fe20000000f00 */
[----:B------:R-:W-:Y:S06]  /*1cef0*/  BRA `(.L_x_351) ;  /* 0x0000000000107947 */ /* 0x000fec0003800000 */
.L_x_350:
[----:B------:R-:W1:Y:S02]  /*1cf00*/  MUFU.RCP R5, R8 ;  /* 0x0000000800057308 */ /* 0x000e640000001000 */
[----:B-1----:R-:W-:-:S04]  /*1cf10*/  FFMA R4, R8, R5, -1 ;  /* 0xbf80000008047423 */ /* 0x002fc80000000005 */
[----:B------:R-:W-:-:S04]  /*1cf20*/  FADD.FTZ R4, -R4, -RZ ;  /* 0x800000ff04047221 */ /* 0x000fc80000010100 */
[----:B------:R-:W-:-:S07]  /*1cf30*/  FFMA R12, R5, R4, R5 ;  /* 0x00000004050c7223 */ /* 0x000fce0000000005 */
.L_x_351:
[----:B------:R-:W-:Y:S05]  /*1cf40*/  BSYNC B1 ;  /* 0x0000000000017941 */ /* 0x000fea0003800000 */
.L_x_349:
        /* <DEDUP_REMOVED lines=10> */
.L_x_353:
[----:B------:R-:W1:Y:S02]  /*1cff0*/  MUFU.RCP R4, R25 ;  /* 0x0000001900047308 */ /* 0x000e640000001000 */
[----:B-1----:R-:W-:-:S04]  /*1d000*/  FFMA R5, R25, R4, -1 ;  /* 0xbf80000019057423 */ /* 0x002fc80000000004 */
[----:B------:R-:W-:-:S04]  /*1d010*/  FADD.FTZ R5, -R5, -RZ ;  /* 0x800000ff05057221 */ /* 0x000fc80000010100 */
[----:B------:R-:W-:-:S07]  /*1d020*/  FFMA R33, R4, R5, R4 ;  /* 0x0000000504217223 */ /* 0x000fce0000000004 */
.L_x_354:
[----:B------:R-:W-:Y:S05]  /*1d030*/  BSYNC B1 ;  /* 0x0000000000017941 */ /* 0x000fea0003800000 */
.L_x_352:
        /* <DEDUP_REMOVED lines=10> */
.L_x_356:
[----:B------:R-:W1:Y:S02]  /*1d0e0*/  MUFU.RCP R25, R26 ;  /* 0x0000001a00197308 */ /* 0x000e640000001000 */
[----:B-1----:R-:W-:-:S04]  /*1d0f0*/  FFMA R4, R26, R25, -1 ;  /* 0xbf8000001a047423 */ /* 0x002fc80000000019 */
[----:B------:R-:W-:-:S04]  /*1d100*/  FADD.FTZ R4, -R4, -RZ ;  /* 0x800000ff04047221 */ /* 0x000fc80000010100 */
[----:B------:R-:W-:-:S07]  /*1d110*/  FFMA R25, R25, R4, R25 ;  /* 0x0000000419197223 */ /* 0x000fce0000000019 */
.L_x_357:
[----:B------:R-:W-:Y:S05]  /*1d120*/  BSYNC B1 ;  /* 0x0000000000017941 */ /* 0x000fea0003800000 */
.L_x_355:
        /* <DEDUP_REMOVED lines=10> */
.L_x_359:
[----:B------:R-:W1:Y:S02]  /*1d1d0*/  MUFU.RCP R5, R32 ;  /* 0x0000002000057308 */ /* 0x000e640000001000 */
[----:B-1----:R-:W-:-:S04]  /*1d1e0*/  FFMA R4, R32, R5, -1 ;  /* 0xbf80000020047423 */ /* 0x002fc80000000005 */
[----:B------:R-:W-:-:S04]  /*1d1f0*/  FADD.FTZ R4, -R4, -RZ ;  /* 0x800000ff04047221 */ /* 0x000fc80000010100 */
[----:B------:R-:W-:-:S07]  /*1d200*/  FFMA R26, R5, R4, R5 ;  /* 0x00000004051a7223 */ /* 0x000fce0000000005 */
.L_x_360:
[----:B------:R-:W-:Y:S05]  /*1d210*/  BSYNC B1 ;  /* 0x0000000000017941 */ /* 0x000fea0003800000 */
.L_x_358:
        /* <DEDUP_REMOVED lines=10> */
.L_x_362:
[----:B------:R-:W1:Y:S02]  /*1d2c0*/  MUFU.RCP R5, R30 ;  /* 0x0000001e00057308 */ /* 0x000e640000001000 */
[----:B-1----:R-:W-:-:S04]  /*1d2d0*/  FFMA R4, R30, R5, -1 ;  /* 0xbf8000001e047423 */ /* 0x002fc80000000005 */
[----:B------:R-:W-:-:S04]  /*1d2e0*/  FADD.FTZ R4, -R4, -RZ ;  /* 0x800000ff04047221 */ /* 0x000fc80000010100 */
[----:B------:R-:W-:-:S07]  /*1d2f0*/  FFMA R32, R5, R4, R5 ;  /* 0x0000000405207223 */ /* 0x000fce0000000005 */
.L_x_363:
[----:B------:R-:W-:Y:S05]  /*1d300*/  BSYNC B1 ;  /* 0x0000000000017941 */ /* 0x000fea0003800000 */
.L_x_361:
        /* <DEDUP_REMOVED lines=10> */
.L_x_365:
[----:B------:R-:W1:Y:S02]  /*1d3b0*/  MUFU.RCP R4, R29 ;  /* 0x0000001d00047308 */ /* 0x000e640000001000 */
[----:B-1----:R-:W-:-:S04]  /*1d3c0*/  FFMA R5, R29, R4, -1 ;  /* 0xbf8000001d057423 */ /* 0x002fc80000000004 */
[----:B------:R-:W-:-:S04]  /*1d3d0*/  FADD.FTZ R5, -R5, -RZ ;  /* 0x800000ff05057221 */ /* 0x000fc80000010100 */
[----:B------:R-:W-:-:S07]  /*1d3e0*/  FFMA R35, R4, R5, R4 ;  /* 0x0000000504237223 */ /* 0x000fce0000000004 */
.L_x_366:
[----:B------:R-:W-:Y:S05]  /*1d3f0*/  BSYNC B1 ;  /* 0x0000000000017941 */ /* 0x000fea0003800000 */
.L_x_364:
        /* <DEDUP_REMOVED lines=10> */
.L_x_368:
[----:B------:R-:W1:Y:S02]  /*1d4a0*/  MUFU.RCP R4, R27 ;  /* 0x0000001b00047308 */ /* 0x000e640000001000 */
[----:B-1----:R-:W-:-:S04]  /*1d4b0*/  FFMA R5, R27, R4, -1 ;  /* 0xbf8000001b057423 */ /* 0x002fc80000000004 */
[----:B------:R-:W-:-:S04]  /*1d4c0*/  FADD.FTZ R5, -R5, -RZ ;  /* 0x800000ff05057221 */ /* 0x000fc80000010100 */
[----:B------:R-:W-:-:S07]  /*1d4d0*/  FFMA R29, R4, R5, R4 ;  /* 0x00000005041d7223 */ /* 0x000fce0000000004 */
.L_x_369:
[----:B------:R-:W-:Y:S05]  /*1d4e0*/  BSYNC B1 ;  /* 0x0000000000017941 */ /* 0x000fea0003800000 */
.L_x_367:
        /* <DEDUP_REMOVED lines=10> */
.L_x_371:
[----:B------:R-:W1:Y:S02]  /*1d590*/  MUFU.RCP R5, R28 ;  /* 0x0000001c00057308 */ /* 0x000e640000001000 */
[----:B-1----:R-:W-:-:S04]  /*1d5a0*/  FFMA R4, R28, R5, -1 ;  /* 0xbf8000001c047423 */ /* 0x002fc80000000005 */
[----:B------:R-:W-:-:S04]  /*1d5b0*/  FADD.FTZ R4, -R4, -RZ ;  /* 0x800000ff04047221 */ /* 0x000fc80000010100 */
[----:B------:R-:W-:-:S07]  /*1d5c0*/  FFMA R30, R5, R4, R5 ;  /* 0x00000004051e7223 */ /* 0x000fce0000000005 */
.L_x_372:
[----:B------:R-:W-:Y:S05]  /*1d5d0*/  BSYNC B1 ;  /* 0x0000000000017941 */ /* 0x000fea0003800000 */
.L_x_370:
        /* <DEDUP_REMOVED lines=10> */
.L_x_374:
[----:B------:R-:W1:Y:S02]  /*1d680*/  MUFU.RCP R27, R24 ;  /* 0x00000018001b7308 */ /* 0x000e640000001000 */
[----:B-1----:R-:W-:-:S04]  /*1d690*/  FFMA R4, R24, R27, -1 ;  /* 0xbf80000018047423 */ /* 0x002fc8000000001b */
[----:B------:R-:W-:-:S04]  /*1d6a0*/  FADD.FTZ R4, -R4, -RZ ;  /* 0x800000ff04047221 */ /* 0x000fc80000010100 */
[----:B------:R-:W-:-:S07]  /*1d6b0*/  FFMA R27, R27, R4, R27 ;  /* 0x000000041b1b7223 */ /* 0x000fce000000001b */
.L_x_375:
[----:B------:R-:W-:Y:S05]  /*1d6c0*/  BSYNC B1 ;  /* 0x0000000000017941 */ /* 0x000fea0003800000 */
.L_x_373:
        /* <DEDUP_REMOVED lines=10> */
.L_x_377:
[----:B------:R-:W1:Y:S02]  /*1d770*/  MUFU.RCP R24, R23 ;  /* 0x0000001700187308 */ /* 0x000e640000001000 */
[----:B-1----:R-:W-:-:S04]  /*1d780*/  FFMA R4, R23, R24, -1 ;  /* 0xbf80000017047423 */ /* 0x002fc80000000018 */
[----:B------:R-:W-:-:S04]  /*1d790*/  FADD.FTZ R5, -R4, -RZ ;  /* 0x800000ff04057221 */ /* 0x000fc80000010100 */
[----:B------:R-:W-:-:S07]  /*1d7a0*/  FFMA R24, R24, R5, R24 ;  /* 0x0000000518187223 */ /* 0x000fce0000000018 */
.L_x_378:
[----:B------:R-:W-:Y:S05]  /*1d7b0*/  BSYNC B1 ;  /* 0x0000000000017941 */ /* 0x000fea0003800000 */
.L_x_376:
        /* <DEDUP_REMOVED lines=10> */
.L_x_380:
[----:B------:R-:W1:Y:S02]  /*1d860*/  MUFU.RCP R23, R22 ;  /* 0x0000001600177308 */ /* 0x000e640000001000 */
[----:B-1----:R-:W-:-:S04]  /*1d870*/  FFMA R4, R22, R23, -1 ;  /* 0xbf80000016047423 */ /* 0x002fc80000000017 */
[----:B------:R-:W-:-:S04]  /*1d880*/  FADD.FTZ R4, -R4, -RZ ;  /* 0x800000ff04047221 */ /* 0x000fc80000010100 */
[----:B------:R-:W-:-:S07]  /*1d890*/  FFMA R23, R23, R4, R23 ;  /* 0x0000000417177223 */ /* 0x000fce0000000017 */
.L_x_381:
[----:B------:R-:W-:Y:S05]  /*1d8a0*/  BSYNC B1 ;  /* 0x0000000000017941 */ /* 0x000fea0003800000 */
.L_x_379:
        /* <DEDUP_REMOVED lines=10> */
.L_x_383:
[----:B------:R-:W1:Y:S02]  /*1d950*/  MUFU.RCP R22, R21 ;  /* 0x0000001500167308 */ /* 0x000e640000001000 */
[----:B-1----:R-:W-:-:S04]  /*1d960*/  FFMA R4, R21, R22, -1 ;  /* 0xbf80000015047423 */ /* 0x002fc80000000016 */
[----:B------:R-:W-:-:S04]  /*1d970*/  FADD.FTZ R5, -R4, -RZ ;  /* 0x800000ff04057221 */ /* 0x000fc80000010100 */
[----:B------:R-:W-:-:S07]  /*1d980*/  FFMA R22, R22, R5, R22 ;  /* 0x0000000516167223 */ /* 0x000fce0000000016 */
.L_x_384:
[----:B------:R-:W-:Y:S05]  /*1d990*/  BSYNC B1 ;  /* 0x0000000000017941 */ /* 0x000fea0003800000 */
.L_x_382:
        /* <DEDUP_REMOVED lines=10> */
.L_x_386:
[----:B------:R-:W1:Y:S02]  /*1da40*/  MUFU.RCP R21, R20 ;  /* 0x0000001400157308 */ /* 0x000e640000001000 */
[----:B-1----:R-:W-:-:S04]  /*1da50*/  FFMA R4, R20, R21, -1 ;  /* 0xbf80000014047423 */ /* 0x002fc80000000015 */
[----:B------:R-:W-:-:S04]  /*1da60*/  FADD.FTZ R4, -R4, -RZ ;  /* 0x800000ff04047221 */ /* 0x000fc80000010100 */
[----:B------:R-:W-:-:S07]  /*1da70*/  FFMA R21, R21, R4, R21 ;  /* 0x0000000415157223 */ /* 0x000fce0000000015 */
.L_x_387:
[----:B------:R-:W-:Y:S05]  /*1da80*/  BSYNC B1 ;  /* 0x0000000000017941 */ /* 0x000fea0003800000 */
.L_x_385:
        /* <DEDUP_REMOVED lines=10> */
.L_x_389:
[----:B------:R-:W1:Y:S02]  /*1db30*/  MUFU.RCP R20, R15 ;  /* 0x0000000f00147308 */ /* 0x000e640000001000 */
[----:B-1----:R-:W-:-:S04]  /*1db40*/  FFMA R4, R15, R20, -1 ;  /* 0xbf8000000f047423 */ /* 0x002fc80000000014 */
[----:B------:R-:W-:-:S04]  /*1db50*/  FADD.FTZ R5, -R4, -RZ ;  /* 0x800000ff04057221 */ /* 0x000fc80000010100 */
[----:B------:R-:W-:-:S07]  /*1db60*/  FFMA R20, R20, R5, R20 ;  /* 0x0000000514147223 */ /* 0x000fce0000000014 */
.L_x_390:
[----:B------:R-:W-:Y:S05]  /*1db70*/  BSYNC B1 ;  /* 0x0000000000017941 */ /* 0x000fea0003800000 */
.L_x_388:
        /* <DEDUP_REMOVED lines=10> */
.L_x_392:
[----:B------:R-:W1:Y:S02]  /*1dc20*/  MUFU.RCP R15, R14 ;  /* 0x0000000e000f7308 */ /* 0x000e640000001000 */
[----:B-1----:R-:W-:-:S04]  /*1dc30*/  FFMA R4, R14, R15, -1 ;  /* 0xbf8000000e047423 */ /* 0x002fc8000000000f */
[----:B------:R-:W-:-:S04]  /*1dc40*/  FADD.FTZ R4, -R4, -RZ ;  /* 0x800000ff04047221 */ /* 0x000fc80000010100 */
[----:B------:R-:W-:-:S07]  /*1dc50*/  FFMA R15, R15, R4, R15 ;  /* 0x000000040f0f7223 */ /* 0x000fce000000000f */
.L_x_393:
[----:B------:R-:W-:Y:S05]  /*1dc60*/  BSYNC B1 ;  /* 0x0000000000017941 */ /* 0x000fea0003800000 */
.L_x_391:
        /* <DEDUP_REMOVED lines=9> */
.L_x_395:
[----:B------:R-:W1:Y:S02]  /*1dd00*/  MUFU.RCP R8, R13 ;  /* 0x0000000d00087308 */ /* 0x000e640000001000 */
[----:B-1----:R-:W-:-:S04]  /*1dd10*/  FFMA R4, R13, R8, -1 ;  /* 0xbf8000000d047423 */ /* 0x002fc80000000008 */
[----:B------:R-:W-:-:S04]  /*1dd20*/  FADD.FTZ R5, -R4, -RZ ;  /* 0x800000ff04057221 */ /* 0x000fc80000010100 */
[----:B------:R-:W-:-:S07]  /*1dd30*/  FFMA R8, R8, R5, R8 ;  /* 0x0000000508087223 */ /* 0x000fce0000000008 */
.L_x_396:
[----:B------:R-:W-:Y:S05]  /*1dd40*/  BSYNC B1 ;  /* 0x0000000000017941 */ /* 0x000fea0003800000 */
.L_x_394:
        /* <DEDUP_REMOVED lines=10> */
.L_x_397:
        /* <DEDUP_REMOVED lines=27> */
.L_x_399:
[----:B------:R-:W-:Y:S05]  /*1dfa0*/  BSYNC B0 ;  /* 0x0000000000007941 */ /* 0x000fea0003800000 */
.L_x_398:
[----:B------:R-:W-:Y:S04]  /*1dfb0*/  BSSY B0, `(.L_x_400) ;  /* 0x000003a000007945 */ /* 0x000fe80003800000 */
[----:B------:R-:W-:Y:S05]  /*1dfc0*/  @P0 BRA `(.L_x_401) ;  /* 0x0000000000e00947 */ /* 0x000fea0003800000 */
[----:B------:R-:W-:-:S04]  /*1dfd0*/  MOV R4, UR44 ;  /* 0x0000002c00047c02 */ /* 0x000fc80008000f00 */
[----:B------:R-:W-:-:S13]  /*1dfe0*/  ISETP.NE.AND P3, PT, R4, 0x3, PT ;  /* 0x000000030400780c */ /* 0x000fda0003f65270 */
[----:B------:R-:W-:Y:S05]  /*1dff0*/  @!P3 BRA `(.L_x_402) ;  /* 0x000000000004b947 */ /* 0x000fea0003800000 */
[----:B------:R-:W-:Y:S01]  /*1e000*/  BPT.TRAP 0x1 ;  /* 0x000000040000795c */ /* 0x000fe20000300000 */
.L_x_402:
[----:B------:R-:W-:Y:S01]  /*1e010*/  LEA R4, R18, UR48, 0x3 ;  /* 0x0000003012047c11 */ /* 0x000fe2000f8e18ff */
[----:B------:R-:W-:Y:S01]  /*1e020*/  BSSY B1, `(.L_x_403) ;  /* 0x0000004000017945 */ /* 0x000fe20003800000 */
[----:B------:R-:W-:-:S04]  /*1e030*/  SHF.L.U32 R5, R19, 0x1f, RZ ;  /* 0x0000001f13057819 */ /* 0x000fc800000006ff */
[----:B------:R-:W1:Y:S02]  /*1e040*/  SYNCS.PHASECHK.TRANS64.TRYWAIT P2, [R4+URZ+0x60], R5 ;  /* 0x00006005040075a7 */ /* 0x000e64000804017f */
[----:B-1----:R-:W-:Y:S05]  /*1e050*/  @!P2 BRA `(.L_x_404) ;  /* 0x0000019000dca947 */ /* 0x002fea0003800000 */
.L_x_1146:
[----:B------:R-:W-:Y:S05]  /*1e060*/  BSYNC B1 ;  /* 0x0000000000017941 */ /* 0x000fea0003800000 */
.L_x_403:
        /* <DEDUP_REMOVED lines=22> */
.L_x_406:
[----:B------:R-:W-:Y:S05]  /*1e1d0*/  BSYNC B1 ;  /* 0x0000000000017941 */ /* 0x000fea0003800000 */
.L_x_405:
        /* <DEDUP_REMOVED lines=8> */
.L_x_407:
        /* <DEDUP_REMOVED lines=15> */
.L_x_401:
[----:B------:R-:W-:Y:S05]  /*1e350*/  BSYNC B0 ;  /* 0x0000000000007941 */ /* 0x000fea0003800000 */
.L_x_400:
[----:B------:R-:W-:Y:S01]  /*1e360*/  F2FP.F16.E4M3.UNPACK_B R4, R7 ;  /* 0x00000007ff04723e */ /* 0x000fe200020006ff */
[C---:B------:R-:W-:Y:S01]  /*1e370*/  FMUL R5, R16.reuse, R198 ;  /* 0x000000c610057220 */ /* 0x040fe20000400000 */
[----:B------:R-:W-:Y:S01]  /*1e380*/  F2FP.F16.E4M3.UNPACK_B R8, R6 ;  /* 0x00000006ff08723e */ /* 0x000fe200020006ff */
[C---:B------:R-:W-:Y:S01]  /*1e390*/  FMUL R201, R16.reuse, R201 ;  /* 0x000000c910c97220 */ /* 0x040fe20000400000 */
[----:B------:R-:W-:Y:S01]  /*1e3a0*/  F2FP.F16.E4M3.UNPACK_B R12, R3 ;  /* 0x00000003ff0c723e */ /* 0x000fe200020006ff */
[--C-:B------:R-:W-:Y:S02]  /*1e3b0*/  HADD2.F32 R14, -RZ, R4.reuse.H0_H0 ;  /* 0x20000004ff0e7230 */ /* 0x100fe40000004100 */
[----:B------:R-:W-:Y:S01]  /*1e3c0*/  FMUL R13, R16, R202 ;  /* 0x000000ca100d7220 */ /* 0x000fe20000400000 */
[----:B------:R-:W-:Y:S01]  /*1e3d0*/  HADD2.F32 R26, -RZ, R4.H1_H1 ;  /* 0x30000004ff1a7230 */ /* 0x000fe20000004100 */
[----:B------:R-:W-:Y:S01]  /*1e3e0*/  F2FP.F16.E4M3.UNPACK_B R4, R7.H1 ;  /* 0x00000007ff04723e */ /* 0x000fe200030006ff */
[----:B------:R-:W-:-:S02]  /*1e3f0*/  HADD2.F32 R30, -RZ, R8.H0_H0 ;  /* 0x20000008ff1e7230 */ /* 0x000fc40000004100 */
[----:B------:R-:W-:Y:S01]  /*1e400*/  FFMA R14, R2, R14, R5 ;  /* 0x0000000e020e7223 */ /* 0x000fe20000000005 */
[C---:B------:R-:W-:Y:S01]  /*1e410*/  FMUL R5, R16.reuse, R200 ;  /* 0x000000c810057220 */ /* 0x040fe20000400000 */
[----:B------:R-:W-:Y:S01]  /*1e420*/  HADD2.F32 R38, -RZ, R8.H1_H1 ;  /* 0x30000008ff267230 */ /* 0x000fe20000004100 */
[----:B------:R-:W-:Y:S01]  /*1e430*/  F2FP.F16.E4M3.UNPACK_B R8, R6.H1 ;  /* 0x00000006ff08723e */ /* 0x000fe200030006ff */
[--C-:B------:R-:W-:Y:S02]  /*1e440*/  HADD2.F32 R32, -RZ, R4.reuse.H0_H0 ;  /* 0x20000004ff207230 */ /* 0x100fe40000004100 */
[C---:B------:R-:W-:Y:S01]  /*1e450*/  FMUL R199, R16.reuse, R199 ;  /* 0x000000c710c77220 */ /* 0x040fe20000400000 */
[----:B------:R-:W-:Y:S02]  /*1e460*/  HADD2.F32 R4, -RZ, R4.H1_H1 ;  /* 0x30000004ff047230 */ /* 0x000fe40000004100 */
[----:B------:R-:W-:Y:S01]  /*1e470*/  FMUL R205, R16, R205 ;  /* 0x000000cd10cd7220 */ /* 0x000fe20000400000 */
[----:B------:R-:W-:-:S02]  /*1e480*/  HADD2.F32 R36, -RZ, R8.H0_H0 ;  /* 0x20000008ff247230 */ /* 0x000fc40000004100 */
[C---:B------:R-:W-:Y:S01]  /*1e490*/  FFMA R32, R2.reuse, R32, R5 ;  /* 0x0000002002207223 */ /* 0x040fe20000000005 */
[----:B------:R-:W-:Y:S01]  /*1e4a0*/  MOV R5, 0x3bbb989d ;  /* 0x3bbb989d00057802 */ /* 0x000fe20000000f00 */
[----:B------:R-:W-:Y:S01]  /*1e4b0*/  FFMA R34, R2, R4, R201 ;  /* 0x0000000402227223 */ /* 0x000fe200000000c9 */
[----:B------:R-:W-:Y:S01]  /*1e4c0*/  HADD2.F32 R8, -RZ, R8.H1_H1 ;  /* 0x30000008ff087230 */ /* 0x000fe20000004100 */
[----:B------:R-:W-:Y:S01]  /*1e4d0*/  MOV R4, 0x437c0000 ;  /* 0x437c000000047802 */ /* 0x000fe20000000f00 */
[--C-:B------:R-:W-:Y:S02]  /*1e4e0*/  HADD2.F32 R20, -RZ, R12.reuse.H0_H0 ;  /* 0x2000000cff147230 */ /* 0x100fe40000004100 */
[-C--:B------:R-:W-:Y:S01]  /*1e4f0*/  FFMA.SAT R21, -R14, R5.reuse, 0.5 ;  /* 0x3f0000000e157423 */ /* 0x080fe20000002105 */
[----:B------:R-:W-:Y:S01]  /*1e500*/  FFMA R30, R2, R30, R13 ;  /* 0x0000001e021e7223 */ /* 0x000fe2000000000d */
[----:B------:R-:W-:Y:S01]  /*1e510*/  FMUL R15, R16, R206 ;  /* 0x000000ce100f7220 */ /* 0x000fe20000400000 */
[----:B------:R-:W-:Y:S01]  /*1e520*/  FFMA R26, R2, R26, R199 ;  /* 0x0000001a021a7223 */ /* 0x000fe200000000c7 */
[----:B------:R-:W-:Y:S01]  /*1e530*/  FMUL R13, R16, R204 ;  /* 0x000000cc100d7220 */ /* 0x000fe20000400000 */
[C---:B------:R-:W-:Y:S01]  /*1e540*/  FFMA R24, R2.reuse, R8, R205 ;  /* 0x0000000802187223 */ /* 0x040fe200000000cd */
[----:B------:R-:W-:Y:S01]  /*1e550*/  FFMA.RM R8, R21, R4, 12582913 ;  /* 0x4b40000115087423 */ /* 0x000fe20000004004 */
[C---:B------:R-:W-:Y:S01]  /*1e560*/  FFMA R20, R2.reuse, R20, R15 ;  /* 0x0000001402147223 */ /* 0x040fe2000000000f */
[----:B------:R-:W-:Y:S01]  /*1e570*/  FFMA R36, R2, R36, R13 ;  /* 0x0000002402247223 */ /* 0x000fe2000000000d */
[----:B------:R-:W-:Y:S01]  /*1e580*/  FFMA.SAT R15, -R26, R5, 0.5 ;  /* 0x3f0000001a0f7423 */ /* 0x000fe20000002105 */
[----:B------:R-:W-:Y:S01]  /*1e590*/  FADD R13, R8, -12583039 ;  /* 0xcb40007f080d7421 */ /* 0x000fe20000000000 */
[----:B------:R-:W-:-:S02]  /*1e5a0*/  HADD2.F32 R22, -RZ, R12.H1_H1 ;  /* 0x3000000cff167230 */ /* 0x000fc40000004100 */
[----:B------:R-:W-:Y:S01]  /*1e5b0*/  FFMA.SAT R21, -R32, R5, 0.5 ;  /* 0x3f00000020157423 */ /* 0x000fe20000002105 */
[----:B------:R-:W-:Y:S01]  /*1e5c0*/  F2FP.F16.E4M3.UNPACK_B R29, R3.H1 ;  /* 0x00000003ff1d723e */ /* 0x000fe200030006ff */
[-C--:B------:R-:W-:Y:S01]  /*1e5d0*/  FFMA.RM R12, R15, R4.reuse, 12582913 ;  /* 0x4b4000010f0c7423 */ /* 0x080fe20000004004 */
[----:B------:R-:W-:Y:S01]  /*1e5e0*/  FFMA R15, -R14, 1.4426950216293334961, -R13 ;  /* 0x3fb8aa3b0e0f7823 */ /* 0x000fe2000000090d */
[----:B------:R-:W-:Y:S01]  /*1e5f0*/  FFMA.RM R13, R21, R4, 12582913 ;  /* 0x4b400001150d7423 */ /* 0x000fe20000004004 */
[----:B------:R-:W-:Y:S01]  /*1e600*/  FFMA.SAT R27, -R34, R5, 0.5 ;  /* 0x3f000000221b7423 */ /* 0x000fe20000002105 */
[----:B------:R-:W-:Y:S01]  /*1e610*/  FADD R21, R12, -12583039 ;  /* 0xcb40007f0c157421 */ /* 0x000fe20000000000 */
[----:B------:R-:W-:Y:S01]  /*1e620*/  FFMA R14, -R14, 1.925963033500011079e-08, R15 ;  /* 0x32a570600e0e7823 */ /* 0x000fe2000000010f */
[--C-:B------:R-:W-:Y:S02]  /*1e630*/  HADD2.F32 R28, -RZ, R29.reuse.H0_H0 ;  /* 0x2000001dff1c7230 */ /* 0x100fe40000004100 */
[----:B------:R-:W-:Y:S01]  /*1e640*/  FMUL R15, R16, R208 ;  /* 0x000000d0100f7220 */ /* 0x000fe20000400000 */
[----:B------:R-:W-:Y:S01]  /*1e650*/  FADD R23, R13, -12583039 ;  /* 0xcb40007f0d177421 */ /* 0x000fe20000000000 */
[----:B------:R-:W-:Y:S01]  /*1e660*/  FFMA R21, -R26, 1.4426950216293334961, -R21 ;  /* 0x3fb8aa3b1a157823 */ /* 0x000fe20000000915 */
[----:B------:R-:W-:Y:S01]  /*1e670*/  FMUL R203, R16, R203 ;  /* 0x000000cb10cb7220 */ /* 0x000fe20000400000 */
[----:B------:R-:W-:Y:S01]  /*1e680*/  FFMA R28, R2, R28, R15 ;  /* 0x0000001c021c7223 */ /* 0x000fe2000000000f */
[----:B------:R-:W-:Y:S01]  /*1e690*/  FFMA R25, -R32, 1.4426950216293334961, -R23 ;  /* 0x3fb8aa3b20197823 */ /* 0x000fe20000000917 */
[----:B------:R-:W-:Y:S01]  /*1e6a0*/  FFMA.RM R15, R27, R4, 12582913 ;  /* 0x4b4000011b0f7423 */ /* 0x000fe20000004004 */
[----:B------:R-:W-:Y:S01]  /*1e6b0*/  FFMA R23, -R26, 1.925963033500011079e-08, R21 ;  /* 0x32a570601a177823 */ /* 0x000fe20000000115 */
[----:B------:R-:W-:Y:S01]  /*1e6c0*/  FFMA.SAT R21, -R30, R5, 0.5 ;  /* 0x3f0000001e157423 */ /* 0x000fe20000002105 */
[----:B------:R-:W-:-:S02]  /*1e6d0*/  HADD2.F32 R29, -RZ, R29.H1_H1 ;  /* 0x3000001dff1d7230 */ /* 0x000fc40000004100 */
[----:B------:R-:W-:Y:S01]  /*1e6e0*/  FADD R27, R15, -12583039 ;  /* 0xcb40007f0f1b7421 */ /* 0x000fe20000000000 */
[----:B------:R-:W-:Y:S01]  /*1e6f0*/  FFMA R38, R2, R38, R203 ;  /* 0x0000002602267223 */ /* 0x000fe200000000cb */
[----:B------:R-:W-:Y:S01]  /*1e700*/  FMUL R209, R16, R209 ;  /* 0x000000d110d17220 */ /* 0x000fe20000400000 */
[----:B------:R-:W-:Y:S01]  /*1e710*/  FFMA.RM R21, R21, R4, 12582913 ;  /* 0x4b40000115157423 */ /* 0x000fe20000004004 */
[----:B------:R-:W-:Y:S01]  /*1e720*/  FFMA R25, -R32, 1.925963033500011079e-08, R25 ;  /* 0x32a5706020197823 */ /* 0x000fe20000000119 */
[----:B------:R-:W-:Y:S01]  /*1e730*/  FFMA R27, -R34, 1.4426950216293334961, -R27 ;  /* 0x3fb8aa3b221b7823 */ /* 0x000fe2000000091b */
[----:B------:R-:W-:Y:S01]  /*1e740*/  F2FP.F16.E4M3.UNPACK_B R37, R0 ;  /* 0x00000000ff25723e */ /* 0x000fe200020006ff */
[----:B------:R-:W-:Y:S01]  /*1e750*/  FFMA R32, R2, R29, R209 ;  /* 0x0000001d02207223 */ /* 0x000fe200000000d1 */
[----:B------:R-:W-:Y:S01]  /*1e760*/  FFMA.SAT R31, -R38, R5, 0.5 ;  /* 0x3f000000261f7423 */ /* 0x000fe20000002105 */
[----:B------:R-:W-:Y:S01]  /*1e770*/  FADD R29, R21, -12583039 ;  /* 0xcb40007f151d7421 */ /* 0x000fe20000000000 */
[----:B------:R-:W-:Y:S01]  /*1e780*/  FFMA R26, -R34, 1.925963033500011079e-08, R27 ;  /* 0x32a57060221a7823 */ /* 0x000fe2000000011b */
[----:B------:R-:W-:-:S02]  /*1e790*/  HADD2.F32 R34, -RZ, R37.H0_H0 ;  /* 0x20000025ff227230 */ /* 0x000fc40000004100 */
[----:B------:R-:W-:Y:S01]  /*1e7a0*/  FFMA.RM R27, R31, R4, 12582913 ;  /* 0x4b4000011f1b7423 */ /* 0x000fe20000004004 */
[----:B------:R-:W-:Y:S01]  /*1e7b0*/  FFMA R31, -R30, 1.4426950216293334961, -R29 ;  /* 0x3fb8aa3b1e1f7823 */ /* 0x000fe2000000091d */
[----:B------:R-:W-:Y:S01]  /*1e7c0*/  FMUL R29, R16, R210 ;  /* 0x000000d2101d7220 */ /* 0x000fe20000400000 */
[-C--:B------:R-:W-:Y:S01]  /*1e7d0*/  FFMA.SAT R35, -R36, R5.reuse, 0.5 ;  /* 0x3f00000024237423 */ /* 0x080fe20000002105 */
[----:B------:R-:W-:Y:S02]  /*1e7e0*/  HADD2.F32 R42, -RZ, R37.H1_H1 ;  /* 0x30000025ff2a7230 */ /* 0x000fe40000004100 */
[----:B------:R-:W-:Y:S01]  /*1e7f0*/  FFMA R30, -R30, 1.925963033500011079e-08, R31 ;  /* 0x32a570601e1e7823 */ /* 0x000fe2000000011f */
[----:B------:R-:W-:Y:S01]  /*1e800*/  FFMA R34, R2, R34, R29 ;  /* 0x0000002202227223 */ /* 0x000fe2000000001d */
[-C--:B------:R-:W-:Y:S01]  /*1e810*/  FFMA.RM R31, R35, R4.reuse, 12582913 ;  /* 0x4b400001231f7423 */ /* 0x080fe20000004004 */
[----:B------:R-:W-:Y:S01]  /*1e820*/  FFMA.SAT R29, -R24, R5, 0.5 ;  /* 0x3f000000181d7423 */ /* 0x000fe20000002105 */
[----:B------:R-:W-:Y:S01]  /*1e830*/  FMUL R207, R16, R207 ;  /* 0x000000cf10cf7220 */ /* 0x000fe20000400000 */
[-C--:B------:R-:W-:Y:S01]  /*1e840*/  FFMA.SAT R39, -R20, R5.reuse, 0.5 ;  /* 0x3f00000014277423 */ /* 0x080fe20000002105 */
[----:B------:R-:W-:Y:S01]  /*1e850*/  FADD R35, R31, -12583039 ;  /* 0xcb40007f1f237421 */ /* 0x000fe20000000000 */
[----:B------:R-:W-:Y:S01]  /*1e860*/  FFMA.RM R29, R29, R4, 12582913 ;  /* 0x4b4000011d1d7423 */ /* 0x000fe20000004004 */
[----:B------:R-:W-:Y:S01]  /*1e870*/  FFMA R22, R2, R22, R207 ;  /* 0x0000001602167223 */ /* 0x000fe200000000cf */
[----:B------:R-:W-:Y:S01]  /*1e880*/  F2FP.F16.E4M3.UNPACK_B R46, R0.H1 ;  /* 0x00000000ff2e723e */ /* 0x000fe200030006ff */
[----:B------:R-:W-:Y:S01]  /*1e890*/  FFMA R35, -R36, 1.4426950216293334961, -R35 ;  /* 0x3fb8aa3b24237823 */ /* 0x000fe20000000923 */
[----:B------:R-:W-:Y:S01]  /*1e8a0*/  FADD R37, R29, -12583039 ;  /* 0xcb40007f1d257421 */ /* 0x000fe20000000000 */
[----:B------:R-:W-:Y:S01]  /*1e8b0*/  FADD R33, R27, -12583039 ;  /* 0xcb40007f1b217421 */ /* 0x000fe20000000000 */
[----:B------:R-:W-:Y:S01]  /*1e8c0*/  FFMA.SAT R45, -R28, R5, 0.5 ;  /* 0x3f0000001c2d7423 */ /* 0x000fe20000002105 */
[----:B------:R-:W-:Y:S01]  /*1e8d0*/  FFMA R36, -R36, 1.925963033500011079e-08, R35 ;  /* 0x32a5706024247823 */ /* 0x000fe20000000123 */
[----:B------:R-:W-:Y:S01]  /*1e8e0*/  FFMA R37, -R24, 1.4426950216293334961, -R37 ;  /* 0x3fb8aa3b18257823 */ /* 0x000fe20000000925 */
[----:B------:R-:W-:Y:S01]  /*1e8f0*/  FFMA.RM R35, R39, R4, 12582913 ;  /* 0x4b40000127237423 */ /* 0x000fe20000004004 */
[----:B------:R-:W-:-:S02]  /*1e900*/  HADD2.F32 R44, -RZ, R46.H0_H0 ;  /* 0x2000002eff2c7230 */ /* 0x000fc40000004100 */
[----:B------:R-:W-:Y:S01]  /*1e910*/  FMUL R39, R16, R212 ;  /* 0x000000d410277220 */ /* 0x000fe20000400000 */
[----:B------:R-:W-:Y:S01]  /*1e920*/  FFMA R24, -R24, 1.925963033500011079e-08, R37 ;  /* 0x32a5706018187823 */ /* 0x000fe20000000125 */
[-C--:B------:R-:W-:Y:S01]  /*1e930*/  FFMA.SAT R37, -R22, R5.reuse, 0.5 ;  /* 0x3f00000016257423 */ /* 0x080fe20000002105 */
[----:B------:R-:W-:Y:S01]  /*1e940*/  FADD R41, R35, -12583039 ;  /* 0xcb40007f23297421 */ /* 0x000fe20000000000 */
[----:B------:R-:W-:Y:S01]  /*1e950*/  FFMA R44, R2, R44, R39 ;  /* 0x0000002c022c7223 */ /* 0x000fe20000000027 */
[----:B------:R-:W-:Y:S01]  /*1e960*/  FFMA R33, -R38, 1.4426950216293334961, -R33 ;  /* 0x3fb8aa3b26217823 */ /* 0x000fe20000000921 */
[-C--:B------:R-:W-:Y:S01]  /*1e970*/  FFMA.RM R37, R37, R4.reuse, 12582913 ;  /* 0x4b40000125257423 */ /* 0x080fe20000004004 */
[----:B------:R-:W-:Y:S01]  /*1e980*/  FFMA R41, -R20, 1.4426950216293334961, -R41 ;  /* 0x3fb8aa3b14297823 */ /* 0x000fe20000000929 */
[----:B------:R-:W-:Y:S01]  /*1e990*/  FFMA.RM R40, R45, R4, 12582913 ;  /* 0x4b4000012d287423 */ /* 0x000fe20000004004 */
[----:B------:R-:W-:Y:S01]  /*1e9a0*/  FFMA R33, -R38, 1.925963033500011079e-08, R33 ;  /* 0x32a5706026217823 */ /* 0x000fe20000000121 */
[----:B------:R-:W-:Y:S01]  /*1e9b0*/  FADD R43, R37, -12583039 ;  /* 0xcb40007f252b7421 */ /* 0x000fe20000000000 */
[----:B------:R-:W-:Y:S01]  /*1e9c0*/  FFMA R39, -R20, 1.925963033500011079e-08, R41 ;  /* 0x32a5706014277823 */ /* 0x000fe20000000129 */
[----:B------:R-:W-:Y:S01]  /*1e9d0*/  FFMA.SAT R41, -R32, R5, 0.5 ;  /* 0x3f00000020297423 */ /* 0x000fe20000002105 */
[----:B------:R-:W-:Y:S01]  /*1e9e0*/  FMUL R211, R16, R211 ;  /* 0x000000d310d37220 */ /* 0x000fe20000400000 */
[----:B------:R-:W-:Y:S01]  /*1e9f0*/  FFMA R43, -R22, 1.4426950216293334961, -R43 ;  /* 0x3fb8aa3b162b7823 */ /* 0x000fe2000000092b */
[----:B------:R-:W-:-:S02]  /*1ea00*/  HADD2.F32 R20, -RZ, R46.H1_H1 ;  /* 0x3000002eff147230 */ /* 0x000fc40000004100 */
[----:B------:R-:W-:Y:S01]  /*1ea10*/  FFMA.RM R38, R41, R4, 12582913 ;  /* 0x4b40000129267423 */ /* 0x000fe20000004004 */
[----:B------:R-:W-:Y:S01]  /*1ea20*/  FADD R41, R40, -12583039 ;  /* 0xcb40007f28297421 */ /* 0x000fe20000000000 */
[----:B------:R-:W-:Y:S01]  /*1ea30*/  FFMA R22, -R22, 1.925963033500011079e-08, R43 ;  /* 0x32a5706016167823 */ /* 0x000fe2000000012b */
[----:B------:R-:W-:Y:S01]  /*1ea40*/  FFMA.SAT R47, -R34, R5, 0.5 ;  /* 0x3f000000222f7423 */ /* 0x000fe20000002105 */
[----:B------:R-:W-:Y:S01]  /*1ea50*/  FADD R43, R38, -12583039 ;  /* 0xcb40007f262b7421 */ /* 0x000fe20000000000 */
[----:B------:R-:W-:Y:S01]  /*1ea60*/  FFMA R41, -R28, 1.4426950216293334961, -R41 ;  /* 0x3fb8aa3b1c297823 */ /* 0x000fe20000000929 */
[----:B------:R-:W-:Y:S01]  /*1ea70*/  FMUL R213, R16, R213 ;  /* 0x000000d510d57220 */ /* 0x000fe20000400000 */
[----:B------:R-:W-:Y:S01]  /*1ea80*/  FFMA R42, R2, R42, R211 ;  /* 0x0000002a022a7223 */ /* 0x000fe200000000d3 */
[----:B------:R-:W-:Y:S01]  /*1ea90*/  FFMA R45, -R32, 1.4426950216293334961, -R43 ;  /* 0x3fb8aa3b202d7823 */ /* 0x000fe2000000092b */
[----:B------:R-:W-:Y:S01]  /*1eaa0*/  FFMA R43, -R28, 1.925963033500011079e-08, R41 ;  /* 0x32a570601c2b7823 */ /* 0x000fe20000000129 */
[----:B------:R-:W-:Y:S01]  /*1eab0*/  FFMA.RM R28, R47, R4, 12582913 ;  /* 0x4b4000012f1c7423 */ /* 0x000fe20000004004 */
[----:B------:R-:W-:Y:S01]  /*1eac0*/  FFMA R20, R2, R20, R213 ;  /* 0x0000001402147223 */ /* 0x000fe200000000d5 */
[----:B------:R-:W-:Y:S01]  /*1ead0*/  FFMA R46, -R32, 1.925963033500011079e-08, R45 ;  /* 0x32a57060202e7823 */ /* 0x000fe2000000012d */
[-C--:B------:R-:W-:Y:S01]  /*1eae0*/  FFMA.SAT R41, -R42, R5.reuse, 0.5 ;  /* 0x3f0000002a297423 */ /* 0x080fe20000002105 */
[-C--:B------:R-:W-:Y:S01]  /*1eaf0*/  FFMA.SAT R47, -R44, R5.reuse, 0.5 ;  /* 0x3f0000002c2f7423 */ /* 0x080fe20000002105 */
[----:B------:R-:W-:Y:S01]  /*1eb00*/  FADD R45, R28, -12583039 ;  /* 0xcb40007f1c2d7421 */ /* 0x000fe20000000000 */
[----:B------:R-:W-:Y:S01]  /*1eb10*/  FFMA.SAT R49, -R20, R5, 0.5 ;  /* 0x3f00000014317423 */ /* 0x000fe20000002105 */
[----:B------:R-:W1:Y:S01]  /*1eb20*/  MUFU.EX2 R14, R14 ;  /* 0x0000000e000e7308 */ /* 0x000e620000000800 */
[-C--:B------:R-:W-:Y:S01]  /*1eb30*/  FFMA.RM R32, R41, R4.reuse, 12582913 ;  /* 0x4b40000129207423 */ /* 0x080fe20000004004 */
[-C--:B------:R-:W-:Y:S01]  /*1eb40*/  FFMA.RM R41, R47, R4.reuse, 12582913 ;  /* 0x4b4000012f297423 */ /* 0x080fe20000004004 */
[----:B------:R-:W-:Y:S01]  /*1eb50*/  FFMA R45, -R34, 1.4426950216293334961, -R45 ;  /* 0x3fb8aa3b222d7823 */ /* 0x000fe2000000092d */
[----:B------:R-:W-:Y:S01]  /*1eb60*/  FFMA.RM R4, R49, R4, 12582913 ;  /* 0x4b40000131047423 */ /* 0x000fe20000004004 */
[----:B------:R-:W-:Y:S01]  /*1eb70*/  FADD R47, R32, -12583039 ;  /* 0xcb40007f202f7421 */ /* 0x000fe20000000000 */
[----:B------:R-:W-:Y:S01]  /*1eb80*/  FADD R49, R41, -12583039 ;  /* 0xcb40007f29317421 */ /* 0x000fe20000000000 */
[----:B------:R-:W-:Y:S01]  /*1eb90*/  FFMA R34, -R34, 1.925963033500011079e-08, R45 ;  /* 0x32a5706022227823 */ /* 0x000fe2000000012d */
[----:B------:R-:W2:Y:S01]  /*1eba0*/  MUFU.EX2 R23, R23 ;  /* 0x0000001700177308 */ /* 0x000ea20000000800 */
[----:B------:R-:W-:Y:S01]  /*1ebb0*/  FADD R45, R4, -12583039 ;  /* 0xcb40007f042d7421 */ /* 0x000fe20000000000 */
[----:B------:R-:W-:Y:S01]  /*1ebc0*/  SHF.L.U32 R12, R12, 0x17, RZ ;  /* 0x000000170c0c7819 */ /* 0x000fe200000006ff */
[----:B------:R-:W-:Y:S01]  /*1ebd0*/  FFMA R47, -R42, 1.4426950216293334961, -R47 ;  /* 0x3fb8aa3b2a2f7823 */ /* 0x000fe2000000092f */
[----:B------:R-:W-:Y:S01]  /*1ebe0*/  FFMA R49, -R44, 1.4426950216293334961, -R49 ;  /* 0x3fb8aa3b2c317823 */ /* 0x000fe20000000931 */
[----:B------:R-:W-:Y:S01]  /*1ebf0*/  FFMA R51, -R20, 1.4426950216293334961, -R45 ;  /* 0x3fb8aa3b14337823 */ /* 0x000fe2000000092d */
[----:B------:R-:W-:Y:S01]  /*1ec00*/  SHF.L.U32 R45, R8, 0x17, RZ ;  /* 0x00000017082d7819 */ /* 0x000fe200000006ff */
[----:B------:R-:W-:Y:S01]  /*1ec10*/  FFMA R47, -R42, 1.925963033500011079e-08, R47 ;  /* 0x32a570602a2f7823 */ /* 0x000fe2000000012f */
[----:B------:R-:W3:Y:S01]  /*1ec20*/  MUFU.EX2 R26, R26 ;  /* 0x0000001a001a7308 */ /* 0x000ee20000000800 */
[----:B------:R-:W-:Y:S01]  /*1ec30*/  SHF.L.U32 R15, R15, 0x17, RZ ;  /* 0x000000170f0f7819 */ /* 0x000fe200000006ff */
[----:B------:R-:W-:Y:S01]  /*1ec40*/  FFMA R51, -R20, 1.925963033500011079e-08, R51 ;  /* 0x32a5706014337823 */ /* 0x000fe20000000133 */
[----:B-1----:R-:W-:Y:S01]  /*1ec50*/  FFMA R45, R45, R14, 1 ;  /* 0x3f8000002d2d7423 */ /* 0x002fe2000000000e */
[----:B------:R-:W-:Y:S01]  /*1ec60*/  FFMA R49, -R44, 1.925963033500011079e-08, R49 ;  /* 0x32a570602c317823 */ /* 0x000fe20000000131 */
[----:B------:R-:W-:Y:S01]  /*1ec70*/  SHF.L.U32 R8, R13, 0x17, RZ ;  /* 0x000000170d087819 */ /* 0x000fe200000006ff */
[----:B------:R-:W-:Y:S01]  /*1ec80*/  BSSY B1, `(.L_x_408) ;  /* 0x0000036000017945 */ /* 0x000fe20003800000 */
[----:B------:R-:W-:Y:S01]  /*1ec90*/  SHF.L.U32 R21, R21, 0x17, RZ ;  /* 0x0000001715157819 */ /* 0x000fe200000006ff */
[----:B------:R-:W1:Y:S01]  /*1eca0*/  MUFU.EX2 R25, R25 ;  /* 0x0000001900197308 */ /* 0x000e620000000800 */
[----:B--2---:R-:W-:Y:S01]  /*1ecb0*/  FFMA R12, R12, R23, 1 ;  /* 0x3f8000000c0c7423 */ /* 0x004fe20000000017 */
[----:B------:R-:W-:-:S02]  /*1ecc0*/  IADD3 R23, R45, 0x1800000, RZ ;  /* 0x018000002d177810 */ /* 0x000fc40007ffe0ff */
[----:B------:R-:W-:Y:S02]  /*1ecd0*/  SHF.L.U32 R29, R29, 0x17, RZ ;  /* 0x000000171d1d7819 */ /* 0x000fe400000006ff */
[----:B------:R-:W-:Y:S02]  /*1ece0*/  SHF.L.U32 R20, R27, 0x17, RZ ;  /* 0x000000171b147819 */ /* 0x000fe400000006ff */
[----:B------:R-:W2:Y:S01]  /*1ecf0*/  MUFU.EX2 R30, R30 ;  /* 0x0000001e001e7308 */ /* 0x000ea20000000800 */
[----:B---3--:R-:W-:Y:S01]  /*1ed00*/  FFMA R14, R15, R26, 1 ;  /* 0x3f8000000f0e7423 */ /* 0x008fe2000000001a */
[----:B------:R-:W-:Y:S02]  /*1ed10*/  LOP3.LUT R26, R23, 0x7f800000, RZ, 0xc0, !PT ;  /* 0x7f800000171a7812 */ /* 0x000fe400078ec0ff */
[----:B------:R-:W-:Y:S02]  /*1ed20*/  SHF.L.U32 R27, R28, 0x17, RZ ;  /* 0x000000171c1b7819 */ /* 0x000fe400000006ff */
[----:B------:R-:W-:-:S02]  /*1ed30*/  ISETP.GT.U32.AND P2, PT, R26, 0x1ffffff, PT ;  /* 0x01ffffff1a00780c */ /* 0x000fc40003f44070 */
[----:B------:R-:W3:Y:S01]  /*1ed40*/  MUFU.EX2 R24, R24 ;  /* 0x0000001800187308 */ /* 0x000ee20000000800 */
[----:B-1----:R-:W-:Y:S01]  /*1ed50*/  FFMA R13, R8, R25, 1 ;  /* 0x3f800000080d7423 */ /* 0x002fe20000000019 */
[----:B------:R-:W-:Y:S02]  /*1ed60*/  SHF.L.U32 R31, R31, 0x17, RZ ;  /* 0x000000171f1f7819 */ /* 0x000fe400000006ff */
[----:B------:R-:W-:Y:S02]  /*1ed70*/  SHF.L.U32 R8, R35, 0x17, RZ ;  /* 0x0000001723087819 */ /* 0x000fe400000006ff */
[----:B------:R-:W-:Y:S02]  /*1ed80*/  SHF.L.U32 R37, R37, 0x17, RZ ;  /* 0x0000001725257819 */ /* 0x000fe400000006ff */
[----:B------:R-:W1:Y:S01]  /*1ed90*/  MUFU.EX2 R33, R33 ;  /* 0x0000002100217308 */ /* 0x000e620000000800 */
[----:B--2---:R-:W-:Y:S01]  /*1eda0*/  FFMA R15, R21, R30, 1 ;  /* 0x3f800000150f7423 */ /* 0x004fe2000000001e */
[----:B------:R-:W-:-:S02]  /*1edb0*/  SHF.L.U32 R40, R40, 0x17, RZ ;  /* 0x0000001728287819 */ /* 0x000fc400000006ff */
[----:B------:R-:W-:Y:S02]  /*1edc0*/  SHF.L.U32 R26, R38, 0x17, RZ ;  /* 0x00000017261a7819 */ /* 0x000fe400000006ff */
[----:B------:R-:W-:Y:S02]  /*1edd0*/  SHF.L.U32 R28, R32, 0x17, RZ ;  /* 0x00000017201c7819 */ /* 0x000fe400000006ff */
[----:B------:R-:W2:Y:S01]  /*1ede0*/  MUFU.EX2 R36, R36 ;  /* 0x0000002400247308 */ /* 0x000ea20000000800 */
[----:B---3--:R-:W-:Y:S01]  /*1edf0*/  FFMA R24, R29, R24, 1 ;  /* 0x3f8000001d187423 */ /* 0x008fe20000000018 */
[----:B------:R-:W-:Y:S02]  /*1ee00*/  SHF.L.U32 R29, R41, 0x17, RZ ;  /* 0x00000017291d7819 */ /* 0x000fe400000006ff */
[----:B------:R-:W-:-:S04]  /*1ee10*/  SHF.L.U32 R30, R4, 0x17, RZ ;  /* 0x00000017041e7819 */ /* 0x000fc800000006ff */
[----:B------:R-:W3:Y:S01]  /*1ee20*/  MUFU.EX2 R39, R39 ;  /* 0x0000002700277308 */ /* 0x000ee20000000800 */
[----:B-1----:R-:W-:-:S07]  /*1ee30*/  FFMA R20, R20, R33, 1 ;  /* 0x3f80000014147423 */ /* 0x002fce0000000021 */
[----:B------:R-:W1:Y:S01]  /*1ee40*/  MUFU.EX2 R22, R22 ;  /* 0x0000001600167308 */ /* 0x000e620000000800 */
[----:B--2---:R-:W-:-:S07]  /*1ee50*/  FFMA R21, R31, R36, 1 ;  /* 0x3f8000001f157423 */ /* 0x004fce0000000024 */
[----:B------:R-:W2:Y:S01]  /*1ee60*/  MUFU.EX2 R43, R43 ;  /* 0x0000002b002b7308 */ /* 0x000ea20000000800 */
[----:B---3--:R-:W-:-:S07]  /*1ee70*/  FFMA R23, R8, R39, 1 ;  /* 0x3f80000008177423 */ /* 0x008fce0000000027 */
        /* <DEDUP_REMOVED lines=9> */
[----:B--2---:R-:W-:Y:S01]  /*1ef10*/  FFMA R28, R28, R47, 1 ;  /* 0x3f8000001c1c7423 */ /* 0x004fe2000000002f */
[----:B---3--:R-:W-:Y:S01]  /*1ef20*/  FFMA R29, R29, R42, 1 ;  /* 0x3f8000001d1d7423 */ /* 0x008fe2000000002a */
[----:B-1----:R-:W-:Y:S01]  /*1ef30*/  FFMA R30, R30, R51, 1 ;  /* 0x3f8000001e1e7423 */ /* 0x002fe20000000033 */
[----:B------:R-:W-:Y:S06]  /*1ef40*/  @P2 BRA `(.L_x_409) ;  /* 0x0000000000142947 */ /* 0x000fec0003800000 */
[----:B------:R-:W-:Y:S02]  /*1ef50*/  MOV R5, R45 ;  /* 0x0000002d00057202 */ /* 0x000fe40000000f00 */
[----:B------:R-:W-:-:S07]  /*1ef60*/  MOV R4, 0x1ef80 ;  /* 0x0001ef8000047802 */ /* 0x000fce0000000f00 */
[----:B------:R-:W-:Y:S05]  /*1ef70*/  CALL.REL.NOINC `($__internal_0_$__cuda_sm20_rcp_rn_f32_slowpath) ;  /* 0x0000019000687944 */ /* 0x000fea0003c00000 */
[----:B------:R-:W-:Y:S01]  /*1ef80*/  MOV R32, R8 ;  /* 0x0000000800207202 */ /* 0x000fe20000000f00 */
[----:B------:R-:W-:Y:S06]  /*1ef90*/  BRA `(.L_x_410) ;  /* 0x0000000000107947 */ /* 0x000fec0003800000 */
.L_x_409:
[----:B------:R-:W1:Y:S02]  /*1efa0*/  MUFU.RCP R32, R45 ;  /* 0x0000002d00207308 */ /* 0x000e640000001000 */
[----:B-1----:R-:W-:-:S04]  /*1efb0*/  FFMA R4, R45, R32, -1 ;  /* 0xbf8000002d047423 */ /* 0x002fc80000000020 */
[----:B------:R-:W-:-:S04]  /*1efc0*/  FADD.FTZ R5, -R4, -RZ ;  /* 0x800000ff04057221 */ /* 0x000fc80000010100 */
[----:B------:R-:W-:-:S07]  /*1efd0*/  FFMA R32, R32, R5, R32 ;  /* 0x0000000520207223 */ /* 0x000fce0000000020 */
.L_x_410:
[----:B------:R-:W-:Y:S05]  /*1efe0*/  BSYNC B1 ;  /* 0x0000000000017941 */ /* 0x000fea0003800000 */
.L_x_408:
        /* <DEDUP_REMOVED lines=10> */
.L_x_412:
[----:B------:R-:W1:Y:S02]  /*1f090*/  MUFU.RCP R33, R12 ;  /* 0x0000000c00217308 */ /* 0x000e640000001000 */
[----:B-1----:R-:W-:-:S04]  /*1f0a0*/  FFMA R4, R12, R33, -1 ;  /* 0xbf8000000c047423 */ /* 0x002fc80000000021 */
[----:B------:R-:W-:-:S04]  /*1f0b0*/  FADD.FTZ R4, -R4, -RZ ;  /* 0x800000ff04047221 */ /* 0x000fc80000010100 */
[----:B------:R-:W-:-:S07]  /*1f0c0*/  FFMA R33, R33, R4, R33 ;  /* 0x0000000421217223 */ /* 0x000fce0000000021 */
.L_x_413:
[----:B------:R-:W-:Y:S05]  /*1f0d0*/  BSYNC B1 ;  /* 0x0000000000017941 */ /* 0x000fea0003800000 */
.L_x_411:
        /* <DEDUP_REMOVED lines=10> */
.L_x_415:
[----:B------:R-:W1:Y:S02]  /*1f180*/  MUFU.RCP R12, R13 ;  /* 0x0000000d000c7308 */ /* 0x000e640000001000 */
[----:B-1----:R-:W-:-:S04]  /*1f190*/  FFMA R4, R13, R12, -1 ;  /* 0xbf8000000d047423 */ /* 0x002fc8000000000c */
[----:B------:R-:W-:-:S04]  /*1f1a0*/  FADD.FTZ R5, -R4, -RZ ;  /* 0x800000ff04057221 */ /* 0x000fc80000010100 */
[----:B------:R-:W-:-:S07]  /*1f1b0*/  FFMA R12, R12, R5, R12 ;  /* 0x000000050c0c7223 */ /* 0x000fce000000000c */
.L_x_416:
[----:B------:R-:W-:Y:S05]  /*1f1c0*/  BSYNC B1 ;  /* 0x0000000000017941 */ /* 0x000fea0003800000 */
.L_x_414:
        /* <DEDUP_REMOVED lines=10> */
.L_x_418:
[----:B------:R-:W1:Y:S02]  /*1f270*/  MUFU.RCP R13, R14 ;  /* 0x0000000e000d7308 */ /* 0x000e640000001000 */
[----:B-1----:R-:W-:-:S04]  /*1f280*/  FFMA R4, R14, R13, -1 ;  /* 0xbf8000000e047423 */ /* 0x002fc8000000000d */
[----:B------:R-:W-:-:S04]  /*1f290*/  FADD.FTZ R4, -R4, -RZ ;  /* 0x800000ff04047221 */ /* 0x000fc80000010100 */
[----:B------:R-:W-:-:S07]  /*1f2a0*/  FFMA R13, R13, R4, R13 ;  /* 0x000000040d0d7223 */ /* 0x000fce000000000d */
.L_x_419:
[----:B------:R-:W-:Y:S05]  /*1f2b0*/  BSYNC B1 ;  /* 0x0000000000017941 */ /* 0x000fea0003800000 */
.L_x_417:
        /* <DEDUP_REMOVED lines=10> */
.L_x_421:
[----:B------:R-:W1:Y:S02]  /*1f360*/  MUFU.RCP R14, R15 ;  /* 0x0000000f000e7308 */ /* 0x000e640000001000 */
[----:B-1----:R-:W-:-:S04]  /*1f370*/  FFMA R4, R15, R14, -1 ;  /* 0xbf8000000f047423 */ /* 0x002fc8000000000e */
[----:B------:R-:W-:-:S04]  /*1f380*/  FADD.FTZ R5, -R4, -RZ ;  /* 0x800000ff04057221 */ /* 0x000fc80000010100 */
[----:B------:R-:W-:-:S07]  /*1f390*/  FFMA R14, R14, R5, R14 ;  /* 0x000000050e0e7223 */ /* 0x000fce000000000e */
.L_x_422:
[----:B------:R-:W-:Y:S05]  /*1f3a0*/  BSYNC B1 ;  /* 0x0000000000017941 */ /* 0x000fea0003800000 */
.L_x_420:
        /* <DEDUP_REMOVED lines=10> */
.L_x_424:
[----:B------:R-:W1:Y:S02]  /*1f450*/  MUFU.RCP R15, R20 ;  /* 0x00000014000f7308 */ /* 0x000e640000001000 */
[----:B-1----:R-:W-:-:S04]  /*1f460*/  FFMA R4, R20, R15, -1 ;  /* 0xbf80000014047423 */ /* 0x002fc8000000000f */
[----:B------:R-:W-:-:S04]  /*1f470*/  FADD.FTZ R4, -R4, -RZ ;  /* 0x800000ff04047221 */ /* 0x000fc80000010100 */
[----:B------:R-:W-:-:S07]  /*1f480*/  FFMA R15, R15, R4, R15 ;  /* 0x000000040f0f7223 */ /* 0x000fce000000000f */
.L_x_425:
[----:B------:R-:W-:Y:S05]  /*1f490*/  BSYNC B1 ;  /* 0x0000000000017941 */ /* 0x000fea0003800000 */
.L_x_423:
        /* <DEDUP_REMOVED lines=10> */
.L_x_427:
[----:B------:R-:W1:Y:S02]  /*1f540*/  MUFU.RCP R20, R21 ;  /* 0x0000001500147308 */ /* 0x000e640000001000 */
[----:B-1----:R-:W-:-:S04]  /*1f550*/  FFMA R4, R21, R20, -1 ;  /* 0xbf80000015047423 */ /* 0x002fc80000000014 */
[----:B------:R-:W-:-:S04]  /*1f560*/  FADD.FTZ R5, -R4, -RZ ;  /* 0x800000ff04057221 */ /* 0x000fc80000010100 */
[----:B------:R-:W-:-:S07]  /*1f570*/  FFMA R20, R20, R5, R20 ;  /* 0x0000000514147223 */ /* 0x000fce0000000014 */
.L_x_428:
[----:B------:R-:W-:Y:S05]  /*1f580*/  BSYNC B1 ;  /* 0x0000000000017941 */ /* 0x000fea0003800000 */
.L_x_426:
        /* <DEDUP_REMOVED lines=10> */
.L_x_430:
[----:B------:R-:W1:Y:S02]  /*1f630*/  MUFU.RCP R21, R24 ;  /* 0x0000001800157308 */ /* 0x000e640000001000 */
[----:B-1----:R-:W-:-:S04]  /*1f640*/  FFMA R4, R24, R21, -1 ;  /* 0xbf80000018047423 */ /* 0x002fc80000000015 */
[----:B------:R-:W-:-:S04]  /*1f650*/  FADD.FTZ R4, -R4, -RZ ;  /* 0x800000ff04047221 */ /* 0x000fc80000010100 */
[----:B------:R-:W-:-:S07]  /*1f660*/  FFMA R21, R21, R4, R21 ;  /* 0x0000000415157223 */ /* 0x000fce0000000015 */
.L_x_431:
[----:B------:R-:W-:Y:S05]  /*1f670*/  BSYNC B1 ;  /* 0x0000000000017941 */ /* 0x000fea0003800000 */
.L_x_429:
        /* <DEDUP_REMOVED lines=10> */
.L_x_433:
[----:B------:R-:W1:Y:S02]  /*1f720*/  MUFU.RCP R24, R23 ;  /* 0x0000001700187308 */ /* 0x000e640000001000 */
[----:B-1----:R-:W-:-:S04]  /*1f730*/  FFMA R4, R23, R24, -1 ;  /* 0xbf80000017047423 */ /* 0x002fc80000000018 */
[----:B------:R-:W-:-:S04]  /*1f740*/  FADD.FTZ R5, -R4, -RZ ;  /* 0x800000ff04057221 */ /* 0x000fc80000010100 */
[----:B------:R-:W-:-:S07]  /*1f750*/  FFMA R24, R24, R5, R24 ;  /* 0x0000000518187223 */ /* 0x000fce0000000018 */
.L_x_434:
[----:B------:R-:W-:Y:S05]  /*1f760*/  BSYNC B1 ;  /* 0x0000000000017941 */ /* 0x000fea0003800000 */
.L_x_432:
        /* <DEDUP_REMOVED lines=10> */
.L_x_436:
[----:B------:R-:W1:Y:S02]  /*1f810*/  MUFU.RCP R23, R22 ;  /* 0x0000001600177308 */ /* 0x000e640000001000 */
[----:B-1----:R-:W-:-:S04]  /*1f820*/  FFMA R4, R22, R23, -1 ;  /* 0xbf80000016047423 */ /* 0x002fc80000000017 */
[----:B------:R-:W-:-:S04]  /*1f830*/  FADD.FTZ R4, -R4, -RZ ;  /* 0x800000ff04047221 */ /* 0x000fc80000010100 */
[----:B------:R-:W-:-:S07]  /*1f840*/  FFMA R23, R23, R4, R23 ;  /* 0x0000000417177223 */ /* 0x000fce0000000017 */
.L_x_437:
[----:B------:R-:W-:Y:S05]  /*1f850*/  BSYNC B1 ;  /* 0x0000000000017941 */ /* 0x000fea0003800000 */
.L_x_435:
        /* <DEDUP_REMOVED lines=10> */
.L_x_439:
[----:B------:R-:W1:Y:S02]  /*1f900*/  MUFU.RCP R22, R25 ;  /* 0x0000001900167308 */ /* 0x000e640000001000 */
[----:B-1----:R-:W-:-:S04]  /*1f910*/  FFMA R4, R25, R22, -1 ;  /* 0xbf80000019047423 */ /* 0x002fc80000000016 */
[----:B------:R-:W-:-:S04]  /*1f920*/  FADD.FTZ R5, -R4, -RZ ;  /* 0x800000ff04057221 */ /* 0x000fc80000010100 */
[----:B------:R-:W-:-:S07]  /*1f930*/  FFMA R22, R22, R5, R22 ;  /* 0x0000000516167223 */ /* 0x000fce0000000016 */
.L_x_440:
[----:B------:R-:W-:Y:S05]  /*1f940*/  BSYNC B1 ;  /* 0x0000000000017941 */ /* 0x000fea0003800000 */
.L_x_438:
        /* <DEDUP_REMOVED lines=10> */
.L_x_442:
[----:B------:R-:W1:Y:S02]  /*1f9f0*/  MUFU.RCP R25, R26 ;  /* 0x0000001a00197308 */ /* 0x000e640000001000 */
[----:B-1----:R-:W-:-:S04]  /*1fa00*/  FFMA R4, R26, R25, -1 ;  /* 0xbf8000001a047423 */ /* 0x002fc80000000019 */
[----:B------:R-:W-:-:S04]  /*1fa10*/  FADD.FTZ R4, -R4, -RZ ;  /* 0x800000ff04047221 */ /* 0x000fc80000010100 */
[----:B------:R-:W-:-:S07]  /*1fa20*/  FFMA R25, R25, R4, R25 ;  /* 0x0000000419197223 */ /* 0x000fce0000000019 */
.L_x_443:
[----:B------:R-:W-:Y:S05]  /*1fa30*/  BSYNC B1 ;  /* 0x0000000000017941 */ /* 0x000fea0003800000 */
.L_x_441:
        /* <DEDUP_REMOVED lines=10> */
.L_x_445:
[----:B------:R-:W1:Y:S02]  /*1fae0*/  MUFU.RCP R26, R27 ;  /* 0x0000001b001a7308 */ /* 0x000e640000001000 */
[----:B-1----:R-:W-:-:S04]  /*1faf0*/  FFMA R4, R27, R26, -1 ;  /* 0xbf8000001b047423 */ /* 0x002fc8000000001a */
[----:B------:R-:W-:-:S04]  /*1fb00*/  FADD.FTZ R5, -R4, -RZ ;  /* 0x800000ff04057221 */ /* 0x000fc80000010100 */
[----:B------:R-:W-:-:S07]  /*1fb10*/  FFMA R26, R26, R5, R26 ;  /* 0x000000051a1a7223 */ /* 0x000fce000000001a */
.L_x_446:
[----:B------:R-:W-:Y:S05]  /*1fb20*/  BSYNC B1 ;  /* 0x0000000000017941 */ /* 0x000fea0003800000 */
.L_x_444:
        /* <DEDUP_REMOVED lines=10> */
.L_x_448:
[----:B------:R-:W1:Y:S02]  /*1fbd0*/  MUFU.RCP R27, R28 ;  /* 0x0000001c001b7308 */ /* 0x000e640000001000 */
[----:B-1----:R-:W-:-:S04]  /*1fbe0*/  FFMA R4, R28, R27, -1 ;  /* 0xbf8000001c047423 */ /* 0x002fc8000000001b */
[----:B------:R-:W-:-:S04]  /*1fbf0*/  FADD.FTZ R4, -R4, -RZ ;  /* 0x800000ff04047221 */ /* 0x000fc80000010100 */
[----:B------:R-:W-:-:S07]  /*1fc00*/  FFMA R27, R27, R4, R27 ;  /* 0x000000041b1b7223 */ /* 0x000fce000000001b */
.L_x_449:
[----:B------:R-:W-:Y:S05]  /*1fc10*/  BSYNC B1 ;  /* 0x0000000000017941 */ /* 0x000fea0003800000 */
.L_x_447:
        /* <DEDUP_REMOVED lines=10> */
.L_x_451:
[----:B------:R-:W1:Y:S02]  /*1fcc0*/  MUFU.RCP R28, R29 ;  /* 0x0000001d001c7308 */ /* 0x000e640000001000 */
[----:B-1----:R-:W-:-:S04]  /*1fcd0*/  FFMA R4, R29, R28, -1 ;  /* 0xbf8000001d047423 */ /* 0x002fc8000000001c */
[----:B------:R-:W-:-:S04]  /*1fce0*/  FADD.FTZ R5, -R4, -RZ ;  /* 0x800000ff04057221 */ /* 0x000fc80000010100 */
[----:B------:R-:W-:-:S07]  /*1fcf0*/  FFMA R28, R28, R5, R28 ;  /* 0x000000051c1c7223 */ /* 0x000fce000000001c */
.L_x_452:
[----:B------:R-:W-:Y:S05]  /*1fd00*/  BSYNC B1 ;  /* 0x0000000000017941 */ /* 0x000fea0003800000 */
.L_x_450:
        /* <DEDUP_REMOVED lines=9> */
.L_x_454:
[----:B------:R-:W1:Y:S02]  /*1fda0*/  MUFU.RCP R5, R30 ;  /* 0x0000001e00057308 */ /* 0x000e640000001000 */
[----:B-1----:R-:W-:-:S04]  /*1fdb0*/  FFMA R4, R30, R5, -1 ;  /* 0xbf8000001e047423 */ /* 0x002fc80000000005 */
[----:B------:R-:W-:-:S04]  /*1fdc0*/  FADD.FTZ R4, -R4, -RZ ;  /* 0x800000ff04047221 */ /* 0x000fc80000010100 */
[----:B------:R-:W-:-:S07]  /*1fdd0*/  FFMA R8, R5, R4, R5 ;  /* 0x0000000405087223 */ /* 0x000fce0000000005 */
.L_x_455:
[----:B------:R-:W-:Y:S05]  /*1fde0*/  BSYNC B1 ;  /* 0x0000000000017941 */ /* 0x000fea0003800000 */
.L_x_453:
        /* <DEDUP_REMOVED lines=10> */
.L_x_456:
        /* <DEDUP_REMOVED lines=27> */
.L_x_458:
[----:B------:R-:W-:Y:S05]  /*20040*/  BSYNC B0 ;  /* 0x0000000000007941 */ /* 0x000fea0003800000 */
.L_x_457:
[----:B------:R-:W-:Y:S04]  /*20050*/  BSSY B0, `(.L_x_459) ;  /* 0x000003a000007945 */ /* 0x000fe80003800000 */
[----:B------:R-:W-:Y:S05]  /*20060*/  @P0 BRA `(.L_x_460) ;  /* 0x0000000000e00947 */ /* 0x000fea0003800000 */
[----:B------:R-:W-:-:S04]  /*20070*/  MOV R4, UR44 ;  /* 0x0000002c00047c02 */ /* 0x000fc80008000f00 */
[----:B------:R-:W-:-:S13]  /*20080*/  ISETP.NE.AND P3, PT, R4, 0x3, PT ;  /* 0x000000030400780c */ /* 0x000fda0003f65270 */
[----:B------:R-:W-:Y:S05]  /*20090*/  @!P3 BRA `(.L_x_461) ;  /* 0x000000000004b947 */ /* 0x000fea0003800000 */
[----:B------:R-:W-:Y:S01]  /*200a0*/  BPT.TRAP 0x1 ;  /* 0x000000040000795c */ /* 0x000fe20000300000 */
.L_x_461:
[----:B------:R-:W-:Y:S01]  /*200b0*/  LEA R4, R18, UR48, 0x3 ;  /* 0x0000003012047c11 */ /* 0x000fe2000f8e18ff */
[----:B------:R-:W-:Y:S01]  /*200c0*/  BSSY B1, `(.L_x_462) ;  /* 0x0000004000017945 */ /* 0x000fe20003800000 */
[----:B------:R-:W-:-:S04]  /*200d0*/  SHF.L.U32 R5, R19, 0x1f, RZ ;  /* 0x0000001f13057819 */ /* 0x000fc800000006ff */
[----:B------:R-:W1:Y:S02]  /*200e0*/  SYNCS.PHASECHK.TRANS64.TRYWAIT P2, [R4+URZ+0x60], R5 ;  /* 0x00006005040075a7 */ /* 0x000e64000804017f */
[----:B-1----:R-:W-:Y:S05]  /*200f0*/  @!P2 BRA `(.L_x_463) ;  /* 0x0000017000c8a947 */ /* 0x002fea0003800000 */
.L_x_1147:
[----:B------:R-:W-:Y:S05]  /*20100*/  BSYNC B1 ;  /* 0x0000000000017941 */ /* 0x000fea0003800000 */
.L_x_462:
        /* <DEDUP_REMOVED lines=22> */
.L_x_465:
[----:B------:R-:W-:Y:S05]  /*20270*/  BSYNC B1 ;  /* 0x0000000000017941 */ /* 0x000fea0003800000 */
.L_x_464:
        /* <DEDUP_REMOVED lines=8> */
.L_x_466:
        /* <DEDUP_REMOVED lines=15> */
.L_x_460:
[----:B------:R-:W-:Y:S05]  /*203f0*/  BSYNC B0 ;  /* 0x0000000000007941 */ /* 0x000fea0003800000 */
.L_x_459:
[----:B------:R-:W2:Y:S04]  /*20400*/  LDL.LU R5, [R1+0x360] ;  /* 0x0003600001057983 */ /* 0x000ea80000300800 */
[----:B------:R-:W3:Y:S04]  /*20410*/  LDL.LU R13, [R1+0x364] ;  /* 0x00036400010d7983 */ /* 0x000ee80000300800 */
[----:B------:R-:W4:Y:S04]  /*20420*/  LDL.LU R29, [R1+0x368] ;  /* 0x00036800011d7983 */ /* 0x000f280000300800 */
[----:B------:R-:W5:Y:S04]  /*20430*/  LDL.LU R27, [R1+0x36c] ;  /* 0x00036c00011b7983 */ /* 0x000f680000300800 */
[----:B------:R-:W5:Y:S04]  /*20440*/  LDL.LU R25, [R1+0x370] ;  /* 0x0003700001197983 */ /* 0x000f680000300800 */
[----:B------:R-:W5:Y:S04]  /*20450*/  LDL.LU R24, [R1+0x374] ;  /* 0x0003740001187983 */ /* 0x000f680000300800 */
[----:B------:R-:W5:Y:S04]  /*20460*/  LDL.LU R30, [R1+0x378] ;  /* 0x00037800011e7983 */ /* 0x000f680000300800 */
[----:B------:R-:W5:Y:S01]  /*20470*/  LDL.LU R28, [R1+0x37c] ;  /* 0x00037c00011c7983 */ /* 0x000f620000300800 */
[----:B------:R-:W-:-:S03]  /*20480*/  F2FP.F16.E4M3.UNPACK_B R4, R7 ;  /* 0x00000007ff04723e */ /* 0x000fc600020006ff */
[----:B------:R-:W5:Y:S02]  /*20490*/  LDL.LU R20, [R1+0x380] ;  /* 0x0003800001147983 */ /* 0x000f640000300800 */
[--C-:B------:R-:W-:Y:S02]  /*204a0*/  HADD2.F32 R15, -RZ, R4.reuse.H0_H0 ;  /* 0x20000004ff0f7230 */ /* 0x100fe40000004100 */
[----:B------:R-:W5:Y:S01]  /*204b0*/  LDL.LU R22, [R1+0x384] ;  /* 0x0003840001167983 */ /* 0x000f620000300800 */
[----:B------:R-:W-:Y:S01]  /*204c0*/  HADD2.F32 R8, -RZ, R4.H1_H1 ;  /* 0x30000004ff087230 */ /* 0x000fe20000004100 */
[----:B------:R-:W-:-:S05]  /*204d0*/  F2FP.F16.E4M3.UNPACK_B R4, R7.H1 ;  /* 0x00000007ff04723e */ /* 0x000fca00030006ff */
[--C-:B------:R-:W-:Y:S02]  /*204e0*/  HADD2.F32 R23, -RZ, R4.reuse.H0_H0 ;  /* 0x20000004ff177230 */ /* 0x100fe40000004100 */
[----:B------:R-:W-:Y:S02]  /*204f0*/  HADD2.F32 R4, -RZ, R4.H1_H1 ;  /* 0x30000004ff047230 */ /* 0x000fe40000004100 */
[----:B--2---:R-:W-:-:S04]  /*20500*/  FMUL R5, R16, R5 ;  /* 0x0000000510057220 */ /* 0x004fc80000400000 */
[----:B------:R-:W-:Y:S01]  /*20510*/  FFMA R15, R2, R15, R5 ;  /* 0x0000000f020f7223 */ /* 0x000fe20000000005 */
[C---:B---3--:R-:W-:Y:S01]  /*20520*/  FMUL R13, R16.reuse, R13 ;  /* 0x0000000d100d7220 */ /* 0x048fe20000400000 */
[C---:B----4-:R-:W-:Y:S01]  /*20530*/  FMUL R5, R16.reuse, R29 ;  /* 0x0000001d10057220 */ /* 0x050fe20000400000 */
[----:B-----5:R-:W-:Y:S02]  /*20540*/  FMUL R29, R16, R24 ;  /* 0x00000018101d7220 */ /* 0x020fe40000400000 */
[----:B------:R-:W2:Y:S01]  /*20550*/  LDL.LU R24, [R1+0x388] ;  /* 0x0003880001187983 */ /* 0x000ea20000300800 */
[----:B------:R-:W-:Y:S01]  /*20560*/  FFMA R21, R2, R8, R13 ;  /* 0x0000000802157223 */ /* 0x000fe2000000000d */
[C---:B------:R-:W-:Y:S01]  /*20570*/  FMUL R13, R16.reuse, R27 ;  /* 0x0000001b100d7220 */ /* 0x040fe20000400000 */
[C---:B------:R-:W-:Y:S02]  /*20580*/  FMUL R33, R16.reuse, R28 ;  /* 0x0000001c10217220 */ /* 0x040fe40000400000 */
[----:B------:R-:W3:Y:S01]  /*20590*/  LDL.LU R28, [R1+0x38c] ;  /* 0x00038c00011c7983 */ /* 0x000ee20000300800 */
[----:B------:R-:W-:Y:S01]  /*205a0*/  FMUL R27, R16, R25 ;  /* 0x00000019101b7220 */ /* 0x000fe20000400000 */
[----:B------:R-:W-:Y:S01]  /*205b0*/  FFMA R25, R2, R4, R13 ;  /* 0x0000000402197223 */ /* 0x000fe2000000000d */
[----:B------:R-:W-:-:S02]  /*205c0*/  FMUL R13, R16, R30 ;  /* 0x0000001e100d7220 */ /* 0x000fc40000400000 */
[----:B------:R-:W4:Y:S04]  /*205d0*/  LDL.LU R30, [R1+0x390] ;  /* 0x00039000011e7983 */ /* 0x000f280000300800 */
[----:B------:R-:W5:Y:S04]  /*205e0*/  LDL.LU R36, [R1+0x394] ;  /* 0x0003940001247983 */ /* 0x000f680000300800 */
[----:B------:R-:W5:Y:S04]  /*205f0*/  LDL.LU R38, [R1+0x398] ;  /* 0x0003980001267983 */ /* 0x000f680000300800 */
[----:B------:R-:W5:Y:S01]  /*20600*/  LDL.LU R46, [R1+0x39c] ;  /* 0x00039c00012e7983 */ /* 0x000f620000300800 */
[----:B------:R-:W-:-:S02]  /*20610*/  F2FP.F16.E4M3.UNPACK_B R12, R6 ;  /* 0x00000006ff0c723e */ /* 0x000fc400020006ff */
[----:B------:R-:W-:-:S03]  /*20620*/  F2FP.F16.E4M3.UNPACK_B R8, R6.H1 ;  /* 0x00000006ff08723e */ /* 0x000fc600030006ff */
[--C-:B------:R-:W-:Y:S02]  /*20630*/  HADD2.F32 R14, -RZ, R12.reuse.H0_H0 ;  /* 0x2000000cff0e7230 */ /* 0x100fe40000004100 */
[----:B------:R-:W-:Y:S01]  /*20640*/  HADD2.F32 R12, -RZ, R12.H1_H1 ;  /* 0x3000000cff0c7230 */ /* 0x000fe20000004100 */
[----:B------:R-:W-:Y:S01]  /*20650*/  MOV R4, 0x3bbb989d ;  /* 0x3bbb989d00047802 */ /* 0x000fe20000000f00 */
[C---:B------:R-:W-:Y:S01]  /*20660*/  FFMA R23, R2.reuse, R23, R5 ;  /* 0x0000001702177223 */ /* 0x040fe20000000005 */
[C---:B------:R-:W-:Y:S01]  /*20670*/  FFMA R27, R2.reuse, R14, R27 ;  /* 0x0000000e021b7223 */ /* 0x040fe2000000001b */
[----:B------:R-:W-:Y:S01]  /*20680*/  F2FP.F16.E4M3.UNPACK_B R14, R3 ;  /* 0x00000003ff0e723e */ /* 0x000fe200020006ff */
[----:B------:R-:W-:Y:S01]  /*20690*/  FFMA R29, R2, R12, R29 ;  /* 0x0000000c021d7223 */ /* 0x000fe2000000001d */
[--C-:B------:R-:W-:Y:S01]  /*206a0*/  HADD2.F32 R31, -RZ, R8.reuse.H0_H0 ;  /* 0x20000008ff1f7230 */ /* 0x100fe20000004100 */
[----:B------:R-:W-:Y:S01]  /*206b0*/  MOV R5, 0x437c0000 ;  /* 0x437c000000057802 */ /* 0x000fe20000000f00 */
[----:B------:R-:W-:-:S02]  /*206c0*/  HADD2.F32 R12, -RZ, R8.H1_H1 ;  /* 0x30000008ff0c7230 */ /* 0x000fc40000004100 */
[----:B------:R-:W-:Y:S01]  /*206d0*/  FFMA.SAT R8, -R15, R4, 0.5 ;  /* 0x3f0000000f087423 */ /* 0x000fe20000002104 */
[----:B------:R-:W-:Y:S01]  /*206e0*/  FMUL R35, R16, R20 ;  /* 0x0000001410237220 */ /* 0x000fe20000400000 */
[--C-:B------:R-:W-:Y:S02]  /*206f0*/  HADD2.F32 R20, -RZ, R14.reuse.H0_H0 ;  /* 0x2000000eff147230 */ /* 0x100fe40000004100 */
[----:B------:R-:W-:Y:S01]  /*20700*/  FFMA.RM R8, R8, R5, 12582913 ;  /* 0x4b40000108087423 */ /* 0x000fe20000004005 */
[C---:B------:R-:W-:Y:S01]  /*20710*/  FFMA R31, R2.reuse, R31, R13 ;  /* 0x0000001f021f7223 */ /* 0x040fe2000000000d */
[C---:B------:R-:W-:Y:S01]  /*20720*/  FFMA R39, R2.reuse, R12, R33 ;  /* 0x0000000c02277223 */ /* 0x040fe20000000021 */
[----:B------:R-:W-:Y:S02]  /*20730*/  HADD2.F32 R13, -RZ, R14.H1_H1 ;  /* 0x3000000eff0d7230 */ /* 0x000fe40000004100 */
[----:B------:R-:W-:Y:S01]  /*20740*/  FFMA.SAT R12, -R21, R4, 0.5 ;  /* 0x3f000000150c7423 */ /* 0x000fe20000002104 */
[----:B------:R-:W-:Y:S01]  /*20750*/  FFMA R33, R2, R20, R35 ;  /* 0x0000001402217223 */ /* 0x000fe20000000023 */
[----:B------:R-:W-:Y:S01]  /*20760*/  FADD R14, R8, -12583039 ;  /* 0xcb40007f080e7421 */ /* 0x000fe20000000000 */
[----:B------:R-:W-:Y:S01]  /*20770*/  FMUL R35, R16, R22 ;  /* 0x0000001610237220 */ /* 0x000fe20000400000 */
[----:B------:R-:W-:Y:S01]  /*20780*/  FFMA.SAT R20, -R23, R4, 0.5 ;  /* 0x3f00000017147423 */ /* 0x000fe20000002104 */
[----:B------:R-:W-:Y:S01]  /*20790*/  FFMA.RM R12, R12, R5, 12582913 ;  /* 0x4b4000010c0c7423 */ /* 0x000fe20000004005 */
[----:B------:R-:W-:Y:S01]  /*207a0*/  F2FP.F16.E4M3.UNPACK_B R26, R3.H1 ;  /* 0x00000003ff1a723e */ /* 0x000fe200030006ff */
[C---:B------:R-:W-:Y:S01]  /*207b0*/  FFMA R14, -R15.reuse, 1.4426950216293334961, -R14 ;  /* 0x3fb8aa3b0f0e7823 */ /* 0x040fe2000000090e */
[----:B------:R-:W-:Y:S01]  /*207c0*/  FFMA R35, R2, R13, R35 ;  /* 0x0000000d02237223 */ /* 0x000fe20000000023 */
[----:B------:R-:W-:Y:S01]  /*207d0*/  FFMA.RM R13, R20, R5, 12582913 ;  /* 0x4b400001140d7423 */ /* 0x000fe20000004005 */
[----:B------:R-:W-:Y:S01]  /*207e0*/  FADD R20, R12, -12583039 ;  /* 0xcb40007f0c147421 */ /* 0x000fe20000000000 */
[----:B------:R-:W-:Y:S01]  /*207f0*/  FFMA R14, -R15, 1.925963033500011079e-08, R14 ;  /* 0x32a570600f0e7823 */ /* 0x000fe2000000010e */
[----:B------:R-:W-:-:S02]  /*20800*/  HADD2.F32 R15, -RZ, R26.H0_H0 ;  /* 0x2000001aff0f7230 */ /* 0x000fc40000004100 */
[----:B------:R-:W-:Y:S01]  /*20810*/  FADD R22, R13, -12583039 ;  /* 0xcb40007f0d167421 */ /* 0x000fe20000000000 */
[----:B------:R-:W-:-:S03]  /*20820*/  FFMA R20, -R21, 1.4426950216293334961, -R20 ;  /* 0x3fb8aa3b15147823 */ /* 0x000fc60000000914 */
[----:B------:R-:W-:Y:S01]  /*20830*/  FFMA R22, -R23, 1.4426950216293334961, -R22 ;  /* 0x3fb8aa3b17167823 */ /* 0x000fe20000000916 */
[----:B------:R-:W-:Y:S01]  /*20840*/  FFMA R21, -R21, 1.925963033500011079e-08, R20 ;  /* 0x32a5706015157823 */ /* 0x000fe20000000114 */
[----:B------:R-:W-:Y:S01]  /*20850*/  FFMA.SAT R20, -R27, R4, 0.5 ;  /* 0x3f0000001b147423 */ /* 0x000fe20000002104 */
[----:B------:R-:W-:Y:S02]  /*20860*/  HADD2.F32 R26, -RZ, R26.H1_H1 ;  /* 0x3000001aff1a7230 */ /* 0x000fe40000004100 */
[----:B------:R-:W-:Y:S01]  /*20870*/  FFMA R22, -R23, 1.925963033500011079e-08, R22 ;  /* 0x32a5706017167823 */ /* 0x000fe20000000116 */
[----:B------:R-:W-:Y:S01]  /*20880*/  FFMA.RM R20, R20, R5, 12582913 ;  /* 0x4b40000114147423 */ /* 0x000fe20000004005 */
[----:B------:R-:W-:Y:S01]  /*20890*/  F2FP.F16.E4M3.UNPACK_B R34, R0 ;  /* 0x00000000ff22723e */ /* 0x000fe200020006ff */
[----:B------:R-:W-:-:S04]  /*208a0*/  FFMA.SAT R32, -R39, R4, 0.5 ;  /* 0x3f00000027207423 */ /* 0x000fc80000002104 */
[--C-:B------:R-:W-:Y:S01]  /*208b0*/  HADD2.F32 R43, -RZ, R34.reuse.H0_H0 ;  /* 0x20000022ff2b7230 */ /* 0x100fe20000004100 */
[----:B------:R-:W-:Y:S01]  /*208c0*/  F2FP.F16.E4M3.UNPACK_B R42, R0.H1 ;  /* 0x00000000ff2a723e */ /* 0x000fe200030006ff */
[----:B------:R-:W-:-:S04]  /*208d0*/  HADD2.F32 R34, -RZ, R34.H1_H1 ;  /* 0x30000022ff227230 */ /* 0x000fc80000004100 */
[----:B------:R-:W-:Y:S01]  /*208e0*/  HADD2.F32 R44, -RZ, R42.H1_H1 ;  /* 0x3000002aff2c7230 */ /* 0x000fe20000004100 */
[----:B------:R-:W-:Y:S08]  /*208f0*/  MUFU.EX2 R14, R14 ;  /* 0x0000000e000e7308 */ /* 0x000ff00000000800 */
[----:B------:R-:W1:Y:S01]  /*20900*/  MUFU.EX2 R22, R22 ;  /* 0x0000001600167308 */ /* 0x000e620000000800 */
[----:B------:R-:W-:-:S07]  /*20910*/  SHF.L.U32 R13, R13, 0x17, RZ ;  /* 0x000000170d0d7819 */ /* 0x000fce00000006ff */
[----:B------:R-:W1:Y:S01]  /*20920*/  MUFU.EX2 R21, R21 ;  /* 0x0000001500157308 */ /* 0x000e620000000800 */
[----:B------:R-:W-:Y:S01]  /*20930*/  SHF.L.U32 R12, R12, 0x17, RZ ;  /* 0x000000170c0c7819 */ /* 0x000fe200000006ff */
[----:B-1----:R-:W-:Y:S01]  /*20940*/  FFMA R22, R13, R22, 1 ;  /* 0x3f8000000d167423 */ /* 0x002fe20000000016 */
[----:B------:R-:W-:Y:S03]  /*20950*/  BSSY B1, `(.L_x_467) ;  /* 0x0000083000017945 */ /* 0x000fe60003800000 */
[----:B------:R-:W-:Y:S01]  /*20960*/  FFMA R21, R12, R21, 1 ;  /* 0x3f8000000c157423 */ /* 0x000fe20000000015 */
[----:B--2---:R-:W-:Y:S01]  /*20970*/  FMUL R37, R16, R24 ;  /* 0x0000001810257220 */ /* 0x004fe20000400000 */
[----:B------:R-:W-:-:S03]  /*20980*/  FFMA.SAT R24, -R25, R4, 0.5 ;  /* 0x3f00000019187423 */ /* 0x000fc60000002104 */
[----:B------:R-:W-:Y:S01]  /*20990*/  FFMA R37, R2, R15, R37 ;  /* 0x0000000f02257223 */ /* 0x000fe20000000025 */
[----:B------:R-:W-:Y:S01]  /*209a0*/  FFMA.RM R15, R24, R5, 12582913 ;  /* 0x4b400001180f7423 */ /* 0x000fe20000004005 */
[----:B---3--:R-:W-:-:S03]  /*209b0*/  FMUL R23, R16, R28 ;  /* 0x0000001c10177220 */ /* 0x008fc60000400000 */
[----:B------:R-:W-:Y:S01]  /*209c0*/  FADD R24, R15, -12583039 ;  /* 0xcb40007f0f187421 */ /* 0x000fe20000000000 */
[----:B------:R-:W-:-:S03]  /*209d0*/  FFMA R41, R2, R26, R23 ;  /* 0x0000001a02297223 */ /* 0x000fc60000000017 */
[----:B------:R-:W-:Y:S01]  /*209e0*/  FFMA R24, -R25, 1.4426950216293334961, -R24 ;  /* 0x3fb8aa3b19187823 */ /* 0x000fe20000000918 */
[----:B------:R-:W-:-:S03]  /*209f0*/  FADD R26, R20, -12583039 ;  /* 0xcb40007f141a7421 */ /* 0x000fc60000000000 */
[----:B------:R-:W-:Y:S01]  /*20a00*/  FFMA R23, -R25, 1.925963033500011079e-08, R24 ;  /* 0x32a5706019177823 */ /* 0x000fe20000000118 */
[----:B------:R-:W-:Y:S01]  /*20a10*/  FFMA R26, -R27, 1.4426950216293334961, -R26 ;  /* 0x3fb8aa3b1b1a7823 */ /* 0x000fe2000000091a */
[----:B----4-:R-:W-:Y:S01]  /*20a20*/  FMUL R25, R16, R30 ;  /* 0x0000001e10197220 */ /* 0x010fe20000400000 */
[-C--:B------:R-:W-:Y:S01]  /*20a30*/  FFMA.SAT R30, -R31, R4.reuse, 0.5 ;  /* 0x3f0000001f1e7423 */ /* 0x080fe20000002104 */
[----:B------:R-:W-:Y:S01]  /*20a40*/  FFMA.SAT R28, -R29, R4, 0.5 ;  /* 0x3f0000001d1c7423 */ /* 0x000fe20000002104 */
[----:B------:R-:W-:Y:S01]  /*20a50*/  FFMA R26, -R27, 1.925963033500011079e-08, R26 ;  /* 0x32a570601b1a7823 */ /* 0x000fe2000000011a */
[----:B------:R-:W-:Y:S01]  /*20a60*/  FFMA R43, R2, R43, R25 ;  /* 0x0000002b022b7223 */ /* 0x000fe20000000019 */
[-C--:B------:R-:W-:Y:S01]  /*20a70*/  FFMA.RM R27, R30, R5.reuse, 12582913 ;  /* 0x4b4000011e1b7423 */ /* 0x080fe20000004005 */
[-C--:B------:R-:W-:Y:S01]  /*20a80*/  FFMA.RM R25, R32, R5.reuse, 12582913 ;  /* 0x4b40000120197423 */ /* 0x080fe20000004005 */
[----:B------:R-:W-:Y:S02]  /*20a90*/  FFMA.RM R24, R28, R5, 12582913 ;  /* 0x4b4000011c187423 */ /* 0x000fe40000004005 */
[----:B------:R-:W-:Y:S01]  /*20aa0*/  FADD R30, R27, -12583039 ;  /* 0xcb40007f1b1e7421 */ /* 0x000fe20000000000 */
[----:B------:R-:W-:Y:S01]  /*20ab0*/  FADD R32, R25, -12583039 ;  /* 0xcb40007f19207421 */ /* 0x000fe20000000000 */
[----:B------:R-:W-:-:S02]  /*20ac0*/  FADD R28, R24, -12583039 ;  /* 0xcb40007f181c7421 */ /* 0x000fc40000000000 */
[----:B------:R-:W-:Y:S01]  /*20ad0*/  FFMA R30, -R31, 1.4426950216293334961, -R30 ;  /* 0x3fb8aa3b1f1e7823 */ /* 0x000fe2000000091e */
[----:B------:R-:W-:Y:S01]  /*20ae0*/  FFMA R32, -R39, 1.4426950216293334961, -R32 ;  /* 0x3fb8aa3b27207823 */ /* 0x000fe20000000920 */
[----:B------:R-:W-:Y:S02]  /*20af0*/  FFMA R28, -R29, 1.4426950216293334961, -R28 ;  /* 0x3fb8aa3b1d1c7823 */ /* 0x000fe4000000091c */
[----:B------:R-:W-:Y:S01]  /*20b00*/  FFMA R30, -R31, 1.925963033500011079e-08, R30 ;  /* 0x32a570601f1e7823 */ /* 0x000fe2000000011e */
[----:B------:R-:W-:Y:S01]  /*20b10*/  FFMA R31, -R39, 1.925963033500011079e-08, R32 ;  /* 0x32a57060271f7823 */ /* 0x000fe20000000120 */
[----:B------:R-:W-:Y:S01]  /*20b20*/  FFMA R28, -R29, 1.925963033500011079e-08, R28 ;  /* 0x32a570601d1c7823 */ /* 0x000fe2000000011c */
[----:B------:R-:W-:Y:S01]  /*20b30*/  FFMA.SAT R32, -R35, R4, 0.5 ;  /* 0x3f00000023207423 */ /* 0x000fe20000002104 */
[C---:B-----5:R-:W-:Y:S01]  /*20b40*/  FMUL R29, R16.reuse, R36 ;  /* 0x00000024101d7220 */ /* 0x060fe20000400000 */
[----:B------:R-:W-:Y:S02]  /*20b50*/  HADD2.F32 R36, -RZ, R42.H0_H0 ;  /* 0x2000002aff247230 */ /* 0x000fe40000004100 */
[----:B------:R-:W-:Y:S01]  /*20b60*/  FMUL R39, R16, R38 ;  /* 0x0000002610277220 */ /* 0x000fe20000400000 */
[----:B------:R-:W-:-:S03]  /*20b70*/  FFMA.RM R32, R32, R5, 12582913 ;  /* 0x4b40000120207423 */ /* 0x000fc60000004005 */
[----:B------:R-:W-:Y:S01]  /*20b80*/  FFMA R39, R2, R36, R39 ;  /* 0x0000002402277223 */ /* 0x000fe20000000027 */
[----:B------:R-:W-:-:S04]  /*20b90*/  FADD R36, R32, -12583039 ;  /* 0xcb40007f20247421 */ /* 0x000fc80000000000 */
[----:B------:R-:W-:Y:S01]  /*20ba0*/  FFMA R36, -R35, 1.4426950216293334961, -R36 ;  /* 0x3fb8aa3b23247823 */ /* 0x000fe20000000924 */
[----:B------:R-:W-:-:S03]  /*20bb0*/  FFMA R45, R2, R34, R29 ;  /* 0x00000022022d7223 */ /* 0x000fc6000000001d */
[----:B------:R-:W-:Y:S01]  /*20bc0*/  FFMA R36, -R35, 1.925963033500011079e-08, R36 ;  /* 0x32a5706023247823 */ /* 0x000fe20000000124 */
[----:B------:R-:W-:Y:S01]  /*20bd0*/  FMUL R35, R16, R46 ;  /* 0x0000002e10237220 */ /* 0x000fe20000400000 */
[----:B------:R-:W-:-:S03]  /*20be0*/  FFMA.SAT R34, -R33, R4, 0.5 ;  /* 0x3f00000021227423 */ /* 0x000fc60000002104 */
[----:B------:R-:W-:Y:S01]  /*20bf0*/  FFMA R35, R2, R44, R35 ;  /* 0x0000002c02237223 */ /* 0x000fe20000000023 */
[-C--:B------:R-:W-:Y:S01]  /*20c00*/  FFMA.RM R29, R34, R5.reuse, 12582913 ;  /* 0x4b400001221d7423 */ /* 0x080fe20000004005 */
[-C--:B------:R-:W-:Y:S02]  /*20c10*/  FFMA.SAT R46, -R45, R4.reuse, 0.5 ;  /* 0x3f0000002d2e7423 */ /* 0x080fe40000002104 */
[-C--:B------:R-:W-:Y:S01]  /*20c20*/  FFMA.SAT R50, -R35, R4.reuse, 0.5 ;  /* 0x3f00000023327423 */ /* 0x080fe20000002104 */
[----:B------:R-:W-:Y:S01]  /*20c30*/  FADD R34, R29, -12583039 ;  /* 0xcb40007f1d227421 */ /* 0x000fe20000000000 */
[-C--:B------:R-:W-:Y:S01]  /*20c40*/  FFMA.RM R46, R46, R5.reuse, 12582913 ;  /* 0x4b4000012e2e7423 */ /* 0x080fe20000004005 */
[----:B------:R-:W1:Y:S01]  /*20c50*/  MUFU.EX2 R23, R23 ;  /* 0x0000001700177308 */ /* 0x000e620000000800 */
[-C--:B------:R-:W-:Y:S01]  /*20c60*/  FFMA.RM R49, R50, R5.reuse, 12582913 ;  /* 0x4b40000132317423 */ /* 0x080fe20000004005 */
[----:B------:R-:W-:Y:S01]  /*20c70*/  FFMA R34, -R33, 1.4426950216293334961, -R34 ;  /* 0x3fb8aa3b21227823 */ /* 0x000fe20000000922 */
[-C--:B------:R-:W-:Y:S01]  /*20c80*/  FFMA.SAT R38, -R37, R4.reuse, 0.5 ;  /* 0x3f00000025267423 */ /* 0x080fe20000002104 */
[-C--:B------:R-:W-:Y:S01]  /*20c90*/  FFMA.SAT R40, -R41, R4.reuse, 0.5 ;  /* 0x3f00000029287423 */ /* 0x080fe20000002104 */
[-C--:B------:R-:W-:Y:S01]  /*20ca0*/  FFMA.SAT R44, -R43, R4.reuse, 0.5 ;  /* 0x3f0000002b2c7423 */ /* 0x080fe20000002104 */
[----:B------:R-:W-:Y:S01]  /*20cb0*/  FFMA.SAT R48, -R39, R4, 0.5 ;  /* 0x3f00000027307423 */ /* 0x000fe20000002104 */
[----:B------:R-:W-:Y:S01]  /*20cc0*/  FADD R4, R46, -12583039 ;  /* 0xcb40007f2e047421 */ /* 0x000fe20000000000 */
[----:B------:R-:W-:Y:S01]  /*20cd0*/  FADD R52, R49, -12583039 ;  /* 0xcb40007f31347421 */ /* 0x000fe20000000000 */
[----:B------:R-:W-:Y:S01]  /*20ce0*/  FFMA R34, -R33, 1.925963033500011079e-08, R34 ;  /* 0x32a5706021227823 */ /* 0x000fe20000000122 */
[-C--:B------:R-:W-:Y:S01]  /*20cf0*/  FFMA.RM R38, R38, R5.reuse, 12582913 ;  /* 0x4b40000126267423 */ /* 0x080fe20000004005 */
[-C--:B------:R-:W-:Y:S01]  /*20d00*/  FFMA.RM R48, R48, R5.reuse, 12582913 ;  /* 0x4b40000130307423 */ /* 0x080fe20000004005 */
[-C--:B------:R-:W-:Y:S01]  /*20d10*/  FFMA.RM R33, R40, R5.reuse, 12582913 ;  /* 0x4b40000128217423 */ /* 0x080fe20000004005 */
[----:B------:R-:W-:Y:S01]  /*20d20*/  FFMA.RM R44, R44, R5, 12582913 ;  /* 0x4b4000012c2c7423 */ /* 0x000fe20000004005 */
[----:B------:R-:W-:Y:S01]  /*20d30*/  FFMA R4, -R45, 1.4426950216293334961, -R4 ;  /* 0x3fb8aa3b2d047823 */ /* 0x000fe20000000904 */
[----:B------:R-:W-:Y:S01]  /*20d40*/  FFMA R52, -R35, 1.4426950216293334961, -R52 ;  /* 0x3fb8aa3b23347823 */ /* 0x000fe20000000934 */
[----:B------:R-:W-:Y:S01]  /*20d50*/  SHF.L.U32 R5, R8, 0x17, RZ ;  /* 0x0000001708057819 */ /* 0x000fe200000006ff */
[----:B------:R-:W-:Y:S01]  /*20d60*/  FADD R40, R38, -12583039 ;  /* 0xcb40007f26287421 */ /* 0x000fe20000000000 */
[----:B------:R-:W-:Y:S01]  /*20d70*/  FADD R50, R48, -12583039 ;  /* 0xcb40007f30327421 */ /* 0x000fe20000000000 */
[----:B------:R2:W-:Y:S01]  /*20d80*/  MUFU.EX2 R47, R36 ;  /* 0x00000024002f7308 */ /* 0x0005e20000000800 */
[----:B------:R-:W-:Y:S01]  /*20d90*/  FFMA R45, -R45, 1.925963033500011079e-08, R4 ;  /* 0x32a570602d2d7823 */ /* 0x000fe20000000104 */
[----:B------:R-:W-:Y:S01]  /*20da0*/  FADD R42, R33, -12583039 ;  /* 0xcb40007f212a7421 */ /* 0x000fe20000000000 */
[----:B------:R-:W-:Y:S01]  /*20db0*/  FFMA R52, -R35, 1.925963033500011079e-08, R52 ;  /* 0x32a5706023347823 */ /* 0x000fe20000000134 */
[----:B------:R-:W-:Y:S01]  /*20dc0*/  SHF.L.U32 R4, R15, 0x17, RZ ;  /* 0x000000170f047819 */ /* 0x000fe200000006ff */
[----:B------:R-:W-:Y:S01]  /*20dd0*/  FFMA R35, R5, R14, 1 ;  /* 0x3f80000005237423 */ /* 0x000fe2000000000e */
[----:B------:R-:W-:Y:S01]  /*20de0*/  FFMA R40, -R37, 1.4426950216293334961, -R40 ;  /* 0x3fb8aa3b25287823 */ /* 0x000fe20000000928 */
[----:B------:R-:W-:Y:S01]  /*20df0*/  FFMA R50, -R39, 1.4426950216293334961, -R50 ;  /* 0x3fb8aa3b27327823 */ /* 0x000fe20000000932 */
[----:B--2---:R-:W-:Y:S01]  /*20e00*/  FADD R36, R44, -12583039 ;  /* 0xcb40007f2c247421 */ /* 0x004fe20000000000 */
[----:B------:R-:W-:Y:S01]  /*20e10*/  FFMA R42, -R41, 1.4426950216293334961, -R42 ;  /* 0x3fb8aa3b292a7823 */ /* 0x000fe2000000092a */
[----:B------:R-:W2:Y:S01]  /*20e20*/  MUFU.EX2 R28, R28 ;  /* 0x0000001c001c7308 */ /* 0x000ea20000000800 */
[----:B-1----:R-:W-:Y:S01]  /*20e30*/  FFMA R23, R4, R23, 1 ;  /* 0x3f80000004177423 */ /* 0x002fe20000000017 */
[----:B------:R-:W-:Y:S01]  /*20e40*/  FFMA R36, -R43, 1.4426950216293334961, -R36 ;  /* 0x3fb8aa3b2b247823 */ /* 0x000fe20000000924 */
[----:B------:R-:W-:Y:S01]  /*20e50*/  FFMA R40, -R37, 1.925963033500011079e-08, R40 ;  /* 0x32a5706025287823 */ /* 0x000fe20000000128 */
[----:B------:R-:W-:Y:S01]  /*20e60*/  FFMA R50, -R39, 1.925963033500011079e-08, R50 ;  /* 0x32a5706027327823 */ /* 0x000fe20000000132 */
[----:B------:R-:W-:Y:S01]  /*20e70*/  IADD3 R4, R35, 0x1800000, RZ ;  /* 0x0180000023047810 */ /* 0x000fe20007ffe0ff */
[----:B------:R-:W-:-:S02]  /*20e80*/  FFMA R42, -R41, 1.925963033500011079e-08, R42 ;  /* 0x32a57060292a7823 */ /* 0x000fc4000000012a */
[----:B------:R-:W1:Y:S01]  /*20e90*/  MUFU.EX2 R30, R30 ;  /* 0x0000001e001e7308 */ /* 0x000e620000000800 */
[----:B------:R-:W-:Y:S01]  /*20ea0*/  FFMA R36, -R43, 1.925963033500011079e-08, R36 ;  /* 0x32a570602b247823 */ /* 0x000fe20000000124 */
[----:B------:R-:W-:-:S04]  /*20eb0*/  LOP3.LUT R4, R4, 0x7f800000, RZ, 0xc0, !PT ;  /* 0x7f80000004047812 */ /* 0x000fc800078ec0ff */
[----:B------:R-:W-:Y:S02]  /*20ec0*/  ISETP.GT.U32.AND P2, PT, R4, 0x1ffffff, PT ;  /* 0x01ffffff0400780c */ /* 0x000fe40003f44070 */
[----:B------:R-:W3:Y:S01]  /*20ed0*/  MUFU.EX2 R26, R26 ;  /* 0x0000001a001a7308 */ /* 0x000ee20000000800 */
[----:B------:R-:W-:-:S07]  /*20ee0*/  SHF.L.U32 R13, R24, 0x17, RZ ;  /* 0x00000017180d7819 */ /* 0x000fce00000006ff */
[----:B------:R-:W4:Y:S01]  /*20ef0*/  MUFU.EX2 R31, R31 ;  /* 0x0000001f001f7308 */ /* 0x000f220000000800 */
[----:B------:R-:W-:-:S07]  /*20f00*/  SHF.L.U32 R27, R27, 0x17, RZ ;  /* 0x000000171b1b7819 */ /* 0x000fce00000006ff */
[----:B------:R-:W5:Y:S08]  /*20f10*/  MUFU.EX2 R34, R34 ;  /* 0x0000002200227308 */ /* 0x000f700000000800 */
[----:B------:R-:W5:Y:S08]  /*20f20*/  MUFU.EX2 R40, R40 ;  /* 0x0000002800287308 */ /* 0x000f700000000800 */
[----:B------:R-:W5:Y:S08]  /*20f30*/  MUFU.EX2 R37, R42 ;  /* 0x0000002a00257308 */ /* 0x000f700000000800 */
[----:B------:R-:W5:Y:S08]  /*20f40*/  MUFU.EX2 R41, R36 ;  /* 0x0000002400297308 */ /* 0x000f700000000800 */
[----:B------:R-:W5:Y:S08]  /*20f50*/  MUFU.EX2 R8, R45 ;  /* 0x0000002d00087308 */ /* 0x000f700000000800 */
[----:B------:R-:W5:Y:S08]  /*20f60*/  MUFU.EX2 R50, R50 ;  /* 0x0000003200327308 */ /* 0x000f700000000800 */
[----:B------:R-:W5:Y:S01]  /*20f70*/  MUFU.EX2 R52, R52 ;  /* 0x0000003400347308 */ /* 0x000f620000000800 */
[----:B--2---:R-:W-:Y:S01]  /*20f80*/  FFMA R28, R13, R28, 1 ;  /* 0x3f8000000d1c7423 */ /* 0x004fe2000000001c */
[----:B------:R-:W-:Y:S01]  /*20f90*/  SHF.L.U32 R5, R20, 0x17, RZ ;  /* 0x0000001714057819 */ /* 0x000fe200000006ff */
[----:B-1----:R-:W-:Y:S01]  /*20fa0*/  FFMA R30, R27, R30, 1 ;  /* 0x3f8000001b1e7423 */ /* 0x002fe2000000001e */
[----:B------:R-:W-:-:S02]  /*20fb0*/  SHF.L.U32 R12, R25, 0x17, RZ ;  /* 0x00000017190c7819 */ /* 0x000fc400000006ff */
[----:B------:R-:W-:Y:S02]  /*20fc0*/  SHF.L.U32 R13, R29, 0x17, RZ ;  /* 0x000000171d0d7819 */ /* 0x000fe400000006ff */
[----:B------:R-:W-:Y:S02]  /*20fd0*/  SHF.L.U32 R14, R32, 0x17, RZ ;  /* 0x00000017200e7819 */ /* 0x000fe400000006ff */
[----:B------:R-:W-:Y:S02]  /*20fe0*/  SHF.L.U32 R15, R38, 0x17, RZ ;  /* 0x00000017260f7819 */ /* 0x000fe400000006ff */
[----:B------:R-:W-:Y:S02]  /*20ff0*/  SHF.L.U32 R20, R33, 0x17, RZ ;  /* 0x0000001721147819 */ /* 0x000fe400000006ff */
[----:B------:R-:W-:Y:S02]  /*21000*/  SHF.L.U32 R24, R44, 0x17, RZ ;  /* 0x000000172c187819 */ /* 0x000fe400000006ff */
[----:B------:R-:W-:-:S02]  /*21010*/  SHF.L.U32 R25, R46, 0x17, RZ ;  /* 0x000000172e197819 */ /* 0x000fc400000006ff */
[----:B------:R-:W-:Y:S02]  /*21020*/  SHF.L.U32 R27, R48, 0x17, RZ ;  /* 0x00000017301b7819 */ /* 0x000fe400000006ff */
[----:B------:R-:W-:Y:S01]  /*21030*/  SHF.L.U32 R29, R49, 0x17, RZ ;  /* 0x00000017311d7819 */ /* 0x000fe200000006ff */
[----:B---3--:R-:W-:Y:S01]  /*21040*/  FFMA R26, R5, R26, 1 ;  /* 0x3f800000051a7423 */ /* 0x008fe2000000001a */
[----:B----4-:R-:W-:Y:S01]  /*21050*/  FFMA R12, R12, R31, 1 ;  /* 0x3f8000000c0c7423 */ /* 0x010fe2000000001f */
[----:B-----5:R-:W-:Y:S01]  /*21060*/  FFMA R13, R13, R34, 1 ;  /* 0x3f8000000d0d7423 */ /* 0x020fe20000000022 */
        /* <DEDUP_REMOVED lines=13> */
.L_x_468:
[----:B------:R-:W1:Y:S02]  /*21140*/  MUFU.RCP R32, R35 ;  /* 0x0000002300207308 */ /* 0x000e640000001000 */
[----:B-1----:R-:W-:-:S04]  /*21150*/  FFMA R4, R35, R32, -1 ;  /* 0xbf80000023047423 */ /* 0x002fc80000000020 */
[----:B------:R-:W-:-:S04]  /*21160*/  FADD.FTZ R5, -R4, -RZ ;  /* 0x800000ff04057221 */ /* 0x000fc80000010100 */
[----:B------:R-:W-:-:S07]  /*21170*/  FFMA R32, R32, R5, R32 ;  /* 0x0000000520207223 */ /* 0x000fce0000000020 */
.L_x_469:
[----:B------:R-:W-:Y:S05]  /*21180*/  BSYNC B1 ;  /* 0x0000000000017941 */ /* 0x000fea0003800000 */
.L_x_467:
        /* <DEDUP_REMOVED lines=10> */
.L_x_471:
[----:B------:R-:W1:Y:S02]  /*21230*/  MUFU.RCP R4, R21 ;  /* 0x0000001500047308 */ /* 0x000e640000001000 */
[----:B-1----:R-:W-:-:S04]  /*21240*/  FFMA R5, R21, R4, -1 ;  /* 0xbf80000015057423 */ /* 0x002fc80000000004 */
[----:B------:R-:W-:-:S04]  /*21250*/  FADD.FTZ R5, -R5, -RZ ;  /* 0x800000ff05057221 */ /* 0x000fc80000010100 */
[----:B------:R-:W-:-:S07]  /*21260*/  FFMA R33, R4, R5, R4 ;  /* 0x0000000504217223 */ /* 0x000fce0000000004 */
.L_x_472:
[----:B------:R-:W-:Y:S05]  /*21270*/  BSYNC B1 ;  /* 0x0000000000017941 */ /* 0x000fea0003800000 */
.L_x_470:
        /* <DEDUP_REMOVED lines=10> */
.L_x_474:
[----:B------:R-:W1:Y:S02]  /*21320*/  MUFU.RCP R21, R22 ;  /* 0x0000001600157308 */ /* 0x000e640000001000 */
[----:B-1----:R-:W-:-:S04]  /*21330*/  FFMA R4, R22, R21, -1 ;  /* 0xbf80000016047423 */ /* 0x002fc80000000015 */
[----:B------:R-:W-:-:S04]  /*21340*/  FADD.FTZ R4, -R4, -RZ ;  /* 0x800000ff04047221 */ /* 0x000fc80000010100 */
[----:B------:R-:W-:-:S07]  /*21350*/  FFMA R21, R21, R4, R21 ;  /* 0x0000000415157223 */ /* 0x000fce0000000015 */
.L_x_475:
[----:B------:R-:W-:Y:S05]  /*21360*/  BSYNC B1 ;  /* 0x0000000000017941 */ /* 0x000fea0003800000 */
.L_x_473:
        /* <DEDUP_REMOVED lines=10> */
.L_x_477:
[----:B------:R-:W1:Y:S02]  /*21410*/  MUFU.RCP R22, R23 ;  /* 0x0000001700167308 */ /* 0x000e640000001000 */
[----:B-1----:R-:W-:-:S04]  /*21420*/  FFMA R4, R23, R22, -1 ;  /* 0xbf80000017047423 */ /* 0x002fc80000000016 */
[----:B------:R-:W-:-:S04]  /*21430*/  FADD.FTZ R5, -R4, -RZ ;  /* 0x800000ff04057221 */ /* 0x000fc80000010100 */
[----:B------:R-:W-:-:S07]  /*21440*/  FFMA R22, R22, R5, R22 ;  /* 0x0000000516167223 */ /* 0x000fce0000000016 */
.L_x_478:
[----:B------:R-:W-:Y:S05]  /*21450*/  BSYNC B1 ;  /* 0x0000000000017941 */ /* 0x000fea0003800000 */
.L_x_476:
        /* <DEDUP_REMOVED lines=10> */
.L_x_480:
[----:B------:R-:W1:Y:S02]  /*21500*/  MUFU.RCP R23, R26 ;  /* 0x0000001a00177308 */ /* 0x000e640000001000 */
[----:B-1----:R-:W-:-:S04]  /*21510*/  FFMA R4, R26, R23, -1 ;  /* 0xbf8000001a047423 */ /* 0x002fc80000000017 */
[----:B------:R-:W-:-:S04]  /*21520*/  FADD.FTZ R4, -R4, -RZ ;  /* 0x800000ff04047221 */ /* 0x000fc80000010100 */
[----:B------:R-:W-:-:S07]  /*21530*/  FFMA R23, R23, R4, R23 ;  /* 0x0000000417177223 */ /* 0x000fce0000000017 */
.L_x_481:
[----:B------:R-:W-:Y:S05]  /*21540*/  BSYNC B1 ;  /* 0x0000000000017941 */ /* 0x000fea0003800000 */
.L_x_479:
        /* <DEDUP_REMOVED lines=10> */
.L_x_483:
[----:B------:R-:W1:Y:S02]  /*215f0*/  MUFU.RCP R5, R28 ;  /* 0x0000001c00057308 */ /* 0x000e640000001000 */
[----:B-1----:R-:W-:-:S04]  /*21600*/  FFMA R4, R28, R5, -1 ;  /* 0xbf8000001c047423 */ /* 0x002fc80000000005 */
[----:B------:R-:W-:-:S04]  /*21610*/  FADD.FTZ R4, -R4, -RZ ;  /* 0x800000ff04047221 */ /* 0x000fc80000010100 */
[----:B------:R-:W-:-:S07]  /*21620*/  FFMA R26, R5, R4, R5 ;  /* 0x00000004051a7223 */ /* 0x000fce0000000005 */
.L_x_484:
[----:B------:R-:W-:Y:S05]  /*21630*/  BSYNC B1 ;  /* 0x0000000000017941 */ /* 0x000fea0003800000 */
.L_x_482:
        /* <DEDUP_REMOVED lines=10> */
.L_x_486:
[----:B------:R-:W1:Y:S02]  /*216e0*/  MUFU.RCP R5, R30 ;  /* 0x0000001e00057308 */ /* 0x000e640000001000 */
[----:B-1----:R-:W-:-:S04]  /*216f0*/  FFMA R4, R30, R5, -1 ;  /* 0xbf8000001e047423 */ /* 0x002fc80000000005 */
[----:B------:R-:W-:-:S04]  /*21700*/  FADD.FTZ R4, -R4, -RZ ;  /* 0x800000ff04047221 */ /* 0x000fc80000010100 */
[----:B------:R-:W-:-:S07]  /*21710*/  FFMA R28, R5, R4, R5 ;  /* 0x00000004051c7223 */ /* 0x000fce0000000005 */
.L_x_487:
[----:B------:R-:W-:Y:S05]  /*21720*/  BSYNC B1 ;  /* 0x0000000000017941 */ /* 0x000fea0003800000 */
.L_x_485:
        /* <DEDUP_REMOVED lines=10> */
.L_x_489:
[----:B------:R-:W1:Y:S02]  /*217d0*/  MUFU.RCP R35, R12 ;  /* 0x0000000c00237308 */ /* 0x000e640000001000 */
[----:B-1----:R-:W-:-:S04]  /*217e0*/  FFMA R4, R12, R35, -1 ;  /* 0xbf8000000c047423 */ /* 0x002fc80000000023 */
[----:B------:R-:W-:-:S04]  /*217f0*/  FADD.FTZ R4, -R4, -RZ ;  /* 0x800000ff04047221 */ /* 0x000fc80000010100 */
[----:B------:R-:W-:-:S07]  /*21800*/  FFMA R35, R35, R4, R35 ;  /* 0x0000000423237223 */ /* 0x000fce0000000023 */
.L_x_490:
[----:B------:R-:W-:Y:S05]  /*21810*/  BSYNC B1 ;  /* 0x0000000000017941 */ /* 0x000fea0003800000 */
.L_x_488:
        /* <DEDUP_REMOVED lines=10> */
.L_x_492:
[----:B------:R-:W1:Y:S02]  /*218c0*/  MUFU.RCP R12, R13 ;  /* 0x0000000d000c7308 */ /* 0x000e640000001000 */
[----:B-1----:R-:W-:-:S04]  /*218d0*/  FFMA R4, R13, R12, -1 ;  /* 0xbf8000000d047423 */ /* 0x002fc8000000000c */
[----:B------:R-:W-:-:S04]  /*218e0*/  FADD.FTZ R5, -R4, -RZ ;  /* 0x800000ff04057221 */ /* 0x000fc80000010100 */
[----:B------:R-:W-:-:S07]  /*218f0*/  FFMA R12, R12, R5, R12 ;  /* 0x000000050c0c7223 */ /* 0x000fce000000000c */
.L_x_493:
[----:B------:R-:W-:Y:S05]  /*21900*/  BSYNC B1 ;  /* 0x0000000000017941 */ /* 0x000fea0003800000 */
.L_x_491:
        /* <DEDUP_REMOVED lines=10> */
.L_x_495:
[----:B------:R-:W1:Y:S02]  /*219b0*/  MUFU.RCP R13, R14 ;  /* 0x0000000e000d7308 */ /* 0x000e640000001000 */
[----:B-1----:R-:W-:-:S04]  /*219c0*/  FFMA R4, R14, R13, -1 ;  /* 0xbf8000000e047423 */ /* 0x002fc8000000000d */
[----:B------:R-:W-:-:S04]  /*219d0*/  FADD.FTZ R4, -R4, -RZ ;  /* 0x800000ff04047221 */ /* 0x000fc80000010100 */
[----:B------:R-:W-:-:S07]  /*219e0*/  FFMA R13, R13, R4, R13 ;  /* 0x000000040d0d7223 */ /* 0x000fce000000000d */
.L_x_496:
[----:B------:R-:W-:Y:S05]  /*219f0*/  BSYNC B1 ;  /* 0x0000000000017941 */ /* 0x000fea0003800000 */
.L_x_494:
        /* <DEDUP_REMOVED lines=10> */
.L_x_498:
[----:B------:R-:W1:Y:S02]  /*21aa0*/  MUFU.RCP R14, R15 ;  /* 0x0000000f000e7308 */ /* 0x000e640000001000 */
[----:B-1----:R-:W-:-:S04]  /*21ab0*/  FFMA R4, R15, R14, -1 ;  /* 0xbf8000000f047423 */ /* 0x002fc8000000000e */
[----:B------:R-:W-:-:S04]  /*21ac0*/  FADD.FTZ R5, -R4, -RZ ;  /* 0x800000ff04057221 */ /* 0x000fc80000010100 */
[----:B------:R-:W-:-:S07]  /*21ad0*/  FFMA R14, R14, R5, R14 ;  /* 0x000000050e0e7223 */ /* 0x000fce000000000e */
.L_x_499:
[----:B------:R-:W-:Y:S05]  /*21ae0*/  BSYNC B1 ;  /* 0x0000000000017941 */ /* 0x000fea0003800000 */
.L_x_497:
        /* <DEDUP_REMOVED lines=10> */
.L_x_501:
[----:B------:R-:W1:Y:S02]  /*21b90*/  MUFU.RCP R15, R20 ;  /* 0x00000014000f7308 */ /* 0x000e640000001000 */
[----:B-1----:R-:W-:-:S04]  /*21ba0*/  FFMA R4, R20, R15, -1 ;  /* 0xbf80000014047423 */ /* 0x002fc8000000000f */
[----:B------:R-:W-:-:S04]  /*21bb0*/  FADD.FTZ R4, -R4, -RZ ;  /* 0x800000ff04047221 */ /* 0x000fc80000010100 */
[----:B------:R-:W-:-:S07]  /*21bc0*/  FFMA R15, R15, R4, R15 ;  /* 0x000000040f0f7223 */ /* 0x000fce000000000f */
.L_x_502:
[----:B------:R-:W-:Y:S05]  /*21bd0*/  BSYNC B1 ;  /* 0x0000000000017941 */ /* 0x000fea0003800000 */
.L_x_500:
        /* <DEDUP_REMOVED lines=10> */
.L_x_504:
[----:B------:R-:W1:Y:S02]  /*21c80*/  MUFU.RCP R5, R24 ;  /* 0x0000001800057308 */ /* 0x000e640000001000 */
[----:B-1----:R-:W-:-:S04]  /*21c90*/  FFMA R4, R24, R5, -1 ;  /* 0xbf80000018047423 */ /* 0x002fc80000000005 */
[----:B------:R-:W-:-:S04]  /*21ca0*/  FADD.FTZ R4, -R4, -RZ ;  /* 0x800000ff04047221 */ /* 0x000fc80000010100 */
[----:B------:R-:W-:-:S07]  /*21cb0*/  FFMA R20, R5, R4, R5 ;  /* 0x0000000405147223 */ /* 0x000fce0000000005 */
.L_x_505:
[----:B------:R-:W-:Y:S05]  /*21cc0*/  BSYNC B1 ;  /* 0x0000000000017941 */ /* 0x000fea0003800000 */
.L_x_503:
        /* <DEDUP_REMOVED lines=10> */
.L_x_507:
[----:B------:R-:W1:Y:S02]  /*21d70*/  MUFU.RCP R4, R25 ;  /* 0x0000001900047308 */ /* 0x000e640000001000 */
[----:B-1----:R-:W-:-:S04]  /*21d80*/  FFMA R5, R25, R4, -1 ;  /* 0xbf80000019057423 */ /* 0x002fc80000000004 */
[----:B------:R-:W-:-:S04]  /*21d90*/  FADD.FTZ R5, -R5, -RZ ;  /* 0x800000ff05057221 */ /* 0x000fc80000010100 */
[----:B------:R-:W-:-:S07]  /*21da0*/  FFMA R41, R4, R5, R4 ;  /* 0x0000000504297223 */ /* 0x000fce0000000004 */
.L_x_508:
[----:B------:R-:W-:Y:S05]  /*21db0*/  BSYNC B1 ;  /* 0x0000000000017941 */ /* 0x000fea0003800000 */
.L_x_506:
        /* <DEDUP_REMOVED lines=10> */
.L_x_510:
[----:B------:R-:W1:Y:S02]  /*21e60*/  MUFU.RCP R24, R27 ;  /* 0x0000001b00187308 */ /* 0x000e640000001000 */
[----:B-1----:R-:W-:-:S04]  /*21e70*/  FFMA R4, R27, R24, -1 ;  /* 0xbf8000001b047423 */ /* 0x002fc80000000018 */
[----:B------:R-:W-:-:S04]  /*21e80*/  FADD.FTZ R5, -R4, -RZ ;  /* 0x800000ff04057221 */ /* 0x000fc80000010100 */
[----:B------:R-:W-:-:S07]  /*21e90*/  FFMA R24, R24, R5, R24 ;  /* 0x0000000518187223 */ /* 0x000fce0000000018 */
.L_x_511:
[----:B------:R-:W-:Y:S05]  /*21ea0*/  BSYNC B1 ;  /* 0x0000000000017941 */ /* 0x000fea0003800000 */
.L_x_509:
        /* <DEDUP_REMOVED lines=9> */
.L_x_513:
[----:B------:R-:W1:Y:S02]  /*21f40*/  MUFU.RCP R8, R29 ;  /* 0x0000001d00087308 */ /* 0x000e640000001000 */
[----:B-1----:R-:W-:-:S04]  /*21f50*/  FFMA R4, R29, R8, -1 ;  /* 0xbf8000001d047423 */ /* 0x002fc80000000008 */
[----:B------:R-:W-:-:S04]  /*21f60*/  FADD.FTZ R5, -R4, -RZ ;  /* 0x800000ff04057221 */ /* 0x000fc80000010100 */
[----:B------:R-:W-:-:S07]  /*21f70*/  FFMA R8, R8, R5, R8 ;  /* 0x0000000508087223 */ /* 0x000fce0000000008 */
.L_x_514:
[----:B------:R-:W-:Y:S05]  /*21f80*/  BSYNC B1 ;  /* 0x0000000000017941 */ /* 0x000fea0003800000 */
.L_x_512:
        /* <DEDUP_REMOVED lines=10> */
.L_x_515:
        /* <DEDUP_REMOVED lines=27> */
.L_x_517:
[----:B------:R-:W-:Y:S05]  /*221e0*/  BSYNC B0 ;  /* 0x0000000000007941 */ /* 0x000fea0003800000 */
.L_x_516:
[----:B------:R-:W-:Y:S04]  /*221f0*/  BSSY B0, `(.L_x_518) ;  /* 0x000003a000007945 */ /* 0x000fe80003800000 */
[----:B------:R-:W-:Y:S05]  /*22200*/  @P0 BRA `(.L_x_519) ;  /* 0x0000000000e00947 */ /* 0x000fea0003800000 */
[----:B------:R-:W-:-:S04]  /*22210*/  MOV R4, UR44 ;  /* 0x0000002c00047c02 */ /* 0x000fc80008000f00 */
[----:B------:R-:W-:-:S13]  /*22220*/  ISETP.NE.AND P3, PT, R4, 0x3, PT ;  /* 0x000000030400780c */ /* 0x000fda0003f65270 */
[----:B------:R-:W-:Y:S05]  /*22230*/  @!P3 BRA `(.L_x_520) ;  /* 0x000000000004b947 */ /* 0x000fea0003800000 */
[----:B------:R-:W-:Y:S01]  /*22240*/  BPT.TRAP 0x1 ;  /* 0x000000040000795c */ /* 0x000fe20000300000 */
.L_x_520:
[----:B------:R-:W-:Y:S01]  /*22250*/  LEA R4, R18, UR48, 0x3 ;  /* 0x0000003012047c11 */ /* 0x000fe2000f8e18ff */
[----:B------:R-:W-:Y:S01]  /*22260*/  BSSY B1, `(.L_x_521) ;  /* 0x0000004000017945 */ /* 0x000fe20003800000 */
[----:B------:R-:W-:-:S04]  /*22270*/  SHF.L.U32 R5, R19, 0x1f, RZ ;  /* 0x0000001f13057819 */ /* 0x000fc800000006ff */
[----:B------:R-:W1:Y:S02]  /*22280*/  SYNCS.PHASECHK.TRANS64.TRYWAIT P2, [R4+URZ+0x60], R5 ;  /* 0x00006005040075a7 */ /* 0x000e64000804017f */
[----:B-1----:R-:W-:Y:S05]  /*22290*/  @!P2 BRA `(.L_x_522) ;  /* 0x000001500074a947 */ /* 0x002fea0003800000 */
.L_x_1148:
[----:B------:R-:W-:Y:S05]  /*222a0*/  BSYNC B1 ;  /* 0x0000000000017941 */ /* 0x000fea0003800000 */
.L_x_521:
        /* <DEDUP_REMOVED lines=22> */
.L_x_524:
[----:B------:R-:W-:Y:S05]  /*22410*/  BSYNC B1 ;  /* 0x0000000000017941 */ /* 0x000fea0003800000 */
.L_x_523:
        /* <DEDUP_REMOVED lines=8> */
.L_x_525:
        /* <DEDUP_REMOVED lines=15> */
.L_x_519:
[----:B------:R-:W-:Y:S05]  /*22590*/  BSYNC B0 ;  /* 0x0000000000007941 */ /* 0x000fea0003800000 */
.L_x_518:
[----:B------:R-:W-:Y:S01]  /*225a0*/  F2FP.F16.E4M3.UNPACK_B R4, R7 ;  /* 0x00000007ff04723e */ /* 0x000fe200020006ff */
[C---:B------:R-:W-:Y:S01]  /*225b0*/  FMUL R215, R16.reuse, R215 ;  /* 0x000000d710d77220 */ /* 0x040fe20000400000 */
[----:B------:R-:W-:Y:S01]  /*225c0*/  F2FP.F16.E4M3.UNPACK_B R12, R6 ;  /* 0x00000006ff0c723e */ /* 0x000fe200020006ff */
[C---:B------:R-:W-:Y:S01]  /*225d0*/  FMUL R5, R16.reuse, R214 ;  /* 0x000000d610057220 */ /* 0x040fe20000400000 */
[C---:B------:R-:W-:Y:S01]  /*225e0*/  FMUL R13, R16.reuse, R218 ;  /* 0x000000da100d7220 */ /* 0x040fe20000400000 */
[--C-:B------:R-:W-:Y:S02]  /*225f0*/  HADD2.F32 R15, -RZ, R4.reuse.H0_H0 ;  /* 0x20000004ff0f7230 */ /* 0x100fe40000004100 */
[----:B------:R-:W-:Y:S01]  /*22600*/  FMUL R217, R16, R217 ;  /* 0x000000d910d97220 */ /* 0x000fe20000400000 */
[----:B------:R-:W-:Y:S01]  /*22610*/  HADD2.F32 R8, -RZ, R4.H1_H1 ;  /* 0x30000004ff087230 */ /* 0x000fe20000004100 */
[----:B------:R-:W-:Y:S01]  /*22620*/  F2FP.F16.E4M3.UNPACK_B R4, R7.H1 ;  /* 0x00000007ff04723e */ /* 0x000fe200030006ff */
[----:B------:R-:W-:-:S02]  /*22630*/  HADD2.F32 R14, -RZ, R12.H0_H0 ;  /* 0x2000000cff0e7230 */ /* 0x000fc40000004100 */
[----:B------:R-:W-:Y:S01]  /*22640*/  FMUL R219, R16, R219 ;  /* 0x000000db10db7220 */ /* 0x000fe20000400000 */
[----:B------:R-:W-:Y:S02]  /*22650*/  HADD2.F32 R12, -RZ, R12.H1_H1 ;  /* 0x3000000cff0c7230 */ /* 0x000fe40000004100 */
[C---:B------:R-:W-:Y:S01]  /*22660*/  FFMA R215, R2.reuse, R8, R215 ;  /* 0x0000000802d77223 */ /* 0x040fe200000000d7 */
[--C-:B------:R-:W-:Y:S01]  /*22670*/  HADD2.F32 R21, -RZ, R4.reuse.H0_H0 ;  /* 0x20000004ff157230 */ /* 0x100fe20000004100 */
[----:B------:R-:W-:Y:S01]  /*22680*/  F2FP.F16.E4M3.UNPACK_B R8, R6.H1 ;  /* 0x00000006ff08723e */ /* 0x000fe200030006ff */
[----:B------:R-:W-:Y:S02]  /*22690*/  HADD2.F32 R4, -RZ, R4.H1_H1 ;  /* 0x30000004ff047230 */ /* 0x000fe40000004100 */
[C---:B------:R-:W-:Y:S01]  /*226a0*/  FFMA R15, R2.reuse, R15, R5 ;  /* 0x0000000f020f7223 */ /* 0x040fe20000000005 */
[----:B------:R-:W-:Y:S01]  /*226b0*/  FFMA R25, R2, R14, R13 ;  /* 0x0000000e02197223 */ /* 0x000fe2000000000d */
[----:B------:R-:W-:Y:S01]  /*226c0*/  FMUL R5, R16, R216 ;  /* 0x000000d810057220 */ /* 0x000fe20000400000 */
[----:B------:R-:W-:Y:S01]  /*226d0*/  F2FP.F16.E4M3.UNPACK_B R14, R3 ;  /* 0x00000003ff0e723e */ /* 0x000fe200020006ff */
[C---:B------:R-:W-:Y:S01]  /*226e0*/  FFMA R217, R2.reuse, R4, R217 ;  /* 0x0000000402d97223 */ /* 0x040fe200000000d9 */
[----:B------:R-:W-:Y:S01]  /*226f0*/  FFMA R219, R2, R12, R219 ;  /* 0x0000000c02db7223 */ /* 0x000fe200000000db */
[----:B------:R-:W-:Y:S01]  /*22700*/  MOV R4, 0x3bbb989d ;  /* 0x3bbb989d00047802 */ /* 0x000fe20000000f00 */
[----:B------:R-:W-:-:S02]  /*22710*/  HADD2.F32 R12, -RZ, R8.H1_H1 ;  /* 0x30000008ff0c7230 */ /* 0x000fc40000004100 */
[----:B------:R-:W-:Y:S01]  /*22720*/  FMUL R221, R16, R221 ;  /* 0x000000dd10dd7220 */ /* 0x000fe20000400000 */
[----:B------:R-:W-:Y:S02]  /*22730*/  HADD2.F32 R27, -RZ, R8.H0_H0 ;  /* 0x20000008ff1b7230 */ /* 0x000fe40000004100 */
[----:B------:R-:W-:Y:S01]  /*22740*/  FFMA R21, R2, R21, R5 ;  /* 0x0000001502157223 */ /* 0x000fe20000000005 */
[C---:B------:R-:W-:Y:S01]  /*22750*/  FMUL R13, R16.reuse, R220 ;  /* 0x000000dc100d7220 */ /* 0x040fe20000400000 */
[--C-:B------:R-:W-:Y:S01]  /*22760*/  HADD2.F32 R20, -RZ, R14.reuse.H0_H0 ;  /* 0x2000000eff147230 */ /* 0x100fe20000004100 */
[----:B------:R-:W-:Y:S01]  /*22770*/  MOV R5, 0x437c0000 ;  /* 0x437c000000057802 */ /* 0x000fe20000000f00 */
[----:B------:R-:W-:Y:S01]  /*22780*/  FMUL R23, R16, R222 ;  /* 0x000000de10177220 */ /* 0x000fe20000400000 */
[----:B------:R-:W-:Y:S01]  /*22790*/  FFMA.SAT R8, -R15, R4, 0.5 ;  /* 0x3f0000000f087423 */ /* 0x000fe20000002104 */
[C---:B------:R-:W-:Y:S01]  /*227a0*/  FFMA R221, R2.reuse, R12, R221 ;  /* 0x0000000c02dd7223 */ /* 0x040fe200000000dd */
[----:B------:R-:W-:Y:S01]  /*227b0*/  FFMA R27, R2, R27, R13 ;  /* 0x0000001b021b7223 */ /* 0x000fe2000000000d */
[----:B------:R-:W-:Y:S01]  /*227c0*/  FFMA.SAT R12, -R215, R4, 0.5 ;  /* 0x3f000000d70c7423 */ /* 0x000fe20000002104 */
[----:B------:R-:W-:-:S02]  /*227d0*/  HADD2.F32 R13, -RZ, R14.H1_H1 ;  /* 0x3000000eff0d7230 */ /* 0x000fc40000004100 */
[----:B------:R-:W-:Y:S01]  /*227e0*/  FFMA R29, R2, R20, R23 ;  /* 0x00000014021d7223 */ /* 0x000fe20000000017 */
[----:B------:R-:W-:Y:S01]  /*227f0*/  FFMA.RM R8, R8, R5, 12582913 ;  /* 0x4b40000108087423 */ /* 0x000fe20000004005 */
[----:B------:R-:W-:Y:S01]  /*22800*/  FMUL R223, R16, R223 ;  /* 0x000000df10df7220 */ /* 0x000fe20000400000 */
[-C--:B------:R-:W-:Y:S01]  /*22810*/  FFMA.SAT R20, -R21, R4.reuse, 0.5 ;  /* 0x3f00000015147423 */ /* 0x080fe20000002104 */
[----:B------:R-:W-:Y:S01]  /*22820*/  FFMA.RM R12, R12, R5, 12582913 ;  /* 0x4b4000010c0c7423 */ /* 0x000fe20000004005 */
[----:B------:R-:W-:Y:S01]  /*22830*/  FADD R14, R8, -12583039 ;  /* 0xcb40007f080e7421 */ /* 0x000fe20000000000 */
[----:B------:R-:W-:Y:S01]  /*22840*/  FFMA R223, R2, R13, R223 ;  /* 0x0000000d02df7223 */ /* 0x000fe200000000df */
[----:B------:R-:W-:Y:S01]  /*22850*/  FFMA.RM R13, R20, R5, 12582913 ;  /* 0x4b400001140d7423 */ /* 0x000fe20000004005 */
[----:B------:R-:W-:Y:S01]  /*22860*/  FADD R20, R12, -12583039 ;  /* 0xcb40007f0c147421 */ /* 0x000fe20000000000 */
[----:B------:R-:W-:Y:S01]  /*22870*/  F2FP.F16.E4M3.UNPACK_B R23, R3.H1 ;  /* 0x00000003ff17723e */ /* 0x000fe200030006ff */
[----:B------:R-:W-:Y:S01]  /*22880*/  FFMA R14, -R15, 1.4426950216293334961, -R14 ;  /* 0x3fb8aa3b0f0e7823 */ /* 0x000fe2000000090e */
[-C--:B------:R-:W-:Y:S01]  /*22890*/  FFMA.SAT R24, -R217, R4.reuse, 0.5 ;  /* 0x3f000000d9187423 */ /* 0x080fe20000002104 */
[----:B------:R-:W-:Y:S01]  /*228a0*/  FFMA R20, -R215, 1.4426950216293334961, -R20 ;  /* 0x3fb8aa3bd7147823 */ /* 0x000fe20000000914 */
[----:B------:R-:W-:Y:S01]  /*228b0*/  FFMA.SAT R30, -R27, R4, 0.5 ;  /* 0x3f0000001b1e7423 */ /* 0x000fe20000002104 */
[----:B------:R-:W-:Y:S01]  /*228c0*/  FFMA R14, -R15, 1.925963033500011079e-08, R14 ;  /* 0x32a570600f0e7823 */ /* 0x000fe2000000010e */
[----:B------:R-:W-:-:S02]  /*228d0*/  HADD2.F32 R31, -RZ, R23.H0_H0 ;  /* 0x20000017ff1f7230 */ /* 0x000fc40000004100 */
[----:B------:R-:W-:Y:S01]  /*228e0*/  FMUL R15, R16, R224 ;  /* 0x000000e0100f7220 */ /* 0x000fe20000400000 */
[----:B------:R-:W-:Y:S01]  /*228f0*/  FFMA R215, -R215, 1.925963033500011079e-08, R20 ;  /* 0x32a57060d7d77823 */ /* 0x000fe20000000114 */
[----:B------:R-:W-:Y:S01]  /*22900*/  FFMA.SAT R20, -R25, R4, 0.5 ;  /* 0x3f00000019147423 */ /* 0x000fe20000002104 */
[----:B------:R-:W-:Y:S01]  /*22910*/  FFMA.RM R30, R30, R5, 12582913 ;  /* 0x4b4000011e1e7423 */ /* 0x000fe20000004005 */
[----:B------:R-:W-:Y:S01]  /*22920*/  FFMA R31, R2, R31, R15 ;  /* 0x0000001f021f7223 */ /* 0x000fe2000000000f */
[-C--:B------:R-:W-:Y:S01]  /*22930*/  FFMA.RM R15, R24, R5.reuse, 12582913 ;  /* 0x4b400001180f7423 */ /* 0x080fe20000004005 */
[----:B------:R-:W-:Y:S01]  /*22940*/  FFMA.RM R20, R20, R5, 12582913 ;  /* 0x4b40000114147423 */ /* 0x000fe20000004005 */
[----:B------:R-:W-:Y:S01]  /*22950*/  F2FP.F16.E4M3.UNPACK_B R35, R0 ;  /* 0x00000000ff23723e */ /* 0x000fe200020006ff */
[----:B------:R-:W-:Y:S01]  /*22960*/  FFMA.SAT R38, -R29, R4, 0.5 ;  /* 0x3f0000001d267423 */ /* 0x000fe20000002104 */
[----:B------:R-:W-:Y:S01]  /*22970*/  FADD R24, R15, -12583039 ;  /* 0xcb40007f0f187421 */ /* 0x000fe20000000000 */
[----:B------:R-:W-:Y:S01]  /*22980*/  FADD R26, R20, -12583039 ;  /* 0xcb40007f141a7421 */ /* 0x000fe20000000000 */
[----:B------:R-:W-:-:S02]  /*22990*/  HADD2.F32 R23, -RZ, R23.H1_H1 ;  /* 0x30000017ff177230 */ /* 0x000fc40000004100 */
[----:B------:R-:W-:Y:S01]  /*229a0*/  FFMA.RM R38, R38, R5, 12582913 ;  /* 0x4b40000126267423 */ /* 0x000fe20000004005 */
[----:B------:R-:W-:Y:S01]  /*229b0*/  FFMA R24, -R217, 1.4426950216293334961, -R24 ;  /* 0x3fb8aa3bd9187823 */ /* 0x000fe20000000918 */
[----:B------:R-:W-:Y:S01]  /*229c0*/  FFMA R26, -R25, 1.4426950216293334961, -R26 ;  /* 0x3fb8aa3b191a7823 */ /* 0x000fe2000000091a */
[--C-:B------:R-:W-:Y:S02]  /*229d0*/  HADD2.F32 R34, -RZ, R35.reuse.H0_H0 ;  /* 0x20000023ff227230 */ /* 0x100fe40000004100 */
[----:B------:R-:W-:Y:S01]  /*229e0*/  FMUL R225, R16, R225 ;  /* 0x000000e110e17220 */ /* 0x000fe20000400000 */
[----:B------:R-:W-:Y:S01]  /*229f0*/  FFMA R32, -R217, 1.925963033500011079e-08, R24 ;  /* 0x32a57060d9207823 */ /* 0x000fe20000000118 */
[----:B------:R-:W-:Y:S01]  /*22a00*/  FFMA R24, -R25, 1.925963033500011079e-08, R26 ;  /* 0x32a5706019187823 */ /* 0x000fe2000000011a */
[----:B------:R-:W-:Y:S01]  /*22a10*/  FADD R26, R30, -12583039 ;  /* 0xcb40007f1e1a7421 */ /* 0x000fe20000000000 */
[----:B------:R-:W-:Y:S02]  /*22a20*/  HADD2.F32 R35, -RZ, R35.H1_H1 ;  /* 0x30000023ff237230 */ /* 0x000fe40000004100 */
[----:B------:R-:W-:Y:S01]  /*22a30*/  FMUL R227, R16, R227 ;  /* 0x000000e310e37220 */ /* 0x000fe20000400000 */
[----:B------:R-:W-:Y:S01]  /*22a40*/  F2FP.F16.E4M3.UNPACK_B R37, R0.H1 ;  /* 0x00000000ff25723e */ /* 0x000fe200030006ff */
[----:B------:R-:W-:Y:S01]  /*22a50*/  FFMA R26, -R27, 1.4426950216293334961, -R26 ;  /* 0x3fb8aa3b1b1a7823 */ /* 0x000fe2000000091a */
[----:B------:R-:W-:Y:S01]  /*22a60*/  FADD R40, R38, -12583039 ;  /* 0xcb40007f26287421 */ /* 0x000fe20000000000 */
[----:B------:R-:W-:Y:S01]  /*22a70*/  FADD R22, R13, -12583039 ;  /* 0xcb40007f0d167421 */ /* 0x000fe20000000000 */
[C---:B------:R-:W-:Y:S01]  /*22a80*/  FFMA R225, R2.reuse, R23, R225 ;  /* 0x0000001702e17223 */ /* 0x040fe200000000e1 */
[----:B------:R-:W-:Y:S01]  /*22a90*/  FFMA R26, -R27, 1.925963033500011079e-08, R26 ;  /* 0x32a570601b1a7823 */ /* 0x000fe2000000011a */
[----:B------:R-:W-:Y:S01]  /*22aa0*/  FFMA R227, R2, R35, R227 ;  /* 0x0000002302e37223 */ /* 0x000fe200000000e3 */
[----:B------:R-:W-:-:S02]  /*22ab0*/  HADD2.F32 R35, -RZ, R37.H0_H0 ;  /* 0x20000025ff237230 */ /* 0x000fc40000004100 */
[----:B------:R-:W-:Y:S01]  /*22ac0*/  FFMA R40, -R29, 1.4426950216293334961, -R40 ;  /* 0x3fb8aa3b1d287823 */ /* 0x000fe20000000928 */
[----:B------:R1:W-:Y:S01]  /*22ad0*/  MUFU.EX2 R27, R26 ;  /* 0x0000001a001b7308 */ /* 0x0003e20000000800 */
[----:B------:R-:W-:Y:S02]  /*22ae0*/  HADD2.F32 R37, -RZ, R37.H1_H1 ;  /* 0x30000025ff257230 */ /* 0x000fe40000004100 */
[C---:B------:R-:W-:Y:S01]  /*22af0*/  FMUL R33, R16.reuse, R226 ;  /* 0x000000e210217220 */ /* 0x040fe20000400000 */
[C---:B------:R-:W-:Y:S01]  /*22b00*/  FMUL R25, R16.reuse, R228 ;  /* 0x000000e410197220 */ /* 0x040fe20000400000 */
[----:B------:R-:W-:Y:S01]  /*22b10*/  FMUL R229, R16, R229 ;  /* 0x000000e510e57220 */ /* 0x000fe20000400000 */
[----:B------:R-:W-:Y:S01]  /*22b20*/  FFMA R22, -R21, 1.4426950216293334961, -R22 ;  /* 0x3fb8aa3b15167823 */ /* 0x000fe20000000916 */
[-C--:B------:R-:W-:Y:S01]  /*22b30*/  FFMA.SAT R46, -R225, R4.reuse, 0.5 ;  /* 0x3f000000e12e7423 */ /* 0x080fe20000002104 */
[----:B------:R-:W-:Y:S01]  /*22b40*/  FFMA R40, -R29, 1.925963033500011079e-08, R40 ;  /* 0x32a570601d287823 */ /* 0x000fe20000000128 */
[----:B------:R-:W2:Y:S01]  /*22b50*/  MUFU.EX2 R14, R14 ;  /* 0x0000000e000e7308 */ /* 0x000ea20000000800 */
[----:B-1----:R-:W-:Y:S01]  /*22b60*/  FFMA.SAT R26, -R31, R4, 0.5 ;  /* 0x3f0000001f1a7423 */ /* 0x002fe20000002104 */
[C---:B------:R-:W-:Y:S01]  /*22b70*/  FFMA R33, R2.reuse, R34, R33 ;  /* 0x0000002202217223 */ /* 0x040fe20000000021 */
[C---:B------:R-:W-:Y:S01]  /*22b80*/  FFMA R25, R2.reuse, R35, R25 ;  /* 0x0000002302197223 */ /* 0x040fe20000000019 */
[----:B------:R-:W-:Y:S01]  /*22b90*/  FFMA R229, R2, R37, R229 ;  /* 0x0000002502e57223 */ /* 0x000fe200000000e5 */
[-C--:B------:R-:W-:Y:S01]  /*22ba0*/  FFMA.RM R26, R26, R5.reuse, 12582913 ;  /* 0x4b4000011a1a7423 */ /* 0x080fe20000004005 */
[----:B------:R-:W-:Y:S01]  /*22bb0*/  FFMA R22, -R21, 1.925963033500011079e-08, R22 ;  /* 0x32a5706015167823 */ /* 0x000fe20000000116 */
[-C--:B------:R-:W-:Y:S01]  /*22bc0*/  FFMA.RM R35, R46, R5.reuse, 12582913 ;  /* 0x4b4000012e237423 */ /* 0x080fe20000004005 */
[----:B------:R-:W1:Y:S01]  /*22bd0*/  MUFU.EX2 R21, R215 ;  /* 0x000000d700157308 */ /* 0x000e620000000800 */
[----:B------:R-:W-:Y:S01]  /*22be0*/  FADD R46, R26, -12583039 ;  /* 0xcb40007f1a2e7421 */ /* 0x000fe20000000000 */
[-C--:B------:R-:W-:Y:S01]  /*22bf0*/  FFMA.SAT R28, -R219, R4.reuse, 0.5 ;  /* 0x3f000000db1c7423 */ /* 0x080fe20000002104 */
[-C--:B------:R-:W-:Y:S01]  /*22c00*/  FFMA.SAT R34, -R221, R4.reuse, 0.5 ;  /* 0x3f000000dd227423 */ /* 0x080fe20000002104 */
[-C--:B------:R-:W-:Y:S01]  /*22c10*/  FFMA.SAT R42, -R223, R4.reuse, 0.5 ;  /* 0x3f000000df2a7423 */ /* 0x080fe20000002104 */
[-C--:B------:R-:W-:Y:S01]  /*22c20*/  FFMA.SAT R50, -R227, R4.reuse, 0.5 ;  /* 0x3f000000e3327423 */ /* 0x080fe20000002104 */
[-C--:B------:R-:W-:Y:S01]  /*22c30*/  FFMA.SAT R52, -R25, R4.reuse, 0.5 ;  /* 0x3f00000019347423 */ /* 0x080fe20000002104 */
[-C--:B------:R-:W-:Y:S01]  /*22c40*/  FFMA.SAT R54, -R229, R4.reuse, 0.5 ;  /* 0x3f000000e5367423 */ /* 0x080fe20000002104 */
[----:B------:R-:W3:Y:S01]  /*22c50*/  MUFU.EX2 R24, R24 ;  /* 0x0000001800187308 */ /* 0x000ee20000000800 */
[C---:B------:R-:W-:Y:S01]  /*22c60*/  FFMA R46, -R31.reuse, 1.4426950216293334961, -R46 ;  /* 0x3fb8aa3b1f2e7823 */ /* 0x040fe2000000092e */
[-C--:B------:R-:W-:Y:S01]  /*22c70*/  FFMA.RM R23, R28, R5.reuse, 12582913 ;  /* 0x4b4000011c177423 */ /* 0x080fe20000004005 */
[-C--:B------:R-:W-:Y:S01]  /*22c80*/  FFMA.RM R34, R34, R5.reuse, 12582913 ;  /* 0x4b40000122227423 */ /* 0x080fe20000004005 */
[-C--:B------:R-:W-:Y:S01]  /*22c90*/  FFMA.RM R42, R42, R5.reuse, 12582913 ;  /* 0x4b4000012a2a7423 */ /* 0x080fe20000004005 */
[-C--:B------:R-:W-:Y:S01]  /*22ca0*/  FFMA.RM R39, R50, R5.reuse, 12582913 ;  /* 0x4b40000132277423 */ /* 0x080fe20000004005 */
[-C--:B------:R-:W-:Y:S01]  /*22cb0*/  FFMA.RM R52, R52, R5.reuse, 12582913 ;  /* 0x4b40000134347423 */ /* 0x080fe20000004005 */
[-C--:B------:R-:W-:Y:S01]  /*22cc0*/  FFMA.RM R54, R54, R5.reuse, 12582913 ;  /* 0x4b40000136367423 */ /* 0x080fe20000004005 */
[----:B------:R4:W-:Y:S01]  /*22cd0*/  MUFU.EX2 R29, R40 ;  /* 0x00000028001d7308 */ /* 0x0009e20000000800 */
[----:B------:R-:W-:Y:S01]  /*22ce0*/  FFMA R46, -R31, 1.925963033500011079e-08, R46 ;  /* 0x32a570601f2e7823 */ /* 0x000fe2000000012e */
[----:B------:R-:W-:Y:S01]  /*22cf0*/  FADD R28, R23, -12583039 ;  /* 0xcb40007f171c7421 */ /* 0x000fe20000000000 */
[----:B------:R-:W-:Y:S01]  /*22d00*/  FADD R36, R34, -12583039 ;  /* 0xcb40007f22247421 */ /* 0x000fe20000000000 */
[----:B------:R-:W-:Y:S01]  /*22d10*/  FADD R44, R42, -12583039 ;  /* 0xcb40007f2a2c7421 */ /* 0x000fe20000000000 */
[----:B------:R-:W-:Y:S01]  /*22d20*/  FADD R48, R35, -12583039 ;  /* 0xcb40007f23307421 */ /* 0x000fe20000000000 */
[----:B------:R-:W-:Y:S01]  /*22d30*/  FADD R56, R54, -12583039 ;  /* 0xcb40007f36387421 */ /* 0x000fe20000000000 */
[----:B------:R-:W-:Y:S01]  /*22d40*/  SHF.L.U32 R12, R12, 0x17, RZ ;  /* 0x000000170c0c7819 */ /* 0x000fe200000006ff */
[----:B------:R5:W-:Y:S01]  /*22d50*/  MUFU.EX2 R31, R46 ;  /* 0x0000002e001f7308 */ /* 0x000be20000000800 */
[----:B----4-:R-:W-:Y:S01]  /*22d60*/  FFMA.SAT R40, -R33, R4, 0.5 ;  /* 0x3f00000021287423 */ /* 0x010fe20000002104 */
[----:B------:R-:W-:Y:S01]  /*22d70*/  FADD R4, R39, -12583039 ;  /* 0xcb40007f27047421 */ /* 0x000fe20000000000 */
[----:B------:R-:W-:Y:S01]  /*22d80*/  FFMA R28, -R219, 1.4426950216293334961, -R28 ;  /* 0x3fb8aa3bdb1c7823 */ /* 0x000fe2000000091c */
[----:B------:R-:W-:Y:S01]  /*22d90*/  FFMA R36, -R221, 1.4426950216293334961, -R36 ;  /* 0x3fb8aa3bdd247823 */ /* 0x000fe20000000924 */
[----:B------:R-:W-:Y:S01]  /*22da0*/  FFMA.RM R40, R40, R5, 12582913 ;  /* 0x4b40000128287423 */ /* 0x000fe20000004005 */
[----:B------:R-:W-:Y:S01]  /*22db0*/  SHF.L.U32 R5, R8, 0x17, RZ ;  /* 0x0000001708057819 */ /* 0x000fe200000006ff */
[----:B------:R-:W-:Y:S01]  /*22dc0*/  FFMA R44, -R223, 1.4426950216293334961, -R44 ;  /* 0x3fb8aa3bdf2c7823 */ /* 0x000fe2000000092c */
[----:B------:R-:W-:Y:S01]  /*22dd0*/  FFMA R48, -R225, 1.4426950216293334961, -R48 ;  /* 0x3fb8aa3be1307823 */ /* 0x000fe20000000930 */
[----:B------:R-:W-:Y:S01]  /*22de0*/  FADD R50, R40, -12583039 ;  /* 0xcb40007f28327421 */ /* 0x000fe20000000000 */
[----:B-----5:R-:W-:Y:S01]  /*22df0*/  FADD R46, R52, -12583039 ;  /* 0xcb40007f342e7421 */ /* 0x020fe20000000000 */
[----:B--2---:R-:W-:Y:S01]  /*22e00*/  FFMA R43, R5, R14, 1 ;  /* 0x3f800000052b7423 */ /* 0x004fe2000000000e */
[----:B------:R-:W-:Y:S01]  /*22e10*/  SHF.L.U32 R5, R20, 0x17, RZ ;  /* 0x0000001714057819 */ /* 0x000fe200000006ff */
[----:B------:R-:W-:Y:S01]  /*22e20*/  FFMA R4, -R227, 1.4426950216293334961, -R4 ;  /* 0x3fb8aa3be3047823 */ /* 0x000fe20000000904 */
[----:B------:R-:W-:Y:S01]  /*22e30*/  FFMA R56, -R229, 1.4426950216293334961, -R56 ;  /* 0x3fb8aa3be5387823 */ /* 0x000fe20000000938 */
[----:B------:R-:W-:Y:S01]  /*22e40*/  FFMA R50, -R33, 1.4426950216293334961, -R50 ;  /* 0x3fb8aa3b21327823 */ /* 0x000fe20000000932 */
[----:B------:R-:W-:Y:S01]  /*22e50*/  FFMA R46, -R25, 1.4426950216293334961, -R46 ;  /* 0x3fb8aa3b192e7823 */ /* 0x000fe2000000092e */
[----:B-1----:R-:W-:Y:S01]  /*22e60*/  FFMA R58, R12, R21, 1 ;  /* 0x3f8000000c3a7423 */ /* 0x002fe20000000015 */
[----:B------:R-:W1:Y:S01]  /*22e70*/  MUFU.EX2 R22, R22 ;  /* 0x0000001600167308 */ /* 0x000e620000000800 */
[----:B---3--:R-:W-:Y:S01]  /*22e80*/  FFMA R12, R5, R24, 1 ;  /* 0x3f800000050c7423 */ /* 0x008fe20000000018 */
[----:B------:R-:W-:Y:S01]  /*22e90*/  FFMA R28, -R219, 1.925963033500011079e-08, R28 ;  /* 0x32a57060db1c7823 */ /* 0x000fe2000000011c */
[----:B------:R-:W-:Y:S01]  /*22ea0*/  FFMA R36, -R221, 1.925963033500011079e-08, R36 ;  /* 0x32a57060dd247823 */ /* 0x000fe20000000124 */
[----:B------:R-:W-:Y:S01]  /*22eb0*/  FFMA R44, -R223, 1.925963033500011079e-08, R44 ;  /* 0x32a57060df2c7823 */ /* 0x000fe2000000012c */
[----:B------:R-:W-:Y:S01]  /*22ec0*/  FFMA R48, -R225, 1.925963033500011079e-08, R48 ;  /* 0x32a57060e1307823 */ /* 0x000fe20000000130 */
[----:B------:R-:W-:Y:S01]  /*22ed0*/  FFMA R4, -R227, 1.925963033500011079e-08, R4 ;  /* 0x32a57060e3047823 */ /* 0x000fe20000000104 */
[----:B------:R-:W-:Y:S01]  /*22ee0*/  FFMA R56, -R229, 1.925963033500011079e-08, R56 ;  /* 0x32a57060e5387823 */ /* 0x000fe20000000138 */
[----:B------:R-:W2:Y:S01]  /*22ef0*/  MUFU.EX2 R32, R32 ;  /* 0x0000002000207308 */ /* 0x000ea20000000800 */
[----:B------:R-:W-:Y:S01]  /*22f00*/  IADD3 R5, R43, 0x1800000, RZ ;  /* 0x018000002b057810 */ /* 0x000fe20007ffe0ff */
[----:B------:R-:W-:Y:S01]  /*22f10*/  FFMA R50, -R33, 1.925963033500011079e-08, R50 ;  /* 0x32a5706021327823 */ /* 0x000fe20000000132 */
[----:B------:R-:W-:Y:S01]  /*22f20*/  FFMA R46, -R25, 1.925963033500011079e-08, R46 ;  /* 0x32a57060192e7823 */ /* 0x000fe2000000012e */
[----:B------:R-:W-:Y:S01]  /*22f30*/  SHF.L.U32 R33, R13, 0x17, RZ ;  /* 0x000000170d217819 */ /* 0x000fe200000006ff */
[----:B------:R-:W-:Y:S01]  /*22f40*/  BSSY B1, `(.L_x_526) ;  /* 0x000002e000017945 */ /* 0x000fe20003800000 */
[----:B------:R-:W-:-:S02]  /*22f50*/  LOP3.LUT R5, R5, 0x7f800000, RZ, 0xc0, !PT ;  /* 0x7f80000005057812 */ /* 0x000fc400078ec0ff */
[----:B------:R-:W3:Y:S01]  /*22f60*/  MUFU.EX2 R28, R28 ;  /* 0x0000001c001c7308 */ /* 0x000ee20000000800 */
[----:B------:R-:W-:Y:S01]  /*22f70*/  SHF.L.U32 R15, R15, 0x17, RZ ;  /* 0x000000170f0f7819 */ /* 0x000fe200000006ff */
[----:B-1----:R-:W-:Y:S01]  /*22f80*/  FFMA R33, R33, R22, 1 ;  /* 0x3f80000021217423 */ /* 0x002fe20000000016 */
[----:B------:R-:W-:Y:S02]  /*22f90*/  ISETP.GT.U32.AND P2, PT, R5, 0x1ffffff, PT ;  /* 0x01ffffff0500780c */ /* 0x000fe40003f44070 */
[----:B------:R-:W-:Y:S02]  /*22fa0*/  SHF.L.U32 R14, R30, 0x17, RZ ;  /* 0x000000171e0e7819 */ /* 0x000fe400000006ff */
[----:B------:R-:W-:Y:S01]  /*22fb0*/  SHF.L.U32 R13, R23, 0x17, RZ ;  /* 0x00000017170d7819 */ /* 0x000fe200000006ff */
[----:B------:R-:W1:Y:S01]  /*22fc0*/  MUFU.EX2 R36, R36 ;  /* 0x0000002400247308 */ /* 0x000e620000000800 */
[----:B--2---:R-:W-:Y:S01]  /*22fd0*/  FFMA R32, R15, R32, 1 ;  /* 0x3f8000000f207423 */ /* 0x004fe20000000020 */
[----:B------:R-:W-:Y:S01]  /*22fe0*/  FFMA R14, R14, R27, 1 ;  /* 0x3f8000000e0e7423 */ /* 0x000fe2000000001b */
[----:B------:R-:W-:-:S02]  /*22ff0*/  SHF.L.U32 R22, R26, 0x17, RZ ;  /* 0x000000171a167819 */ /* 0x000fc400000006ff */
[----:B------:R-:W-:Y:S02]  /*23000*/  SHF.L.U32 R15, R34, 0x17, RZ ;  /* 0x00000017220f7819 */ /* 0x000fe400000006ff */
[----:B------:R-:W-:Y:S01]  /*23010*/  SHF.L.U32 R20, R38, 0x17, RZ ;  /* 0x0000001726147819 */ /* 0x000fe200000006ff */
[----:B------:R-:W2:Y:S01]  /*23020*/  MUFU.EX2 R44, R44 ;  /* 0x0000002c002c7308 */ /* 0x000ea20000000800 */
[----:B------:R-:W-:Y:S01]  /*23030*/  SHF.L.U32 R21, R42, 0x17, RZ ;  /* 0x000000172a157819 */ /* 0x000fe200000006ff */
[----:B---3--:R-:W-:Y:S01]  /*23040*/  FFMA R13, R13, R28, 1 ;  /* 0x3f8000000d0d7423 */ /* 0x008fe2000000001c */
[----:B------:R-:W-:Y:S01]  /*23050*/  SHF.L.U32 R23, R35, 0x17, RZ ;  /* 0x0000001723177819 */ /* 0x000fe200000006ff */
[----:B------:R-:W-:Y:S01]  /*23060*/  FFMA R20, R20, R29, 1 ;  /* 0x3f80000014147423 */ /* 0x000fe2000000001d */
[----:B------:R-:W-:Y:S01]  /*23070*/  SHF.L.U32 R24, R40, 0x17, RZ ;  /* 0x0000001728187819 */ /* 0x000fe200000006ff */
[----:B------:R-:W-:Y:S01]  /*23080*/  FFMA R22, R22, R31, 1 ;  /* 0x3f80000016167423 */ /* 0x000fe2000000001f */
[----:B------:R-:W-:Y:S01]  /*23090*/  SHF.L.U32 R25, R39, 0x17, RZ ;  /* 0x0000001727197819 */ /* 0x000fe200000006ff */
[----:B------:R-:W3:Y:S01]  /*230a0*/  MUFU.EX2 R48, R48 ;  /* 0x0000003000307308 */ /* 0x000ee20000000800 */
[----:B------:R-:W-:Y:S01]  /*230b0*/  SHF.L.U32 R26, R52, 0x17, RZ ;  /* 0x00000017341a7819 */ /* 0x000fe200000006ff */
[----:B-1----:R-:W-:Y:S01]  /*230c0*/  FFMA R15, R15, R36, 1 ;  /* 0x3f8000000f0f7423 */ /* 0x002fe20000000024 */
[----:B------:R-:W-:-:S05]  /*230d0*/  SHF.L.U32 R27, R54, 0x17, RZ ;  /* 0x00000017361b7819 */ /* 0x000fca00000006ff */
        /* <DEDUP_REMOVED lines=16> */
.L_x_527:
[----:B------:R-:W1:Y:S02]  /*231e0*/  MUFU.RCP R28, R43 ;  /* 0x0000002b001c7308 */ /* 0x000e640000001000 */
[----:B-1----:R-:W-:-:S04]  /*231f0*/  FFMA R4, R43, R28, -1 ;  /* 0xbf8000002b047423 */ /* 0x002fc8000000001c */
[----:B------:R-:W-:-:S04]  /*23200*/  FADD.FTZ R5, -R4, -RZ ;  /* 0x800000ff04057221 */ /* 0x000fc80000010100 */
[----:B------:R-:W-:-:S07]  /*23210*/  FFMA R28, R28, R5, R28 ;  /* 0x000000051c1c7223 */ /* 0x000fce000000001c */
.L_x_528:
[----:B------:R-:W-:Y:S05]  /*23220*/  BSYNC B1 ;  /* 0x0000000000017941 */ /* 0x000fea0003800000 */
.L_x_526:
        /* <DEDUP_REMOVED lines=10> */
.L_x_530:
[----:B------:R-:W1:Y:S02]  /*232d0*/  MUFU.RCP R29, R58 ;  /* 0x0000003a001d7308 */ /* 0x000e640000001000 */
[----:B-1----:R-:W-:-:S04]  /*232e0*/  FFMA R4, R58, R29, -1 ;  /* 0xbf8000003a047423 */ /* 0x002fc8000000001d */
[----:B------:R-:W-:-:S04]  /*232f0*/  FADD.FTZ R4, -R4, -RZ ;  /* 0x800000ff04047221 */ /* 0x000fc80000010100 */
[----:B------:R-:W-:-:S07]  /*23300*/  FFMA R29, R29, R4, R29 ;  /* 0x000000041d1d7223 */ /* 0x000fce000000001d */
.L_x_531:
[----:B------:R-:W-:Y:S05]  /*23310*/  BSYNC B1 ;  /* 0x0000000000017941 */ /* 0x000fea0003800000 */
.L_x_529:
        /* <DEDUP_REMOVED lines=10> */
.L_x_533:
[----:B------:R-:W1:Y:S02]  /*233c0*/  MUFU.RCP R30, R33 ;  /* 0x00000021001e7308 */ /* 0x000e640000001000 */
[----:B-1----:R-:W-:-:S04]  /*233d0*/  FFMA R4, R33, R30, -1 ;  /* 0xbf80000021047423 */ /* 0x002fc8000000001e */
[----:B------:R-:W-:-:S04]  /*233e0*/  FADD.FTZ R5, -R4, -RZ ;  /* 0x800000ff04057221 */ /* 0x000fc80000010100 */
[----:B------:R-:W-:-:S07]  /*233f0*/  FFMA R30, R30, R5, R30 ;  /* 0x000000051e1e7223 */ /* 0x000fce000000001e */
.L_x_534:
[----:B------:R-:W-:Y:S05]  /*23400*/  BSYNC B1 ;  /* 0x0000000000017941 */ /* 0x000fea0003800000 */
.L_x_532:
        /* <DEDUP_REMOVED lines=10> */
.L_x_536:
[----:B------:R-:W1:Y:S02]  /*234b0*/  MUFU.RCP R33, R32 ;  /* 0x0000002000217308 */ /* 0x000e640000001000 */
[----:B-1----:R-:W-:-:S04]  /*234c0*/  FFMA R4, R32, R33, -1 ;  /* 0xbf80000020047423 */ /* 0x002fc80000000021 */
[----:B------:R-:W-:-:S04]  /*234d0*/  FADD.FTZ R4, -R4, -RZ ;  /* 0x800000ff04047221 */ /* 0x000fc80000010100 */
[----:B------:R-:W-:-:S07]  /*234e0*/  FFMA R33, R33, R4, R33 ;  /* 0x0000000421217223 */ /* 0x000fce0000000021 */
.L_x_537:
[----:B------:R-:W-:Y:S05]  /*234f0*/  BSYNC B1 ;  /* 0x0000000000017941 */ /* 0x000fea0003800000 */
.L_x_535:
        /* <DEDUP_REMOVED lines=10> */
.L_x_539:
[----:B------:R-:W1:Y:S02]  /*235a0*/  MUFU.RCP R5, R12 ;  /* 0x0000000c00057308 */ /* 0x000e640000001000 */
[----:B-1----:R-:W-:-:S04]  /*235b0*/  FFMA R4, R12, R5, -1 ;  /* 0xbf8000000c047423 */ /* 0x002fc80000000005 */
[----:B------:R-:W-:-:S04]  /*235c0*/  FADD.FTZ R4, -R4, -RZ ;  /* 0x800000ff04047221 */ /* 0x000fc80000010100 */
[----:B------:R-:W-:-:S07]  /*235d0*/  FFMA R32, R5, R4, R5 ;  /* 0x0000000405207223 */ /* 0x000fce0000000005 */
.L_x_540:
[----:B------:R-:W-:Y:S05]  /*235e0*/  BSYNC B1 ;  /* 0x0000000000017941 */ /* 0x000fea0003800000 */
.L_x_538:
        /* <DEDUP_REMOVED lines=10> */
.L_x_542:
[----:B------:R-:W1:Y:S02]  /*23690*/  MUFU.RCP R4, R13 ;  /* 0x0000000d00047308 */ /* 0x000e640000001000 */
[----:B-1----:R-:W-:-:S04]  /*236a0*/  FFMA R5, R13, R4, -1 ;  /* 0xbf8000000d057423 */ /* 0x002fc80000000004 */
[----:B------:R-:W-:-:S04]  /*236b0*/  FADD.FTZ R5, -R5, -RZ ;  /* 0x800000ff05057221 */ /* 0x000fc80000010100 */
[----:B------:R-:W-:-:S07]  /*236c0*/  FFMA R35, R4, R5, R4 ;  /* 0x0000000504237223 */ /* 0x000fce0000000004 */
.L_x_543:
[----:B------:R-:W-:Y:S05]  /*236d0*/  BSYNC B1 ;  /* 0x0000000000017941 */ /* 0x000fea0003800000 */
.L_x_541:
        /* <DEDUP_REMOVED lines=10> */
.L_x_545:
[----:B------:R-:W1:Y:S02]  /*23780*/  MUFU.RCP R5, R14 ;  /* 0x0000000e00057308 */ /* 0x000e640000001000 */
[----:B-1----:R-:W-:-:S04]  /*23790*/  FFMA R4, R14, R5, -1 ;  /* 0xbf8000000e047423 */ /* 0x002fc80000000005 */
[----:B------:R-:W-:-:S04]  /*237a0*/  FADD.FTZ R4, -R4, -RZ ;  /* 0x800000ff04047221 */ /* 0x000fc80000010100 */
[----:B------:R-:W-:-:S07]  /*237b0*/  FFMA R12, R5, R4, R5 ;  /* 0x00000004050c7223 */ /* 0x000fce0000000005 */
.L_x_546:
[----:B------:R-:W-:Y:S05]  /*237c0*/  BSYNC B1 ;  /* 0x0000000000017941 */ /* 0x000fea0003800000 */
.L_x_544:
        /* <DEDUP_REMOVED lines=10> */
.L_x_548:
[----:B------:R-:W1:Y:S02]  /*23870*/  MUFU.RCP R4, R15 ;  /* 0x0000000f00047308 */ /* 0x000e640000001000 */
[----:B-1----:R-:W-:-:S04]  /*23880*/  FFMA R5, R15, R4, -1 ;  /* 0xbf8000000f057423 */ /* 0x002fc80000000004 */
[----:B------:R-:W-:-:S04]  /*23890*/  FADD.FTZ R5, -R5, -RZ ;  /* 0x800000ff05057221 */ /* 0x000fc80000010100 */
[----:B------:R-:W-:-:S07]  /*238a0*/  FFMA R13, R4, R5, R4 ;  /* 0x00000005040d7223 */ /* 0x000fce0000000004 */
.L_x_549:
[----:B------:R-:W-:Y:S05]  /*238b0*/  BSYNC B1 ;  /* 0x0000000000017941 */ /* 0x000fea0003800000 */
.L_x_547:
        /* <DEDUP_REMOVED lines=10> */
.L_x_551:
[----:B------:R-:W1:Y:S02]  /*23960*/  MUFU.RCP R5, R20 ;  /* 0x0000001400057308 */ /* 0x000e640000001000 */
[----:B-1----:R-:W-:-:S04]  /*23970*/  FFMA R4, R20, R5, -1 ;  /* 0xbf80000014047423 */ /* 0x002fc80000000005 */
[----:B------:R-:W-:-:S04]  /*23980*/  FADD.FTZ R4, -R4, -RZ ;  /* 0x800000ff04047221 */ /* 0x000fc80000010100 */
[----:B------:R-:W-:-:S07]  /*23990*/  FFMA R14, R5, R4, R5 ;  /* 0x00000004050e7223 */ /* 0x000fce0000000005 */
.L_x_552:
[----:B------:R-:W-:Y:S05]  /*239a0*/  BSYNC B1 ;  /* 0x0000000000017941 */ /* 0x000fea0003800000 */
.L_x_550:
        /* <DEDUP_REMOVED lines=10> */
.L_x_554:
[----:B------:R-:W1:Y:S02]  /*23a50*/  MUFU.RCP R4, R21 ;  /* 0x0000001500047308 */ /* 0x000e640000001000 */
[----:B-1----:R-:W-:-:S04]  /*23a60*/  FFMA R5, R21, R4, -1 ;  /* 0xbf80000015057423 */ /* 0x002fc80000000004 */
[----:B------:R-:W-:-:S04]  /*23a70*/  FADD.FTZ R5, -R5, -RZ ;  /* 0x800000ff05057221 */ /* 0x000fc80000010100 */
[----:B------:R-:W-:-:S07]  /*23a80*/  FFMA R15, R4, R5, R4 ;  /* 0x00000005040f7223 */ /* 0x000fce0000000004 */
.L_x_555:
[----:B------:R-:W-:Y:S05]  /*23a90*/  BSYNC B1 ;  /* 0x0000000000017941 */ /* 0x000fea0003800000 */
.L_x_553:
        /* <DEDUP_REMOVED lines=10> */
.L_x_557:
[----:B------:R-:W1:Y:S02]  /*23b40*/  MUFU.RCP R5, R22 ;  /* 0x0000001600057308 */ /* 0x000e640000001000 */
[----:B-1----:R-:W-:-:S04]  /*23b50*/  FFMA R4, R22, R5, -1 ;  /* 0xbf80000016047423 */ /* 0x002fc80000000005 */
[----:B------:R-:W-:-:S04]  /*23b60*/  FADD.FTZ R4, -R4, -RZ ;  /* 0x800000ff04047221 */ /* 0x000fc80000010100 */
[----:B------:R-:W-:-:S07]  /*23b70*/  FFMA R20, R5, R4, R5 ;  /* 0x0000000405147223 */ /* 0x000fce0000000005 */
.L_x_558:
[----:B------:R-:W-:Y:S05]  /*23b80*/  BSYNC B1 ;  /* 0x0000000000017941 */ /* 0x000fea0003800000 */
.L_x_556:
        /* <DEDUP_REMOVED lines=10> */
.L_x_560:
[----:B------:R-:W1:Y:S02]  /*23c30*/  MUFU.RCP R4, R23 ;  /* 0x0000001700047308 */ /* 0x000e640000001000 */
[----:B-1----:R-:W-:-:S04]  /*23c40*/  FFMA R5, R23, R4, -1 ;  /* 0xbf80000017057423 */ /* 0x002fc80000000004 */
[----:B------:R-:W-:-:S04]  /*23c50*/  FADD.FTZ R5, -R5, -RZ ;  /* 0x800000ff05057221 */ /* 0x000fc80000010100 */
[----:B------:R-:W-:-:S07]  /*23c60*/  FFMA R21, R4, R5, R4 ;  /* 0x0000000504157223 */ /* 0x000fce0000000004 */
.L_x_561:
[----:B------:R-:W-:Y:S05]  /*23c70*/  BSYNC B1 ;  /* 0x0000000000017941 */ /* 0x000fea0003800000 */
.L_x_559:
        /* <DEDUP_REMOVED lines=10> */
.L_x_563:
[----:B------:R-:W1:Y:S02]  /*23d20*/  MUFU.RCP R5, R24 ;  /* 0x0000001800057308 */ /* 0x000e640000001000 */
[----:B-1----:R-:W-:-:S04]  /*23d30*/  FFMA R4, R24, R5, -1 ;  /* 0xbf80000018047423 */ /* 0x002fc80000000005 */
[----:B------:R-:W-:-:S04]  /*23d40*/  FADD.FTZ R4, -R4, -RZ ;  /* 0x800000ff04047221 */ /* 0x000fc80000010100 */
[----:B------:R-:W-:-:S07]  /*23d50*/  FFMA R22, R5, R4, R5 ;  /* 0x0000000405167223 */ /* 0x000fce0000000005 */
.L_x_564:
[----:B------:R-:W-:Y:S05]  /*23d60*/  BSYNC B1 ;  /* 0x0000000000017941 */ /* 0x000fea0003800000 */
.L_x_562:
        /* <DEDUP_REMOVED lines=10> */
.L_x_566:
[----:B------:R-:W1:Y:S02]  /*23e10*/  MUFU.RCP R4, R25 ;  /* 0x0000001900047308 */ /* 0x000e640000001000 */
[----:B-1----:R-:W-:-:S04]  /*23e20*/  FFMA R5, R25, R4, -1 ;  /* 0xbf80000019057423 */ /* 0x002fc80000000004 */
[----:B------:R-:W-:-:S04]  /*23e30*/  FADD.FTZ R5, -R5, -RZ ;  /* 0x800000ff05057221 */ /* 0x000fc80000010100 */
[----:B------:R-:W-:-:S07]  /*23e40*/  FFMA R23, R4, R5, R4 ;  /* 0x0000000504177223 */ /* 0x000fce0000000004 */
.L_x_567:
[----:B------:R-:W-:Y:S05]  /*23e50*/  BSYNC B1 ;  /* 0x0000000000017941 */ /* 0x000fea0003800000 */
.L_x_565:
        /* <DEDUP_REMOVED lines=10> */
.L_x_569:
[----:B------:R-:W1:Y:S02]  /*23f00*/  MUFU.RCP R5, R26 ;  /* 0x0000001a00057308 */ /* 0x000e640000001000 */
[----:B-1----:R-:W-:-:S04]  /*23f10*/  FFMA R4, R26, R5, -1 ;  /* 0xbf8000001a047423 */ /* 0x002fc80000000005 */
[----:B------:R-:W-:-:S04]  /*23f20*/  FADD.FTZ R4, -R4, -RZ ;  /* 0x800000ff04047221 */ /* 0x000fc80000010100 */
[----:B------:R-:W-:-:S07]  /*23f30*/  FFMA R24, R5, R4, R5 ;  /* 0x0000000405187223 */ /* 0x000fce0000000005 */
.L_x_570:
[----:B------:R-:W-:Y:S05]  /*23f40*/  BSYNC B1 ;  /* 0x0000000000017941 */ /* 0x000fea0003800000 */
.L_x_568:
        /* <DEDUP_REMOVED lines=9> */
.L_x_572:
[----:B------:R-:W1:Y:S02]  /*23fe0*/  MUFU.RCP R8, R27 ;  /* 0x0000001b00087308 */ /* 0x000e640000001000 */
[----:B-1----:R-:W-:-:S04]  /*23ff0*/  FFMA R4, R27, R8, -1 ;  /* 0xbf8000001b047423 */ /* 0x002fc80000000008 */
[----:B------:R-:W-:-:S04]  /*24000*/  FADD.FTZ R5, -R4, -RZ ;  /* 0x800000ff04057221 */ /* 0x000fc80000010100 */
[----:B------:R-:W-:-:S07]  /*24010*/  FFMA R8, R8, R5, R8 ;  /* 0x0000000508087223 */ /* 0x000fce0000000008 */
.L_x_573:
[----:B------:R-:W-:Y:S05]  /*24020*/  BSYNC B1 ;  /* 0x0000000000017941 */ /* 0x000fea0003800000 */
.L_x_571:
        /* <DEDUP_REMOVED lines=10> */
.L_x_574:
        /* <DEDUP_REMOVED lines=27> */
.L_x_576:
[----:B------:R-:W-:Y:S05]  /*24280*/  BSYNC B0 ;  /* 0x0000000000007941 */ /* 0x000fea0003800000 */
.L_x_575:
[----:B------:R-:W-:Y:S04]  /*24290*/  BSSY B0, `(.L_x_577) ;  /* 0x000003a000007945 */ /* 0x000fe80003800000 */
[----:B------:R-:W-:Y:S05]  /*242a0*/  @P0 BRA `(.L_x_578) ;  /* 0x0000000000e00947 */ /* 0x000fea0003800000 */
[----:B------:R-:W-:-:S04]  /*242b0*/  MOV R4, UR44 ;  /* 0x0000002c00047c02 */ /* 0x000fc80008000f00 */
[----:B------:R-:W-:-:S13]  /*242c0*/  ISETP.NE.AND P3, PT, R4, 0x3, PT ;  /* 0x000000030400780c */ /* 0x000fda0003f65270 */
[----:B------:R-:W-:Y:S05]  /*242d0*/  @!P3 BRA `(.L_x_579) ;  /* 0x000000000004b947 */ /* 0x000fea0003800000 */
[----:B------:R-:W-:Y:S01]  /*242e0*/  BPT.TRAP 0x1 ;  /* 0x000000040000795c */ /* 0x000fe20000300000 */
.L_x_579:
[----:B------:R-:W-:Y:S01]  /*242f0*/  LEA R4, R18, UR48, 0x3 ;  /* 0x0000003012047c11 */ /* 0x000fe2000f8e18ff */
[----:B------:R-:W-:Y:S01]  /*24300*/  BSSY B1, `(.L_x_580) ;  /* 0x0000004000017945 */ /* 0x000fe20003800000 */
[----:B------:R-:W-:-:S04]  /*24310*/  SHF.L.U32 R5, R19, 0x1f, RZ ;  /* 0x0000001f13057819 */ /* 0x000fc800000006ff */
[----:B------:R-:W1:Y:S02]  /*24320*/  SYNCS.PHASECHK.TRANS64.TRYWAIT P2, [R4+URZ+0x60], R5 ;  /* 0x00006005040075a7 */ /* 0x000e64000804017f */
[----:B-1----:R-:W-:Y:S05]  /*24330*/  @!P2 BRA `(.L_x_581) ;  /* 0x000001300060a947 */ /* 0x002fea0003800000 */
.L_x_1149:
[----:B------:R-:W-:Y:S05]  /*24340*/  BSYNC B1 ;  /* 0x0000000000017941 */ /* 0x000fea0003800000 */
.L_x_580:
        /* <DEDUP_REMOVED lines=22> */
.L_x_583:
[----:B------:R-:W-:Y:S05]  /*244b0*/  BSYNC B1 ;  /* 0x0000000000017941 */ /* 0x000fea0003800000 */
.L_x_582:
        /* <DEDUP_REMOVED lines=8> */
.L_x_584:
        /* <DEDUP_REMOVED lines=15> */
.L_x_578:
[----:B------:R-:W-:Y:S05]  /*24630*/  BSYNC B0 ;  /* 0x0000000000007941 */ /* 0x000fea0003800000 */
.L_x_577:
[----:B------:R-:W2:Y:S04]  /*24640*/  LDL.LU R5, [R1+0x3a0] ;  /* 0x0003a00001057983 */ /* 0x000ea80000300800 */
[----:B------:R-:W3:Y:S04]  /*24650*/  LDL.LU R13, [R1+0x3a4] ;  /* 0x0003a400010d7983 */ /* 0x000ee80000300800 */
[----:B------:R-:W4:Y:S04]  /*24660*/  LDL.LU R25, [R1+0x3a8] ;  /* 0x0003a80001197983 */ /* 0x000f280000300800 */
[----:B------:R-:W5:Y:S04]  /*24670*/  LDL.LU R24, [R1+0x3ac] ;  /* 0x0003ac0001187983 */ /* 0x000f680000300800 */
[----:B------:R-:W5:Y:S04]  /*24680*/  LDL.LU R15, [R1+0x3b0] ;  /* 0x0003b000010f7983 */ /* 0x000f680000300800 */
[----:B------:R-:W5:Y:S04]  /*24690*/  LDL.LU R21, [R1+0x3b4] ;  /* 0x0003b40001157983 */ /* 0x000f680000300800 */
[----:B------:R-:W5:Y:S04]  /*246a0*/  LDL.LU R33, [R1+0x3b8] ;  /* 0x0003b80001217983 */ /* 0x000f680000300800 */
[----:B------:R-:W5:Y:S04]  /*246b0*/  LDL.LU R31, [R1+0x3bc] ;  /* 0x0003bc00011f7983 */ /* 0x000f680000300800 */
[----:B------:R-:W5:Y:S01]  /*246c0*/  LDL.LU R23, [R1+0x3c0] ;  /* 0x0003c00001177983 */ /* 0x000f620000300800 */
[----:B------:R-:W-:-:S03]  /*246d0*/  F2FP.F16.E4M3.UNPACK_B R4, R7 ;  /* 0x00000007ff04723e */ /* 0x000fc600020006ff */
[----:B------:R-:W5:Y:S02]  /*246e0*/  LDL.LU R29, [R1+0x3c4] ;  /* 0x0003c400011d7983 */ /* 0x000f640000300800 */
[--C-:B------:R-:W-:Y:S01]  /*246f0*/  HADD2.F32 R14, -RZ, R4.reuse.H0_H0 ;  /* 0x20000004ff0e7230 */ /* 0x100fe20000004100 */
[----:B------:R-:W-:Y:S01]  /*24700*/  F2FP.F16.E4M3.UNPACK_B R8, R6 ;  /* 0x00000006ff08723e */ /* 0x000fe200020006ff */
[----:B------:R-:W-:-:S04]  /*24710*/  HADD2.F32 R20, -RZ, R4.H1_H1 ;  /* 0x30000004ff147230 */ /* 0x000fc80000004100 */
[----:B------:R-:W-:Y:S01]  /*24720*/  HADD2.F32 R26, -RZ, R8.H0_H0 ;  /* 0x20000008ff1a7230 */ /* 0x000fe20000004100 */
[----:B------:R-:W-:-:S05]  /*24730*/  F2FP.F16.E4M3.UNPACK_B R4, R7.H1 ;  /* 0x00000007ff04723e */ /* 0x000fca00030006ff */
[----:B------:R-:W-:Y:S02]  /*24740*/  HADD2.F32 R22, -RZ, R4.H0_H0 ;  /* 0x20000004ff167230 */ /* 0x000fe40000004100 */
[----:B--2---:R-:W-:-:S04]  /*24750*/  FMUL R5, R16, R5 ;  /* 0x0000000510057220 */ /* 0x004fc80000400000 */
[----:B------:R-:W-:Y:S01]  /*24760*/  FFMA R14, R2, R14, R5 ;  /* 0x0000000e020e7223 */ /* 0x000fe20000000005 */
[C---:B---3--:R-:W-:Y:S01]  /*24770*/  FMUL R13, R16.reuse, R13 ;  /* 0x0000000d100d7220 */ /* 0x048fe20000400000 */
[C---:B----4-:R-:W-:Y:S02]  /*24780*/  FMUL R5, R16.reuse, R25 ;  /* 0x0000001910057220 */ /* 0x050fe40000400000 */
[----:B------:R-:W2:Y:S01]  /*24790*/  LDL.LU R25, [R1+0x3c8] ;  /* 0x0003c80001197983 */ /* 0x000ea20000300800 */
[----:B-----5:R-:W-:-:S04]  /*247a0*/  FMUL R15, R16, R15 ;  /* 0x0000000f100f7220 */ /* 0x020fc80000400000 */
[----:B------:R-:W-:Y:S01]  /*247b0*/  FFMA R26, R2, R26, R15 ;  /* 0x0000001a021a7223 */ /* 0x000fe2000000000f */
[----:B------:R-:W-:Y:S02]  /*247c0*/  FMUL R15, R16, R31 ;  /* 0x0000001f100f7220 */ /* 0x000fe40000400000 */
[----:B------:R-:W3:Y:S01]  /*247d0*/  LDL.LU R31, [R1+0x3cc] ;  /* 0x0003cc00011f7983 */ /* 0x000ee20000300800 */
[----:B------:R-:W-:Y:S01]  /*247e0*/  FFMA R22, R2, R22, R5 ;  /* 0x0000001602167223 */ /* 0x000fe20000000005 */
[----:B------:R-:W-:Y:S02]  /*247f0*/  FMUL R5, R16, R33 ;  /* 0x0000002110057220 */ /* 0x000fe40000400000 */
[----:B------:R-:W4:Y:S04]  /*24800*/  LDL.LU R33, [R1+0x3d0] ;  /* 0x0003d00001217983 */ /* 0x000f280000300800 */
[----:B------:R-:W5:Y:S04]  /*24810*/  LDL.LU R39, [R1+0x3d4] ;  /* 0x0003d40001277983 */ /* 0x000f680000300800 */
[----:B------:R-:W5:Y:S04]  /*24820*/  LDL.LU R43, [R1+0x3d8] ;  /* 0x0003d800012b7983 */ /* 0x000f680000300800 */
[----:B------:R-:W5:Y:S01]  /*24830*/  LDL.LU R47, [R1+0x3dc] ;  /* 0x0003dc00012f7983 */ /* 0x000f620000300800 */
[----:B------:R-:W-:Y:S01]  /*24840*/  FFMA R20, R2, R20, R13 ;  /* 0x0000001402147223 */ /* 0x000fe2000000000d */
[----:B------:R-:W-:-:S02]  /*24850*/  HADD2.F32 R4, -RZ, R4.H1_H1 ;  /* 0x30000004ff047230 */ /* 0x000fc40000004100 */
[C---:B------:R-:W-:Y:S01]  /*24860*/  FMUL R13, R16.reuse, R24 ;  /* 0x00000018100d7220 */ /* 0x040fe20000400000 */
[----:B------:R-:W-:Y:S01]  /*24870*/  HADD2.F32 R28, -RZ, R8.H1_H1 ;  /* 0x30000008ff1c7230 */ /* 0x000fe20000004100 */
[----:B------:R-:W-:Y:S01]  /*24880*/  F2FP.F16.E4M3.UNPACK_B R8, R6.H1 ;  /* 0x00000006ff08723e */ /* 0x000fe200030006ff */
[----:B------:R-:W-:Y:S01]  /*24890*/  FMUL R21, R16, R21 ;  /* 0x0000001510157220 */ /* 0x000fe20000400000 */
[C---:B------:R-:W-:Y:S01]  /*248a0*/  FFMA R24, R2.reuse, R4, R13 ;  /* 0x0000000402187223 */ /* 0x040fe2000000000d */
[----:B------:R-:W-:Y:S02]  /*248b0*/  MOV R13, 0x3bbb989d ;  /* 0x3bbb989d000d7802 */ /* 0x000fe40000000f00 */
[----:B------:R-:W-:Y:S01]  /*248c0*/  F2FP.F16.E4M3.UNPACK_B R12, R3 ;  /* 0x00000003ff0c723e */ /* 0x000fe200020006ff */
[----:B------:R-:W-:Y:S01]  /*248d0*/  FFMA R28, R2, R28, R21 ;  /* 0x0000001c021c7223 */ /* 0x000fe20000000015 */
[--C-:B------:R-:W-:Y:S02]  /*248e0*/  HADD2.F32 R30, -RZ, R8.reuse.H0_H0 ;  /* 0x20000008ff1e7230 */ /* 0x100fe40000004100 */
[----:B------:R-:W-:Y:S01]  /*248f0*/  FMUL R21, R16, R23 ;  /* 0x0000001710157220 */ /* 0x000fe20000400000 */
[----:B------:R-:W-:Y:S01]  /*24900*/  HADD2.F32 R32, -RZ, R8.H1_H1 ;  /* 0x30000008ff207230 */ /* 0x000fe20000004100 */
[----:B------:R-:W-:Y:S01]  /*24910*/  MOV R8, 0x437c0000 ;  /* 0x437c000000087802 */ /* 0x000fe20000000f00 */
[----:B------:R-:W-:Y:S01]  /*24920*/  FFMA.SAT R23, -R14, R13, 0.5 ;  /* 0x3f0000000e177423 */ /* 0x000fe2000000210d */
[----:B------:R-:W-:-:S02]  /*24930*/  HADD2.F32 R34, -RZ, R12.H0_H0 ;  /* 0x2000000cff227230 */ /* 0x000fc40000004100 */
[----:B------:R-:W-:Y:S01]  /*24940*/  FFMA R30, R2, R30, R5 ;  /* 0x0000001e021e7223 */ /* 0x000fe20000000005 */
[----:B------:R-:W-:Y:S01]  /*24950*/  FFMA.SAT R5, -R20, R13, 0.5 ;  /* 0x3f00000014057423 */ /* 0x000fe2000000210d */
[----:B------:R-:W-:Y:S01]  /*24960*/  FFMA.RM R4, R23, R8, 12582913 ;  /* 0x4b40000117047423 */ /* 0x000fe20000004008 */
[C---:B------:R-:W-:Y:S01]  /*24970*/  FFMA R32, R2.reuse, R32, R15 ;  /* 0x0000002002207223 */ /* 0x040fe2000000000f */
[----:B------:R-:W-:Y:S01]  /*24980*/  FFMA R34, R2, R34, R21 ;  /* 0x0000002202227223 */ /* 0x000fe20000000015 */
[----:B------:R-:W-:Y:S02]  /*24990*/  HADD2.F32 R12, -RZ, R12.H1_H1 ;  /* 0x3000000cff0c7230 */ /* 0x000fe40000004100 */
[----:B------:R-:W-:Y:S01]  /*249a0*/  FMUL R15, R16, R29 ;  /* 0x0000001d100f7220 */ /* 0x000fe20000400000 */
[----:B------:R-:W-:Y:S01]  /*249b0*/  FADD R21, R4, -12583039 ;  /* 0xcb40007f04157421 */ /* 0x000fe20000000000 */
[----:B------:R-:W-:Y:S01]  /*249c0*/  FFMA.SAT R23, -R22, R13, 0.5 ;  /* 0x3f00000016177423 */ /* 0x000fe2000000210d */
[----:B------:R-:W-:Y:S01]  /*249d0*/  FFMA.RM R5, R5, R8, 12582913 ;  /* 0x4b40000105057423 */ /* 0x000fe20000004008 */
[----:B------:R-:W-:Y:S01]  /*249e0*/  FFMA R36, R2, R12, R15 ;  /* 0x0000000c02247223 */ /* 0x000fe2000000000f */
[C---:B------:R-:W-:Y:S01]  /*249f0*/  FFMA R21, -R14.reuse, 1.4426950216293334961, -R21 ;  /* 0x3fb8aa3b0e157823 */ /* 0x040fe20000000915 */
[----:B------:R-:W-:Y:S01]  /*24a00*/  F2FP.F16.E4M3.UNPACK_B R27, R3.H1 ;  /* 0x00000003ff1b723e */ /* 0x000fe200030006ff */
[----:B------:R-:W-:Y:S01]  /*24a10*/  FFMA.RM R12, R23, R8, 12582913 ;  /* 0x4b400001170c7423 */ /* 0x000fe20000004008 */
[----:B------:R-:W-:Y:S01]  /*24a20*/  FADD R15, R5, -12583039 ;  /* 0xcb40007f050f7421 */ /* 0x000fe20000000000 */
[----:B------:R-:W-:-:S02]  /*24a30*/  FFMA R14, -R14, 1.925963033500011079e-08, R21 ;  /* 0x32a570600e0e7823 */ /* 0x000fc40000000115 */
[----:B------:R-:W-:Y:S01]  /*24a40*/  FADD R23, R12, -12583039 ;  /* 0xcb40007f0c177421 */ /* 0x000fe20000000000 */
[----:B------:R-:W-:Y:S01]  /*24a50*/  FFMA R21, -R20, 1.4426950216293334961, -R15 ;  /* 0x3fb8aa3b14157823 */ /* 0x000fe2000000090f */
[----:B------:R-:W-:Y:S02]  /*24a60*/  HADD2.F32 R29, -RZ, R27.H0_H0 ;  /* 0x2000001bff1d7230 */ /* 0x000fe40000004100 */
[----:B------:R-:W-:Y:S01]  /*24a70*/  FFMA R23, -R22, 1.4426950216293334961, -R23 ;  /* 0x3fb8aa3b16177823 */ /* 0x000fe20000000917 */
[----:B------:R-:W-:-:S03]  /*24a80*/  FFMA R21, -R20, 1.925963033500011079e-08, R21 ;  /* 0x32a5706014157823 */ /* 0x000fc60000000115 */
[----:B------:R-:W-:Y:S01]  /*24a90*/  FFMA R23, -R22, 1.925963033500011079e-08, R23 ;  /* 0x32a5706016177823 */ /* 0x000fe20000000117 */
[----:B------:R-:W-:Y:S01]  /*24aa0*/  HADD2.F32 R22, -RZ, R27.H1_H1 ;  /* 0x3000001bff167230 */ /* 0x000fe20000004100 */
[----:B------:R-:W-:Y:S01]  /*24ab0*/  F2FP.F16.E4M3.UNPACK_B R37, R0 ;  /* 0x00000000ff25723e */ /* 0x000fe200020006ff */
[----:B------:R-:W1:Y:S01]  /*24ac0*/  MUFU.EX2 R38, R21 ;  /* 0x0000001500267308 */ /* 0x000e620000000800 */
[----:B------:R-:W-:-:S04]  /*24ad0*/  FFMA.SAT R35, -R30, R13, 0.5 ;  /* 0x3f0000001e237423 */ /* 0x000fc8000000210d */
[----:B------:R-:W-:Y:S01]  /*24ae0*/  FFMA.RM R35, R35, R8, 12582913 ;  /* 0x4b40000123237423 */ /* 0x000fe20000004008 */
[----:B------:R-:W-:-:S04]  /*24af0*/  FFMA.SAT R41, -R36, R13, 0.5 ;  /* 0x3f00000024297423 */ /* 0x000fc8000000210d */
[----:B------:R-:W-:Y:S01]  /*24b00*/  FFMA.RM R41, R41, R8, 12582913 ;  /* 0x4b40000129297423 */ /* 0x000fe20000004008 */
[----:B------:R-:W5:Y:S01]  /*24b10*/  MUFU.EX2 R14, R14 ;  /* 0x0000000e000e7308 */ /* 0x000f620000000800 */
[----:B------:R-:W-:-:S05]  /*24b20*/  SHF.L.U32 R5, R5, 0x17, RZ ;  /* 0x0000001705057819 */ /* 0x000fca00000006ff */
[----:B-1----:R-:W-:Y:S02]  /*24b30*/  FFMA R55, R5, R38, 1 ;  /* 0x3f80000005377423 */ /* 0x002fe40000000026 */
[----:B------:R-:W1:Y:S01]  /*24b40*/  MUFU.EX2 R23, R23 ;  /* 0x0000001700177308 */ /* 0x000e620000000800 */
[----:B------:R-:W-:Y:S01]  /*24b50*/  SHF.L.U32 R12, R12, 0x17, RZ ;  /* 0x000000170c0c7819 */ /* 0x000fe200000006ff */
[----:B------:R-:W-:Y:S01]  /*24b60*/  BSSY B1, `(.L_x_585) ;  /* 0x0000086000017945 */ /* 0x000fe20003800000 */
[----:B--2---:R-:W-:Y:S01]  /*24b70*/  FMUL R15, R16, R25 ;  /* 0x00000019100f7220 */ /* 0x004fe20000400000 */
[----:B------:R-:W-:-:S03]  /*24b80*/  FFMA.SAT R25, -R24, R13, 0.5 ;  /* 0x3f00000018197423 */ /* 0x000fc6000000210d */
[----:B------:R-:W-:Y:S01]  /*24b90*/  FFMA R20, R2, R29, R15 ;  /* 0x0000001d02147223 */ /* 0x000fe2000000000f */
[----:B------:R-:W-:Y:S01]  /*24ba0*/  FFMA.RM R25, R25, R8, 12582913 ;  /* 0x4b40000119197423 */ /* 0x000fe20000004008 */
[----:B------:R-:W-:-:S03]  /*24bb0*/  FFMA.SAT R29, -R26, R13, 0.5 ;  /* 0x3f0000001a1d7423 */ /* 0x000fc6000000210d */
[----:B------:R-:W-:Y:S01]  /*24bc0*/  FADD R27, R25, -12583039 ;  /* 0xcb40007f191b7421 */ /* 0x000fe20000000000 */
[----:B------:R-:W-:-:S03]  /*24bd0*/  FFMA.RM R29, R29, R8, 12582913 ;  /* 0x4b4000011d1d7423 */ /* 0x000fc60000004008 */
[----:B------:R-:W-:Y:S01]  /*24be0*/  FFMA R27, -R24, 1.4426950216293334961, -R27 ;  /* 0x3fb8aa3b181b7823 */ /* 0x000fe2000000091b */
[----:B---3--:R-:W-:-:S04]  /*24bf0*/  FMUL R15, R16, R31 ;  /* 0x0000001f100f7220 */ /* 0x008fc80000400000 */
[----:B------:R-:W-:Y:S01]  /*24c00*/  FFMA R22, R2, R22, R15 ;  /* 0x0000001602167223 */ /* 0x000fe2000000000f */
[----:B------:R-:W-:Y:S01]  /*24c10*/  FADD R15, R29, -12583039 ;  /* 0xcb40007f1d0f7421 */ /* 0x000fe20000000000 */
[----:B------:R-:W-:Y:S01]  /*24c20*/  FFMA R27, -R24, 1.925963033500011079e-08, R27 ;  /* 0x32a57060181b7823 */ /* 0x000fe2000000011b */
[--C-:B------:R-:W-:Y:S02]  /*24c30*/  HADD2.F32 R24, -RZ, R37.reuse.H0_H0 ;  /* 0x20000025ff187230 */ /* 0x100fe40000004100 */
[----:B------:R-:W-:Y:S01]  /*24c40*/  FFMA R21, -R26, 1.4426950216293334961, -R15 ;  /* 0x3fb8aa3b1a157823 */ /* 0x000fe2000000090f */
[----:B----4-:R-:W-:Y:S01]  /*24c50*/  FMUL R15, R16, R33 ;  /* 0x00000021100f7220 */ /* 0x010fe20000400000 */
[-C--:B------:R-:W-:Y:S01]  /*24c60*/  FFMA.SAT R31, -R28, R13.reuse, 0.5 ;  /* 0x3f0000001c1f7423 */ /* 0x080fe2000000210d */
[----:B------:R2:W3:Y:S02]  /*24c70*/  MUFU.EX2 R40, R27 ;  /* 0x0000001b00287308 */ /* 0x0004e40000000800 */
[----:B------:R-:W-:Y:S01]  /*24c80*/  FFMA R24, R2, R24, R15 ;  /* 0x0000001802187223 */ /* 0x000fe2000000000f */
[----:B------:R-:W-:Y:S01]  /*24c90*/  FFMA.SAT R15, -R32, R13, 0.5 ;  /* 0x3f000000200f7423 */ /* 0x000fe2000000210d */
[----:B------:R-:W-:Y:S01]  /*24ca0*/  FFMA.RM R31, R31, R8, 12582913 ;  /* 0x4b4000011f1f7423 */ /* 0x000fe20000004008 */
[----:B------:R-:W-:Y:S01]  /*24cb0*/  FFMA R21, -R26, 1.925963033500011079e-08, R21 ;  /* 0x32a570601a157823 */ /* 0x000fe20000000115 */
[----:B------:R-:W-:-:S02]  /*24cc0*/  HADD2.F32 R26, -RZ, R37.H1_H1 ;  /* 0x30000025ff1a7230 */ /* 0x000fc40000004100 */
[----:B--2---:R-:W-:Y:S01]  /*24cd0*/  FADD R27, R35, -12583039 ;  /* 0xcb40007f231b7421 */ /* 0x004fe20000000000 */
[----:B------:R-:W-:Y:S01]  /*24ce0*/  FFMA.RM R37, R15, R8, 12582913 ;  /* 0x4b4000010f257423 */ /* 0x000fe20000004008 */
[----:B------:R-:W-:Y:S01]  /*24cf0*/  FADD R33, R31, -12583039 ;  /* 0xcb40007f1f217421 */ /* 0x000fe20000000000 */
[----:B-----5:R-:W-:Y:S01]  /*24d00*/  FMUL R15, R16, R39 ;  /* 0x00000027100f7220 */ /* 0x020fe20000400000 */
[----:B------:R-:W-:Y:S02]  /*24d10*/  FFMA R27, -R30, 1.4426950216293334961, -R27 ;  /* 0x3fb8aa3b1e1b7823 */ /* 0x000fe4000000091b */
[----:B------:R-:W-:Y:S01]  /*24d20*/  FFMA R33, -R28, 1.4426950216293334961, -R33 ;  /* 0x3fb8aa3b1c217823 */ /* 0x000fe20000000921 */
[----:B------:R-:W-:Y:S01]  /*24d30*/  FFMA R26, R2, R26, R15 ;  /* 0x0000001a021a7223 */ /* 0x000fe2000000000f */
[----:B------:R-:W-:Y:S01]  /*24d40*/  FFMA R27, -R30, 1.925963033500011079e-08, R27 ;  /* 0x32a570601e1b7823 */ /* 0x000fe2000000011b */
[----:B------:R-:W-:Y:S01]  /*24d50*/  FFMA.SAT R15, -R34, R13, 0.5 ;  /* 0x3f000000220f7423 */ /* 0x000fe2000000210d */
[----:B------:R-:W-:Y:S01]  /*24d60*/  F2FP.F16.E4M3.UNPACK_B R30, R0.H1 ;  /* 0x00000000ff1e723e */ /* 0x000fe200030006ff */
[----:B------:R2:W4:Y:S01]  /*24d70*/  MUFU.EX2 R42, R21 ;  /* 0x00000015002a7308 */ /* 0x0005220000000800 */
[----:B------:R-:W-:-:S03]  /*24d80*/  FFMA R33, -R28, 1.925963033500011079e-08, R33 ;  /* 0x32a570601c217823 */ /* 0x000fc60000000121 */
[----:B------:R-:W-:Y:S02]  /*24d90*/  HADD2.F32 R28, -RZ, R30.H0_H0 ;  /* 0x2000001eff1c7230 */ /* 0x000fe40000004100 */
[----:B--2---:R-:W-:Y:S01]  /*24da0*/  FFMA.RM R21, R15, R8, 12582913 ;  /* 0x4b4000010f157423 */ /* 0x004fe20000004008 */
[----:B------:R-:W-:Y:S01]  /*24db0*/  FMUL R15, R16, R43 ;  /* 0x0000002b100f7220 */ /* 0x000fe20000400000 */
[----:B------:R2:W-:Y:S03]  /*24dc0*/  MUFU.EX2 R44, R33 ;  /* 0x00000021002c7308 */ /* 0x0005e60000000800 */
[----:B------:R-:W-:Y:S01]  /*24dd0*/  FFMA R28, R2, R28, R15 ;  /* 0x0000001c021c7223 */ /* 0x000fe2000000000f */
[----:B------:R-:W-:Y:S01]  /*24de0*/  FADD R15, R41, -12583039 ;  /* 0xcb40007f290f7421 */ /* 0x000fe20000000000 */
[----:B--2---:R-:W-:-:S03]  /*24df0*/  FADD R33, R21, -12583039 ;  /* 0xcb40007f15217421 */ /* 0x004fc60000000000 */
[----:B------:R-:W-:Y:S01]  /*24e00*/  FFMA R15, -R36, 1.4426950216293334961, -R15 ;  /* 0x3fb8aa3b240f7823 */ /* 0x000fe2000000090f */
[----:B------:R-:W-:Y:S01]  /*24e10*/  FFMA R33, -R34, 1.4426950216293334961, -R33 ;  /* 0x3fb8aa3b22217823 */ /* 0x000fe20000000921 */
[----:B------:R-:W-:-:S03]  /*24e20*/  FADD R39, R37, -12583039 ;  /* 0xcb40007f25277421 */ /* 0x000fc60000000000 */
[----:B------:R-:W-:Y:S01]  /*24e30*/  FFMA R33, -R34, 1.925963033500011079e-08, R33 ;  /* 0x32a5706022217823 */ /* 0x000fe20000000121 */
[----:B------:R-:W-:Y:S01]  /*24e40*/  FFMA R36, -R36, 1.925963033500011079e-08, R15 ;  /* 0x32a5706024247823 */ /* 0x000fe2000000010f */
[----:B------:R-:W-:Y:S02]  /*24e50*/  HADD2.F32 R30, -RZ, R30.H1_H1 ;  /* 0x3000001eff1e7230 */ /* 0x000fe40000004100 */
[----:B------:R-:W-:Y:S01]  /*24e60*/  FFMA R39, -R32, 1.4426950216293334961, -R39 ;  /* 0x3fb8aa3b20277823 */ /* 0x000fe20000000927 */
[----:B------:R2:W5:Y:S01]  /*24e70*/  MUFU.EX2 R46, R27 ;  /* 0x0000001b002e7308 */ /* 0x0005620000000800 */
[----:B------:R-:W-:Y:S02]  /*24e80*/  FMUL R15, R16, R47 ;  /* 0x0000002f100f7220 */ /* 0x000fe40000400000 */
[----:B------:R-:W-:-:S05]  /*24e90*/  FFMA R39, -R32, 1.925963033500011079e-08, R39 ;  /* 0x32a5706020277823 */ /* 0x000fca0000000127 */
[----:B------:R1:W-:Y:S01]  /*24ea0*/  MUFU.EX2 R34, R33 ;  /* 0x0000002100227308 */ /* 0x0003e20000000800 */
[----:B--2---:R-:W-:Y:S01]  /*24eb0*/  FFMA.SAT R27, -R20, R13, 0.5 ;  /* 0x3f000000141b7423 */ /* 0x004fe2000000210d */
[----:B------:R-:W-:-:S03]  /*24ec0*/  FFMA R30, R2, R30, R15 ;  /* 0x0000001e021e7223 */ /* 0x000fc6000000000f */
[-C--:B------:R-:W-:Y:S01]  /*24ed0*/  FFMA.RM R27, R27, R8.reuse, 12582913 ;  /* 0x4b4000011b1b7423 */ /* 0x080fe20000004008 */
[-C--:B-1----:R-:W-:Y:S02]  /*24ee0*/  FFMA.SAT R33, -R26, R13.reuse, 0.5 ;  /* 0x3f0000001a217423 */ /* 0x082fe4000000210d */
[----:B------:R1:W-:Y:S02]  /*24ef0*/  MUFU.EX2 R32, R39 ;  /* 0x0000002700207308 */ /* 0x0003e40000000800 */
[----:B------:R-:W-:Y:S01]  /*24f00*/  FFMA.RM R47, R33, R8, 12582913 ;  /* 0x4b400001212f7423 */ /* 0x000fe20000004008 */
[-C--:B------:R-:W-:Y:S01]  /*24f10*/  FFMA.SAT R43, -R22, R13.reuse, 0.5 ;  /* 0x3f000000162b7423 */ /* 0x080fe2000000210d */
[-C--:B------:R-:W-:Y:S01]  /*24f20*/  FFMA.SAT R15, -R24, R13.reuse, 0.5 ;  /* 0x3f000000180f7423 */ /* 0x080fe2000000210d */
[-C--:B------:R-:W-:Y:S01]  /*24f30*/  FFMA.SAT R49, -R28, R13.reuse, 0.5 ;  /* 0x3f0000001c317423 */ /* 0x080fe2000000210d */
[----:B------:R-:W-:Y:S01]  /*24f40*/  FFMA.SAT R51, -R30, R13, 0.5 ;  /* 0x3f0000001e337423 */ /* 0x000fe2000000210d */
[----:B------:R-:W-:Y:S01]  /*24f50*/  FADD R13, R47, -12583039 ;  /* 0xcb40007f2f0d7421 */ /* 0x000fe20000000000 */
[----:B-1----:R-:W-:-:S03]  /*24f60*/  FADD R39, R27, -12583039 ;  /* 0xcb40007f1b277421 */ /* 0x002fc60000000000 */
[----:B------:R-:W-:Y:S01]  /*24f70*/  FFMA R13, -R26, 1.4426950216293334961, -R13 ;  /* 0x3fb8aa3b1a0d7823 */ /* 0x000fe2000000090d */
[C---:B------:R-:W-:Y:S01]  /*24f80*/  FFMA R39, -R20.reuse, 1.4426950216293334961, -R39 ;  /* 0x3fb8aa3b14277823 */ /* 0x040fe20000000927 */
[-C--:B------:R-:W-:Y:S01]  /*24f90*/  FFMA.RM R43, R43, R8.reuse, 12582913 ;  /* 0x4b4000012b2b7423 */ /* 0x080fe20000004008 */
[-C--:B------:R-:W-:Y:S01]  /*24fa0*/  FFMA.RM R15, R15, R8.reuse, 12582913 ;  /* 0x4b4000010f0f7423 */ /* 0x080fe20000004008 */
[-C--:B------:R-:W-:Y:S01]  /*24fb0*/  FFMA.RM R51, R51, R8.reuse, 12582913 ;  /* 0x4b40000133337423 */ /* 0x080fe20000004008 */
[----:B------:R-:W-:Y:S01]  /*24fc0*/  FFMA R39, -R20, 1.925963033500011079e-08, R39 ;  /* 0x32a5706014277823 */ /* 0x000fe20000000127 */
[----:B------:R-:W-:Y:S01]  /*24fd0*/  FFMA R26, -R26, 1.925963033500011079e-08, R13 ;  /* 0x32a570601a1a7823 */ /* 0x000fe2000000010d */
[----:B------:R-:W-:Y:S01]  /*24fe0*/  FFMA.RM R49, R49, R8, 12582913 ;  /* 0x4b40000131317423 */ /* 0x000fe20000004008 */
[----:B------:R-:W-:Y:S01]  /*24ff0*/  SHF.L.U32 R13, R4, 0x17, RZ ;  /* 0x00000017040d7819 */ /* 0x000fe200000006ff */
[----:B------:R-:W-:Y:S01]  /*25000*/  FADD R45, R43, -12583039 ;  /* 0xcb40007f2b2d7421 */ /* 0x000fe20000000000 */
[----:B------:R-:W-:Y:S01]  /*25010*/  FADD R33, R15, -12583039 ;  /* 0xcb40007f0f217421 */ /* 0x000fe20000000000 */
[----:B------:R-:W-:Y:S01]  /*25020*/  FADD R53, R51, -12583039 ;  /* 0xcb40007f33357421 */ /* 0x000fe20000000000 */
[----:B------:R1:W-:Y:S01]  /*25030*/  MUFU.EX2 R20, R39 ;  /* 0x0000002700147308 */ /* 0x0003e20000000800 */
[----:B------:R-:W-:Y:S01]  /*25040*/  FFMA R8, R13, R14, 1 ;  /* 0x3f8000000d087423 */ /* 0x000fe2000000000e */
[----:B------:R-:W-:Y:S01]  /*25050*/  FFMA R45, -R22, 1.4426950216293334961, -R45 ;  /* 0x3fb8aa3b162d7823 */ /* 0x000fe2000000092d */
[----:B------:R-:W-:Y:S01]  /*25060*/  FFMA R33, -R24, 1.4426950216293334961, -R33 ;  /* 0x3fb8aa3b18217823 */ /* 0x000fe20000000921 */
[----:B------:R-:W-:Y:S01]  /*25070*/  FFMA R53, -R30, 1.4426950216293334961, -R53 ;  /* 0x3fb8aa3b1e357823 */ /* 0x000fe20000000935 */
[----:B-1----:R-:W-:Y:S01]  /*25080*/  FADD R39, R49, -12583039 ;  /* 0xcb40007f31277421 */ /* 0x002fe20000000000 */
[----:B------:R-:W-:Y:S01]  /*25090*/  FFMA R45, -R22, 1.925963033500011079e-08, R45 ;  /* 0x32a57060162d7823 */ /* 0x000fe2000000012d */
[----:B------:R-:W-:-:S02]  /*250a0*/  FFMA R33, -R24, 1.925963033500011079e-08, R33 ;  /* 0x32a5706018217823 */ /* 0x000fc40000000121 */
[----:B------:R-:W-:Y:S01]  /*250b0*/  FFMA R39, -R28, 1.4426950216293334961, -R39 ;  /* 0x3fb8aa3b1c277823 */ /* 0x000fe20000000927 */
[----:B------:R-:W-:Y:S01]  /*250c0*/  FFMA R53, -R30, 1.925963033500011079e-08, R53 ;  /* 0x32a570601e357823 */ /* 0x000fe20000000135 */
[----:B------:R-:W-:Y:S02]  /*250d0*/  IADD3 R5, R8, 0x1800000, RZ ;  /* 0x0180000008057810 */ /* 0x000fe40007ffe0ff */
[----:B------:R-:W-:Y:S01]  /*250e0*/  FFMA R39, -R28, 1.925963033500011079e-08, R39 ;  /* 0x32a570601c277823 */ /* 0x000fe20000000127 */
[----:B------:R-:W1:Y:S01]  /*250f0*/  MUFU.EX2 R13, R26 ;  /* 0x0000001a000d7308 */ /* 0x000e620000000800 */
[----:B------:R-:W-:-:S04]  /*25100*/  LOP3.LUT R5, R5, 0x7f800000, RZ, 0xc0, !PT ;  /* 0x7f80000005057812 */ /* 0x000fc800078ec0ff */
[----:B------:R-:W-:-:S03]  /*25110*/  ISETP.GT.U32.AND P2, PT, R5, 0x1ffffff, PT ;  /* 0x01ffffff0500780c */ /* 0x000fc60003f44070 */
[----:B------:R-:W2:Y:S01]  /*25120*/  MUFU.EX2 R36, R36 ;  /* 0x0000002400247308 */ /* 0x000ea20000000800 */
[----:B------:R-:W-:-:S07]  /*25130*/  SHF.L.U32 R25, R25, 0x17, RZ ;  /* 0x0000001719197819 */ /* 0x000fce00000006ff */
[----:B------:R-:W2:Y:S08]  /*25140*/  MUFU.EX2 R45, R45 ;  /* 0x0000002d002d7308 */ /* 0x000eb00000000800 */
[----:B------:R-:W2:Y:S08]  /*25150*/  MUFU.EX2 R33, R33 ;  /* 0x0000002100217308 */ /* 0x000eb00000000800 */
[----:B------:R-:W2:Y:S08]  /*25160*/  MUFU.EX2 R4, R39 ;  /* 0x0000002700047308 */ /* 0x000eb00000000800 */
[----:B------:R-:W2:Y:S01]  /*25170*/  MUFU.EX2 R53, R53 ;  /* 0x0000003500357308 */ /* 0x000ea20000000800 */
[----:B------:R-:W-:Y:S01]  /*25180*/  FFMA R28, R12, R23, 1 ;  /* 0x3f8000000c1c7423 */ /* 0x000fe20000000017 */
[----:B------:R-:W-:Y:S01]  /*25190*/  SHF.L.U32 R29, R29, 0x17, RZ ;  /* 0x000000171d1d7819 */ /* 0x000fe200000006ff */
[----:B---3--:R-:W-:Y:S01]  /*251a0*/  FFMA R57, R25, R40, 1 ;  /* 0x3f80000019397423 */ /* 0x008fe20000000028 */
        /* <DEDUP_REMOVED lines=8> */
[----:B------:R-:W-:Y:S02]  /*25230*/  SHF.L.U32 R22, R15, 0x17, RZ ;  /* 0x000000170f167819 */ /* 0x000fe400000006ff */
[----:B------:R-:W-:Y:S02]  /*25240*/  SHF.L.U32 R49, R49, 0x17, RZ ;  /* 0x0000001731317819 */ /* 0x000fe400000006ff */
[----:B------:R-:W-:Y:S01]  /*25250*/  SHF.L.U32 R14, R51, 0x17, RZ ;  /* 0x00000017330e7819 */ /* 0x000fe200000006ff */
[----:B----4-:R-:W-:Y:S01]  /*25260*/  FFMA R42, R29, R42, 1 ;  /* 0x3f8000001d2a7423 */ /* 0x010fe2000000002a */
[----:B-----5:R-:W-:Y:S01]  /*25270*/  FFMA R46, R35, R46, 1 ;  /* 0x3f800000232e7423 */ /* 0x020fe2000000002e */
[----:B-1----:R-:W-:Y:S01]  /*25280*/  FFMA R12, R12, R13, 1 ;  /* 0x3f8000000c0c7423 */ /* 0x002fe2000000000d */
[----:B------:R-:W-:Y:S01]  /*25290*/  FFMA R29, R31, R44, 1 ;  /* 0x3f8000001f1d7423 */ /* 0x000fe2000000002c */
[----:B------:R-:W-:Y:S01]  /*252a0*/  FFMA R35, R37, R32, 1 ;  /* 0x3f80000025237423 */ /* 0x000fe20000000020 */
[----:B------:R-:W-:Y:S01]  /*252b0*/  FFMA R41, R21, R34, 1 ;  /* 0x3f80000015297423 */ /* 0x000fe20000000022 */
[----:B--2---:R-:W-:Y:S01]  /*252c0*/  FFMA R25, R25, R36, 1 ;  /* 0x3f80000019197423 */ /* 0x004fe20000000024 */
        /* <DEDUP_REMOVED lines=11> */
.L_x_586:
[----:B------:R-:W1:Y:S02]  /*25380*/  MUFU.RCP R15, R8 ;  /* 0x00000008000f7308 */ /* 0x000e640000001000 */
[----:B-1----:R-:W-:-:S04]  /*25390*/  FFMA R4, R8, R15, -1 ;  /* 0xbf80000008047423 */ /* 0x002fc8000000000f */
[----:B------:R-:W-:-:S04]  /*253a0*/  FADD.FTZ R4, -R4, -RZ ;  /* 0x800000ff04047221 */ /* 0x000fc80000010100 */
[----:B------:R-:W-:-:S07]  /*253b0*/  FFMA R15, R15, R4, R15 ;  /* 0x000000040f0f7223 */ /* 0x000fce000000000f */
.L_x_587:
[----:B------:R-:W-:Y:S05]  /*253c0*/  BSYNC B1 ;  /* 0x0000000000017941 */ /* 0x000fea0003800000 */
.L_x_585:
        /* <DEDUP_REMOVED lines=10> */
.L_x_589:
[----:B------:R-:W1:Y:S02]  /*25470*/  MUFU.RCP R20, R55 ;  /* 0x0000003700147308 */ /* 0x000e640000001000 */
[----:B-1----:R-:W-:-:S04]  /*25480*/  FFMA R4, R55, R20, -1 ;  /* 0xbf80000037047423 */ /* 0x002fc80000000014 */
[----:B------:R-:W-:-:S04]  /*25490*/  FADD.FTZ R5, -R4, -RZ ;  /* 0x800000ff04057221 */ /* 0x000fc80000010100 */
[----:B------:R-:W-:-:S07]  /*254a0*/  FFMA R20, R20, R5, R20 ;  /* 0x0000000514147223 */ /* 0x000fce0000000014 */
.L_x_590:
[----:B------:R-:W-:Y:S05]  /*254b0*/  BSYNC B1 ;  /* 0x0000000000017941 */ /* 0x000fea0003800000 */
.L_x_588:
        /* <DEDUP_REMOVED lines=10> */
.L_x_592:
[----:B------:R-:W1:Y:S02]  /*25560*/  MUFU.RCP R21, R28 ;  /* 0x0000001c00157308 */ /* 0x000e640000001000 */
[----:B-1----:R-:W-:-:S04]  /*25570*/  FFMA R4, R28, R21, -1 ;  /* 0xbf8000001c047423 */ /* 0x002fc80000000015 */
[----:B------:R-:W-:-:S04]  /*25580*/  FADD.FTZ R4, -R4, -RZ ;  /* 0x800000ff04047221 */ /* 0x000fc80000010100 */
[----:B------:R-:W-:-:S07]  /*25590*/  FFMA R21, R21, R4, R21 ;  /* 0x0000000415157223 */ /* 0x000fce0000000015 */
.L_x_593:
[----:B------:R-:W-:Y:S05]  /*255a0*/  BSYNC B1 ;  /* 0x0000000000017941 */ /* 0x000fea0003800000 */
.L_x_591:
        /* <DEDUP_REMOVED lines=10> */
.L_x_595:
[----:B------:R-:W1:Y:S02]  /*25650*/  MUFU.RCP R26, R57 ;  /* 0x00000039001a7308 */ /* 0x000e640000001000 */
[----:B-1----:R-:W-:-:S04]  /*25660*/  FFMA R4, R57, R26, -1 ;  /* 0xbf80000039047423 */ /* 0x002fc8000000001a */
[----:B------:R-:W-:-:S04]  /*25670*/  FADD.FTZ R5, -R4, -RZ ;  /* 0x800000ff04057221 */ /* 0x000fc80000010100 */
[----:B------:R-:W-:-:S07]  /*25680*/  FFMA R26, R26, R5, R26 ;  /* 0x000000051a1a7223 */ /* 0x000fce000000001a */
.L_x_596:
[----:B------:R-:W-:Y:S05]  /*25690*/  BSYNC B1 ;  /* 0x0000000000017941 */ /* 0x000fea0003800000 */
.L_x_594:
        /* <DEDUP_REMOVED lines=10> */
.L_x_598:
[----:B------:R-:W1:Y:S02]  /*25740*/  MUFU.RCP R27, R42 ;  /* 0x0000002a001b7308 */ /* 0x000e640000001000 */
[----:B-1----:R-:W-:-:S04]  /*25750*/  FFMA R4, R42, R27, -1 ;  /* 0xbf8000002a047423 */ /* 0x002fc8000000001b */
[----:B------:R-:W-:-:S04]  /*25760*/  FADD.FTZ R4, -R4, -RZ ;  /* 0x800000ff04047221 */ /* 0x000fc80000010100 */
[----:B------:R-:W-:-:S07]  /*25770*/  FFMA R27, R27, R4, R27 ;  /* 0x000000041b1b7223 */ /* 0x000fce000000001b */
.L_x_599:
[----:B------:R-:W-:Y:S05]  /*25780*/  BSYNC B1 ;  /* 0x0000000000017941 */ /* 0x000fea0003800000 */
.L_x_597:
        /* <DEDUP_REMOVED lines=10> */
.L_x_601:
[----:B------:R-:W1:Y:S02]  /*25830*/  MUFU.RCP R28, R29 ;  /* 0x0000001d001c7308 */ /* 0x000e640000001000 */
[----:B-1----:R-:W-:-:S04]  /*25840*/  FFMA R4, R29, R28, -1 ;  /* 0xbf8000001d047423 */ /* 0x002fc8000000001c */
[----:B------:R-:W-:-:S04]  /*25850*/  FADD.FTZ R5, -R4, -RZ ;  /* 0x800000ff04057221 */ /* 0x000fc80000010100 */
[----:B------:R-:W-:-:S07]  /*25860*/  FFMA R28, R28, R5, R28 ;  /* 0x000000051c1c7223 */ /* 0x000fce000000001c */
.L_x_602:
[----:B------:R-:W-:Y:S05]  /*25870*/  BSYNC B1 ;  /* 0x0000000000017941 */ /* 0x000fea0003800000 */
.L_x_600:
        /* <DEDUP_REMOVED lines=10> */
.L_x_604:
[----:B------:R-:W1:Y:S02]  /*25920*/  MUFU.RCP R29, R46 ;  /* 0x0000002e001d7308 */ /* 0x000e640000001000 */
[----:B-1----:R-:W-:-:S04]  /*25930*/  FFMA R4, R46, R29, -1 ;  /* 0xbf8000002e047423 */ /* 0x002fc8000000001d */
[----:B------:R-:W-:-:S04]  /*25940*/  FADD.FTZ R4, -R4, -RZ ;  /* 0x800000ff04047221 */ /* 0x000fc80000010100 */
[----:B------:R-:W-:-:S07]  /*25950*/  FFMA R29, R29, R4, R29 ;  /* 0x000000041d1d7223 */ /* 0x000fce000000001d */
.L_x_605:
[----:B------:R-:W-:Y:S05]  /*25960*/  BSYNC B1 ;  /* 0x0000000000017941 */ /* 0x000fea0003800000 */
.L_x_603:
        /* <DEDUP_REMOVED lines=10> */
.L_x_607:
[----:B------:R-:W1:Y:S02]  /*25a10*/  MUFU.RCP R30, R35 ;  /* 0x00000023001e7308 */ /* 0x000e640000001000 */
[----:B-1----:R-:W-:-:S04]  /*25a20*/  FFMA R4, R35, R30, -1 ;  /* 0xbf80000023047423 */ /* 0x002fc8000000001e */
[----:B------:R-:W-:-:S04]  /*25a30*/  FADD.FTZ R5, -R4, -RZ ;  /* 0x800000ff04057221 */ /* 0x000fc80000010100 */
[----:B------:R-:W-:-:S07]  /*25a40*/  FFMA R30, R30, R5, R30 ;  /* 0x000000051e1e7223 */ /* 0x000fce000000001e */
.L_x_608:
[----:B------:R-:W-:Y:S05]  /*25a50*/  BSYNC B1 ;  /* 0x0000000000017941 */ /* 0x000fea0003800000 */
.L_x_606:
        /* <DEDUP_REMOVED lines=10> */
.L_x_610:
[----:B------:R-:W1:Y:S02]  /*25b00*/  MUFU.RCP R32, R41 ;  /* 0x0000002900207308 */ /* 0x000e640000001000 */
[----:B-1----:R-:W-:-:S04]  /*25b10*/  FFMA R4, R41, R32, -1 ;  /* 0xbf80000029047423 */ /* 0x002fc80000000020 */
[----:B------:R-:W-:-:S04]  /*25b20*/  FADD.FTZ R5, -R4, -RZ ;  /* 0x800000ff04057221 */ /* 0x000fc80000010100 */
[----:B------:R-:W-:-:S07]  /*25b30*/  FFMA R32, R32, R5, R32 ;  /* 0x0000000520207223 */ /* 0x000fce0000000020 */
.L_x_611:
[----:B------:R-:W-:Y:S05]  /*25b40*/  BSYNC B1 ;  /* 0x0000000000017941 */ /* 0x000fea0003800000 */
.L_x_609:
        /* <DEDUP_REMOVED lines=10> */
.L_x_613:
[----:B------:R-:W1:Y:S02]  /*25bf0*/  MUFU.RCP R4, R25 ;  /* 0x0000001900047308 */ /* 0x000e640000001000 */
[----:B-1----:R-:W-:-:S04]  /*25c00*/  FFMA R5, R25, R4, -1 ;  /* 0xbf80000019057423 */ /* 0x002fc80000000004 */
[----:B------:R-:W-:-:S04]  /*25c10*/  FADD.FTZ R5, -R5, -RZ ;  /* 0x800000ff05057221 */ /* 0x000fc80000010100 */
[----:B------:R-:W-:-:S07]  /*25c20*/  FFMA R33, R4, R5, R4 ;  /* 0x0000000504217223 */ /* 0x000fce0000000004 */
.L_x_614:
[----:B------:R-:W-:Y:S05]  /*25c30*/  BSYNC B1 ;  /* 0x0000000000017941 */ /* 0x000fea0003800000 */
.L_x_612:
        /* <DEDUP_REMOVED lines=10> */
.L_x_616:
[----:B------:R-:W1:Y:S02]  /*25ce0*/  MUFU.RCP R4, R23 ;  /* 0x0000001700047308 */ /* 0x000e640000001000 */
[----:B-1----:R-:W-:-:S04]  /*25cf0*/  FFMA R5, R23, R4, -1 ;  /* 0xbf80000017057423 */ /* 0x002fc80000000004 */
[----:B------:R-:W-:-:S04]  /*25d00*/  FADD.FTZ R5, -R5, -RZ ;  /* 0x800000ff05057221 */ /* 0x000fc80000010100 */
[----:B------:R-:W-:-:S07]  /*25d10*/  FFMA R25, R4, R5, R4 ;  /* 0x0000000504197223 */ /* 0x000fce0000000004 */
.L_x_617:
[----:B------:R-:W-:Y:S05]  /*25d20*/  BSYNC B1 ;  /* 0x0000000000017941 */ /* 0x000fea0003800000 */
.L_x_615:
        /* <DEDUP_REMOVED lines=10> */
.L_x_619:
[----:B------:R-:W1:Y:S02]  /*25dd0*/  MUFU.RCP R5, R24 ;  /* 0x0000001800057308 */ /* 0x000e640000001000 */
[----:B-1----:R-:W-:-:S04]  /*25de0*/  FFMA R4, R24, R5, -1 ;  /* 0xbf80000018047423 */ /* 0x002fc80000000005 */
[----:B------:R-:W-:-:S04]  /*25df0*/  FADD.FTZ R4, -R4, -RZ ;  /* 0x800000ff04047221 */ /* 0x000fc80000010100 */
[----:B------:R-:W-:-:S07]  /*25e00*/  FFMA R34, R5, R4, R5 ;  /* 0x0000000405227223 */ /* 0x000fce0000000005 */
.L_x_620:
[----:B------:R-:W-:Y:S05]  /*25e10*/  BSYNC B1 ;  /* 0x0000000000017941 */ /* 0x000fea0003800000 */
.L_x_618:
        /* <DEDUP_REMOVED lines=10> */
.L_x_622:
[----:B------:R-:W1:Y:S02]  /*25ec0*/  MUFU.RCP R23, R22 ;  /* 0x0000001600177308 */ /* 0x000e640000001000 */
[----:B-1----:R-:W-:-:S04]  /*25ed0*/  FFMA R4, R22, R23, -1 ;  /* 0xbf80000016047423 */ /* 0x002fc80000000017 */
[----:B------:R-:W-:-:S04]  /*25ee0*/  FADD.FTZ R4, -R4, -RZ ;  /* 0x800000ff04047221 */ /* 0x000fc80000010100 */
[----:B------:R-:W-:-:S07]  /*25ef0*/  FFMA R23, R23, R4, R23 ;  /* 0x0000000417177223 */ /* 0x000fce0000000017 */
.L_x_623:
[----:B------:R-:W-:Y:S05]  /*25f00*/  BSYNC B1 ;  /* 0x0000000000017941 */ /* 0x000fea0003800000 */
.L_x_621:
        /* <DEDUP_REMOVED lines=10> */
.L_x_625:
[----:B------:R-:W1:Y:S02]  /*25fb0*/  MUFU.RCP R5, R12 ;  /* 0x0000000c00057308 */ /* 0x000e640000001000 */
[----:B-1----:R-:W-:-:S04]  /*25fc0*/  FFMA R4, R12, R5, -1 ;  /* 0xbf8000000c047423 */ /* 0x002fc80000000005 */
[----:B------:R-:W-:-:S04]  /*25fd0*/  FADD.FTZ R4, -R4, -RZ ;  /* 0x800000ff04047221 */ /* 0x000fc80000010100 */
[----:B------:R-:W-:-:S07]  /*25fe0*/  FFMA R22, R5, R4, R5 ;  /* 0x0000000405167223 */ /* 0x000fce0000000005 */
.L_x_626:
[----:B------:R-:W-:Y:S05]  /*25ff0*/  BSYNC B1 ;  /* 0x0000000000017941 */ /* 0x000fea0003800000 */
.L_x_624:
        /* <DEDUP_REMOVED lines=10> */
.L_x_628:
[----:B------:R-:W1:Y:S02]  /*260a0*/  MUFU.RCP R12, R13 ;  /* 0x0000000d000c7308 */ /* 0x000e640000001000 */
[----:B-1----:R-:W-:-:S04]  /*260b0*/  FFMA R4, R13, R12, -1 ;  /* 0xbf8000000d047423 */ /* 0x002fc8000000000c */
[----:B------:R-:W-:-:S04]  /*260c0*/  FADD.FTZ R5, -R4, -RZ ;  /* 0x800000ff04057221 */ /* 0x000fc80000010100 */
[----:B------:R-:W-:-:S07]  /*260d0*/  FFMA R12, R12, R5, R12 ;  /* 0x000000050c0c7223 */ /* 0x000fce000000000c */
.L_x_629:
[----:B------:R-:W-:Y:S05]  /*260e0*/  BSYNC B1 ;  /* 0x0000000000017941 */ /* 0x000fea0003800000 */
.L_x_627:
        /* <DEDUP_REMOVED lines=9> */
.L_x_631:
[----:B------:R-:W1:Y:S02]  /*26180*/  MUFU.RCP R5, R14 ;  /* 0x0000000e00057308 */ /* 0x000e640000001000 */
[----:B-1----:R-:W-:-:S04]  /*26190*/  FFMA R4, R14, R5, -1 ;  /* 0xbf8000000e047423 */ /* 0x002fc80000000005 */
[----:B------:R-:W-:-:S04]  /*261a0*/  FADD.FTZ R4, -R4, -RZ ;  /* 0x800000ff04047221 */ /* 0x000fc80000010100 */
[----:B------:R-:W-:-:S07]  /*261b0*/  FFMA R8, R5, R4, R5 ;  /* 0x0000000405087223 */ /* 0x000fce0000000005 */
.L_x_632:
[----:B------:R-:W-:Y:S05]  /*261c0*/  BSYNC B1 ;  /* 0x0000000000017941 */ /* 0x000fea0003800000 */
.L_x_630:
        /* <DEDUP_REMOVED lines=10> */
.L_x_633:
        /* <DEDUP_REMOVED lines=27> */
.L_x_635:
[----:B------:R-:W-:Y:S05]  /*26420*/  BSYNC B0 ;  /* 0x0000000000007941 */ /* 0x000fea0003800000 */
.L_x_634:
[----:B------:R-:W-:Y:S04]  /*26430*/  BSSY B0, `(.L_x_636) ;  /* 0x000003a000007945 */ /* 0x000fe80003800000 */
[----:B------:R-:W-:Y:S05]  /*26440*/  @P0 BRA `(.L_x_637) ;  /* 0x0000000000e00947 */ /* 0x000fea0003800000 */
[----:B------:R-:W-:-:S04]  /*26450*/  MOV R4, UR44 ;  /* 0x0000002c00047c02 */ /* 0x000fc80008000f00 */
[----:B------:R-:W-:-:S13]  /*26460*/  ISETP.NE.AND P3, PT, R4, 0x3, PT ;  /* 0x000000030400780c */ /* 0x000fda0003f65270 */
[----:B------:R-:W-:Y:S05]  /*26470*/  @!P3 BRA `(.L_x_638) ;  /* 0x000000000004b947 */ /* 0x000fea0003800000 */
[----:B------:R-:W-:Y:S01]  /*26480*/  BPT.TRAP 0x1 ;  /* 0x000000040000795c */ /* 0x000fe20000300000 */
.L_x_638:
[----:B------:R-:W-:Y:S01]  /*26490*/  LEA R4, R18, UR48, 0x3 ;  /* 0x0000003012047c11 */ /* 0x000fe2000f8e18ff */
[----:B------:R-:W-:Y:S01]  /*264a0*/  BSSY B1, `(.L_x_639) ;  /* 0x0000004000017945 */ /* 0x000fe20003800000 */
[----:B------:R-:W-:-:S04]  /*264b0*/  SHF.L.U32 R5, R19, 0x1f, RZ ;  /* 0x0000001f13057819 */ /* 0x000fc800000006ff */
[----:B------:R-:W1:Y:S02]  /*264c0*/  SYNCS.PHASECHK.TRANS64.TRYWAIT P2, [R4+URZ+0x60], R5 ;  /* 0x00006005040075a7 */ /* 0x000e64000804017f */
[----:B-1----:R-:W-:Y:S05]  /*264d0*/  @!P2 BRA `(.L_x_640) ;  /* 0x00000110000ca947 */ /* 0x002fea0003800000 */
.L_x_1150:
[----:B------:R-:W-:Y:S05]  /*264e0*/  BSYNC B1 ;  /* 0x0000000000017941 */ /* 0x000fea0003800000 */
.L_x_639:
        /* <DEDUP_REMOVED lines=22> */
.L_x_642:
[----:B------:R-:W-:Y:S05]  /*26650*/  BSYNC B1 ;  /* 0x0000000000017941 */ /* 0x000fea0003800000 */
.L_x_641:
        /* <DEDUP_REMOVED lines=8> */
.L_x_643:
        /* <DEDUP_REMOVED lines=15> */
.L_x_637:
[----:B------:R-:W-:Y:S05]  /*267d0*/  BSYNC B0 ;  /* 0x0000000000007941 */ /* 0x000fea0003800000 */
.L_x_636:
[----:B------:R-:W2:Y:S04]  /*267e0*/  LDL.LU R23, [R1+0x200] ;  /* 0x0002000001177983 */ /* 0x000ea80000300800 */
[----:B------:R-:W3:Y:S04]  /*267f0*/  LDL.LU R22, [R1+0x204] ;  /* 0x0002040001167983 */ /* 0x000ee80000300800 */
[----:B------:R-:W4:Y:S01]  /*26800*/  LDL.LU R24, [R1+0x208] ;  /* 0x0002080001187983 */ /* 0x000f220000300800 */
[----:B------:R-:W-:Y:S01]  /*26810*/  F2FP.F16.E4M3.UNPACK_B R4, R7 ;  /* 0x00000007ff04723e */ /* 0x000fe200020006ff */
[C---:B------:R-:W-:Y:S01]  /*26820*/  FMUL R5, R16.reuse, R230 ;  /* 0x000000e610057220 */ /* 0x040fe20000400000 */
[----:B------:R-:W-:Y:S01]  /*26830*/  F2FP.F16.E4M3.UNPACK_B R13, R6 ;  /* 0x00000006ff0d723e */ /* 0x000fe200020006ff */
[----:B------:R-:W5:Y:S01]  /*26840*/  LDL.LU R28, [R1+0x20c] ;  /* 0x00020c00011c7983 */ /* 0x000f620000300800 */
[----:B------:R-:W-:Y:S01]  /*26850*/  FMUL R15, R16, R234 ;  /* 0x000000ea100f7220 */ /* 0x000fe20000400000 */
[----:B------:R-:W-:-:S02]  /*26860*/  HADD2.F32 R8, -RZ, R4.H0_H0 ;  /* 0x20000004ff087230 */ /* 0x000fc40000004100 */
[----:B------:R-:W-:Y:S01]  /*26870*/  FMUL R231, R16, R231 ;  /* 0x000000e710e77220 */ /* 0x000fe20000400000 */
[----:B------:R-:W5:Y:S01]  /*26880*/  LDL.LU R30, [R1+0x210] ;  /* 0x00021000011e7983 */ /* 0x000f620000300800 */
[----:B------:R-:W-:Y:S01]  /*26890*/  HADD2.F32 R12, -RZ, R4.H1_H1 ;  /* 0x30000004ff0c7230 */ /* 0x000fe20000004100 */
[----:B------:R-:W-:Y:S01]  /*268a0*/  F2FP.F16.E4M3.UNPACK_B R4, R7.H1 ;  /* 0x00000007ff04723e */ /* 0x000fe200030006ff */
[--C-:B------:R-:W-:Y:S01]  /*268b0*/  HADD2.F32 R14, -RZ, R13.reuse.H0_H0 ;  /* 0x2000000dff0e7230 */ /* 0x100fe20000004100 */
[----:B------:R-:W5:Y:S01]  /*268c0*/  LDL.LU R38, [R1+0x214] ;  /* 0x0002140001267983 */ /* 0x000f620000300800 */
[----:B------:R-:W-:Y:S01]  /*268d0*/  FFMA R5, R2, R8, R5 ;  /* 0x0000000802057223 */ /* 0x000fe20000000005 */
[----:B------:R-:W-:Y:S02]  /*268e0*/  HADD2.F32 R20, -RZ, R13.H1_H1 ;  /* 0x3000000dff147230 */ /* 0x000fe40000004100 */
[----:B------:R-:W-:Y:S01]  /*268f0*/  FMUL R233, R16, R233 ;  /* 0x000000e910e97220 */ /* 0x000fe20000400000 */
[----:B------:R-:W5:Y:S01]  /*26900*/  LDL.LU R40, [R1+0x218] ;  /* 0x0002180001287983 */ /* 0x000f620000300800 */
[----:B------:R-:W-:-:S02]  /*26910*/  HADD2.F32 R8, -RZ, R4.H0_H0 ;  /* 0x20000004ff087230 */ /* 0x000fc40000004100 */
[C---:B------:R-:W-:Y:S01]  /*26920*/  FFMA R15, R2.reuse, R14, R15 ;  /* 0x0000000e020f7223 */ /* 0x040fe2000000000f */
[----:B------:R-:W-:Y:S01]  /*26930*/  HADD2.F32 R4, -RZ, R4.H1_H1 ;  /* 0x30000004ff047230 */ /* 0x000fe20000004100 */
[----:B------:R-:W5:Y:S01]  /*26940*/  LDL.LU R46, [R1+0x21c] ;  /* 0x00021c00012e7983 */ /* 0x000f620000300800 */
[----:B------:R-:W-:Y:S01]  /*26950*/  MOV R48, 0x3bbb989d ;  /* 0x3bbb989d00307802 */ /* 0x000fe20000000f00 */
[----:B------:R-:W-:Y:S01]  /*26960*/  FFMA R231, R2, R12, R231 ;  /* 0x0000000c02e77223 */ /* 0x000fe200000000e7 */
[C---:B------:R-:W-:Y:S01]  /*26970*/  FMUL R235, R16.reuse, R235 ;  /* 0x000000eb10eb7220 */ /* 0x040fe20000400000 */
[----:B------:R-:W-:Y:S01]  /*26980*/  F2FP.F16.E4M3.UNPACK_B R14, R3 ;  /* 0x00000003ff0e723e */ /* 0x000fe200020006ff */
[----:B------:R-:W-:Y:S01]  /*26990*/  FMUL R13, R16, R232 ;  /* 0x000000e8100d7220 */ /* 0x000fe20000400000 */
[----:B------:R-:W-:Y:S01]  /*269a0*/  F2FP.F16.E4M3.UNPACK_B R12, R6.H1 ;  /* 0x00000006ff0c723e */ /* 0x000fe200030006ff */
[C---:B------:R-:W-:Y:S01]  /*269b0*/  FFMA R233, R2.reuse, R4, R233 ;  /* 0x0000000402e97223 */ /* 0x040fe200000000e9 */
[----:B------:R-:W-:Y:S01]  /*269c0*/  MOV R49, 0x437c0000 ;  /* 0x437c000000317802 */ /* 0x000fe20000000f00 */
[C---:B------:R-:W-:Y:S01]  /*269d0*/  FFMA R235, R2.reuse, R20, R235 ;  /* 0x0000001402eb7223 */ /* 0x040fe200000000eb */
[----:B------:R-:W-:Y:S01]  /*269e0*/  FFMA.SAT R4, -R5, R48, 0.5 ;  /* 0x3f00000005047423 */ /* 0x000fe20000002130 */
[----:B------:R-:W-:Y:S01]  /*269f0*/  FFMA R13, R2, R8, R13 ;  /* 0x00000008020d7223 */ /* 0x000fe2000000000d */
[----:B------:R-:W-:-:S02]  /*26a00*/  HADD2.F32 R20, -RZ, R14.H0_H0 ;  /* 0x2000000eff147230 */ /* 0x000fc40000004100 */
[----:B------:R-:W-:Y:S01]  /*26a10*/  FMUL R21, R16, R236 ;  /* 0x000000ec10157220 */ /* 0x000fe20000400000 */
[--C-:B------:R-:W-:Y:S02]  /*26a20*/  HADD2.F32 R8, -RZ, R12.reuse.H0_H0 ;  /* 0x2000000cff087230 */ /* 0x100fe40000004100 */
[----:B------:R-:W-:Y:S01]  /*26a30*/  FFMA.RM R4, R4, R49, 12582913 ;  /* 0x4b40000104047423 */ /* 0x000fe20000004031 */
[----:B------:R-:W-:Y:S02]  /*26a40*/  HADD2.F32 R12, -RZ, R12.H1_H1 ;  /* 0x3000000cff0c7230 */ /* 0x000fe40000004100 */
[----:B------:R-:W-:Y:S01]  /*26a50*/  FMUL R237, R16, R237 ;  /* 0x000000ed10ed7220 */ /* 0x000fe20000400000 */
[----:B------:R-:W-:Y:S01]  /*26a60*/  FFMA R21, R2, R8, R21 ;  /* 0x0000000802157223 */ /* 0x000fe20000000015 */
[----:B------:R-:W-:Y:S02]  /*26a70*/  FADD R8, R4, -12583039 ;  /* 0xcb40007f04087421 */ /* 0x000fe40000000000 */
[----:B------:R-:W-:Y:S01]  /*26a80*/  FFMA R237, R2, R12, R237 ;  /* 0x0000000c02ed7223 */ /* 0x000fe200000000ed */
[----:B------:R-:W-:Y:S01]  /*26a90*/  FFMA.SAT R12, -R231, R48, 0.5 ;  /* 0x3f000000e70c7423 */ /* 0x000fe20000002130 */
[----:B------:R-:W-:Y:S01]  /*26aa0*/  F2FP.F16.E4M3.UNPACK_B R26, R3.H1 ;  /* 0x00000003ff1a723e */ /* 0x000fe200030006ff */
[----:B------:R-:W-:-:S02]  /*26ab0*/  FFMA R8, -R5, 1.4426950216293334961, -R8 ;  /* 0x3fb8aa3b05087823 */ /* 0x000fc40000000908 */
[----:B------:R-:W-:Y:S02]  /*26ac0*/  FFMA.RM R12, R12, R49, 12582913 ;  /* 0x4b4000010c0c7423 */ /* 0x000fe40000004031 */
[----:B------:R-:W-:Y:S01]  /*26ad0*/  FFMA R8, -R5, 1.925963033500011079e-08, R8 ;  /* 0x32a5706005087823 */ /* 0x000fe20000000108 */
[----:B------:R-:W-:-:S03]  /*26ae0*/  HADD2.F32 R27, -RZ, R26.H0_H0 ;  /* 0x2000001aff1b7230 */ /* 0x000fc60000004100 */
[----:B------:R-:W1:Y:S01]  /*26af0*/  MUFU.EX2 R29, R8 ;  /* 0x00000008001d7308 */ /* 0x000e620000000800 */
[----:B------:R-:W-:-:S05]  /*26b00*/  F2FP.F16.E4M3.UNPACK_B R32, R0 ;  /* 0x00000000ff20723e */ /* 0x000fca00020006ff */
[--C-:B------:R-:W-:Y:S02]  /*26b10*/  HADD2.F32 R34, -RZ, R32.reuse.H0_H0 ;  /* 0x20000020ff227230 */ /* 0x100fe40000004100 */
[----:B------:R-:W-:Y:S01]  /*26b20*/  HADD2.F32 R36, -RZ, R32.H1_H1 ;  /* 0x30000020ff247230 */ /* 0x000fe20000004100 */
[----:B------:R-:W-:-:S05]  /*26b30*/  F2FP.F16.E4M3.UNPACK_B R42, R0.H1 ;  /* 0x00000000ff2a723e */ /* 0x000fca00030006ff */
[----:B------:R-:W-:Y:S01]  /*26b40*/  HADD2.F32 R44, -RZ, R42.H1_H1 ;  /* 0x3000002aff2c7230 */ /* 0x000fe20000004100 */
[----:B------:R-:W-:Y:S01]  /*26b50*/  SHF.L.U32 R4, R4, 0x17, RZ ;  /* 0x0000001704047819 */ /* 0x000fe200000006ff */
[----:B------:R-:W-:Y:S01]  /*26b60*/  BSSY B1, `(.L_x_644) ;  /* 0x0000098000017945 */ /* 0x000fe20003800000 */
[----:B--2---:R-:W-:-:S04]  /*26b70*/  FMUL R23, R16, R23 ;  /* 0x0000001710177220 */ /* 0x004fc80000400000 */
[----:B------:R-:W-:Y:S01]  /*26b80*/  FFMA R23, R2, R20, R23 ;  /* 0x0000001402177223 */ /* 0x000fe20000000017 */
[----:B------:R-:W-:Y:S02]  /*26b90*/  HADD2.F32 R20, -RZ, R14.H1_H1 ;  /* 0x3000000eff147230 */ /* 0x000fe40000004100 */
[----:B---3--:R-:W-:Y:S01]  /*26ba0*/  FMUL R25, R16, R22 ;  /* 0x0000001610197220 */ /* 0x008fe20000400000 */
[----:B------:R-:W-:-:S03]  /*26bb0*/  FFMA.SAT R14, -R13, R48, 0.5 ;  /* 0x3f0000000d0e7423 */ /* 0x000fc60000002130 */
[----:B------:R-:W-:Y:S01]  /*26bc0*/  FFMA R25, R2, R20, R25 ;  /* 0x0000001402197223 */ /* 0x000fe20000000019 */
[----:B------:R-:W-:Y:S01]  /*26bd0*/  FFMA.RM R20, R14, R49, 12582913 ;  /* 0x4b4000010e147423 */ /* 0x000fe20000004031 */
[----:B----4-:R-:W-:Y:S01]  /*26be0*/  FMUL R5, R16, R24 ;  /* 0x0000001810057220 */ /* 0x010fe20000400000 */
[----:B------:R-:W-:Y:S02]  /*26bf0*/  FADD R14, R12, -12583039 ;  /* 0xcb40007f0c0e7421 */ /* 0x000fe40000000000 */
[----:B------:R-:W-:Y:S01]  /*26c00*/  FADD R22, R20, -12583039 ;  /* 0xcb40007f14167421 */ /* 0x000fe20000000000 */
[----:B------:R-:W-:Y:S01]  /*26c10*/  FFMA R5, R2, R27, R5 ;  /* 0x0000001b02057223 */ /* 0x000fe20000000005 */
[----:B------:R-:W-:Y:S01]  /*26c20*/  FFMA R14, -R231, 1.4426950216293334961, -R14 ;  /* 0x3fb8aa3be70e7823 */ /* 0x000fe2000000090e */
[----:B------:R-:W-:Y:S02]  /*26c30*/  HADD2.F32 R27, -RZ, R26.H1_H1 ;  /* 0x3000001aff1b7230 */ /* 0x000fe40000004100 */
[----:B------:R-:W-:Y:S01]  /*26c40*/  FFMA R22, -R13, 1.4426950216293334961, -R22 ;  /* 0x3fb8aa3b0d167823 */ /* 0x000fe20000000916 */
[----:B------:R-:W-:Y:S01]  /*26c50*/  FFMA.SAT R26, -R15, R48, 0.5 ;  /* 0x3f0000000f1a7423 */ /* 0x000fe20000002130 */
[----:B------:R-:W-:-:S02]  /*26c60*/  FFMA R14, -R231, 1.925963033500011079e-08, R14 ;  /* 0x32a57060e70e7823 */ /* 0x000fc4000000010e */
[----:B------:R-:W-:Y:S01]  /*26c70*/  FFMA R22, -R13, 1.925963033500011079e-08, R22 ;  /* 0x32a570600d167823 */ /* 0x000fe20000000116 */
[----:B-----5:R-:W-:Y:S01]  /*26c80*/  FMUL R13, R16, R28 ;  /* 0x0000001c100d7220 */ /* 0x020fe20000400000 */
[----:B------:R-:W-:Y:S01]  /*26c90*/  FFMA.RM R26, R26, R49, 12582913 ;  /* 0x4b4000011a1a7423 */ /* 0x000fe20000004031 */
[----:B------:R2:W-:Y:S02]  /*26ca0*/  MUFU.EX2 R31, R14 ;  /* 0x0000000e001f7308 */ /* 0x0005e40000000800 */
[----:B------:R-:W-:Y:S01]  /*26cb0*/  FFMA R13, R2, R27, R13 ;  /* 0x0000001b020d7223 */ /* 0x000fe2000000000d */
[-C--:B------:R-:W-:Y:S01]  /*26cc0*/  FFMA.SAT R27, -R235, R48.reuse, 0.5 ;  /* 0x3f000000eb1b7423 */ /* 0x080fe20000002130 */
[----:B------:R-:W-:Y:S01]  /*26cd0*/  FFMA.SAT R24, -R233, R48, 0.5 ;  /* 0x3f000000e9187423 */ /* 0x000fe20000002130 */
[----:B--2---:R-:W-:Y:S02]  /*26ce0*/  FADD R14, R26, -12583039 ;  /* 0xcb40007f1a0e7421 */ /* 0x004fe40000000000 */
[-C--:B------:R-:W-:Y:S01]  /*26cf0*/  FFMA.RM R28, R27, R49.reuse, 12582913 ;  /* 0x4b4000011b1c7423 */ /* 0x080fe20000004031 */
[----:B------:R-:W-:Y:S01]  /*26d00*/  FFMA.RM R24, R24, R49, 12582913 ;  /* 0x4b40000118187423 */ /* 0x000fe20000004031 */
[C---:B------:R-:W-:Y:S01]  /*26d10*/  FFMA R14, -R15.reuse, 1.4426950216293334961, -R14 ;  /* 0x3fb8aa3b0f0e7823 */ /* 0x040fe2000000090e */
[----:B------:R-:W-:Y:S01]  /*26d20*/  FMUL R27, R16, R30 ;  /* 0x0000001e101b7220 */ /* 0x000fe20000400000 */
[----:B------:R-:W-:Y:S01]  /*26d30*/  FADD R30, R28, -12583039 ;  /* 0xcb40007f1c1e7421 */ /* 0x000fe20000000000 */
[----:B------:R-:W-:Y:S01]  /*26d40*/  FADD R8, R24, -12583039 ;  /* 0xcb40007f18087421 */ /* 0x000fe20000000000 */
[----:B------:R-:W-:Y:S01]  /*26d50*/  FFMA R14, -R15, 1.925963033500011079e-08, R14 ;  /* 0x32a570600f0e7823 */ /* 0x000fe2000000010e */
[----:B------:R2:W-:Y:S01]  /*26d60*/  MUFU.EX2 R33, R22 ;  /* 0x0000001600217308 */ /* 0x0005e20000000800 */
[----:B------:R-:W-:Y:S01]  /*26d70*/  FFMA R30, -R235, 1.4426950216293334961, -R30 ;  /* 0x3fb8aa3beb1e7823 */ /* 0x000fe2000000091e */
[----:B------:R-:W-:-:S06]  /*26d80*/  FFMA R8, -R233, 1.4426950216293334961, -R8 ;  /* 0x3fb8aa3be9087823 */ /* 0x000fcc0000000908 */
[----:B------:R3:W-:Y:S01]  /*26d90*/  MUFU.EX2 R37, R14 ;  /* 0x0000000e00257308 */ /* 0x0007e20000000800 */
[-C--:B--2---:R-:W-:Y:S01]  /*26da0*/  FFMA.SAT R22, -R21, R48.reuse, 0.5 ;  /* 0x3f00000015167423 */ /* 0x084fe20000002130 */
[----:B------:R-:W-:Y:S01]  /*26db0*/  FFMA R30, -R235, 1.925963033500011079e-08, R30 ;  /* 0x32a57060eb1e7823 */ /* 0x000fe2000000011e */
[----:B------:R-:W-:Y:S01]  /*26dc0*/  FFMA R8, -R233, 1.925963033500011079e-08, R8 ;  /* 0x32a57060e9087823 */ /* 0x000fe20000000108 */
[----:B---3--:R-:W-:Y:S01]  /*26dd0*/  FFMA.SAT R14, -R23, R48, 0.5 ;  /* 0x3f000000170e7423 */ /* 0x008fe20000002130 */
[----:B------:R-:W-:-:S03]  /*26de0*/  FFMA.RM R22, R22, R49, 12582913 ;  /* 0x4b40000116167423 */ /* 0x000fc60000004031 */
[----:B------:R-:W-:Y:S01]  /*26df0*/  FFMA.RM R14, R14, R49, 12582913 ;  /* 0x4b4000010e0e7423 */ /* 0x000fe20000004031 */
[----:B------:R2:W-:Y:S01]  /*26e00*/  MUFU.EX2 R39, R30 ;  /* 0x0000001e00277308 */ /* 0x0005e20000000800 */
[----:B------:R-:W-:-:S07]  /*26e10*/  FFMA.SAT R15, -R237, R48, 0.5 ;  /* 0x3f000000ed0f7423 */ /* 0x000fce0000002130 */
[----:B------:R3:W-:Y:S01]  /*26e20*/  MUFU.EX2 R35, R8 ;  /* 0x0000000800237308 */ /* 0x0007e20000000800 */
[----:B--2---:R-:W-:Y:S01]  /*26e30*/  FADD R30, R14, -12583039 ;  /* 0xcb40007f0e1e7421 */ /* 0x004fe20000000000 */
[----:B------:R-:W-:-:S03]  /*26e40*/  FFMA.RM R32, R15, R49, 12582913 ;  /* 0x4b4000010f207423 */ /* 0x000fc60000004031 */
[----:B------:R-:W-:Y:S01]  /*26e50*/  FFMA R30, -R23, 1.4426950216293334961, -R30 ;  /* 0x3fb8aa3b171e7823 */ /* 0x000fe2000000091e */
[----:B---3--:R-:W-:Y:S01]  /*26e60*/  FADD R8, R22, -12583039 ;  /* 0xcb40007f16087421 */ /* 0x008fe20000000000 */
[----:B------:R-:W-:-:S03]  /*26e70*/  FFMA R27, R2, R34, R27 ;  /* 0x00000022021b7223 */ /* 0x000fc6000000001b */
[----:B------:R-:W-:Y:S01]  /*26e80*/  FFMA R8, -R21, 1.4426950216293334961, -R8 ;  /* 0x3fb8aa3b15087823 */ /* 0x000fe20000000908 */
[----:B------:R-:W-:Y:S01]  /*26e90*/  FFMA R30, -R23, 1.925963033500011079e-08, R30 ;  /* 0x32a57060171e7823 */ /* 0x000fe2000000011e */
[----:B------:R-:W-:Y:S01]  /*26ea0*/  FMUL R15, R16, R38 ;  /* 0x00000026100f7220 */ /* 0x000fe20000400000 */
[----:B------:R-:W-:Y:S01]  /*26eb0*/  FADD R34, R32, -12583039 ;  /* 0xcb40007f20227421 */ /* 0x000fe20000000000 */
[----:B------:R-:W-:Y:S01]  /*26ec0*/  FFMA R8, -R21, 1.925963033500011079e-08, R8 ;  /* 0x32a5706015087823 */ /* 0x000fe20000000108 */
[----:B------:R-:W-:Y:S01]  /*26ed0*/  FFMA.SAT R23, -R13, R48, 0.5 ;  /* 0x3f0000000d177423 */ /* 0x000fe20000002130 */
[----:B------:R-:W-:Y:S01]  /*26ee0*/  FMUL R21, R16, R40 ;  /* 0x0000002810157220 */ /* 0x000fe20000400000 */
[----:B------:R-:W-:Y:S01]  /*26ef0*/  FFMA R15, R2, R36, R15 ;  /* 0x00000024020f7223 */ /* 0x000fe2000000000f */
[----:B------:R-:W-:Y:S01]  /*26f00*/  FFMA R34, -R237, 1.4426950216293334961, -R34 ;  /* 0x3fb8aa3bed227823 */ /* 0x000fe20000000922 */
[----:B------:R2:W-:Y:S01]  /*26f10*/  MUFU.EX2 R41, R8 ;  /* 0x0000000800297308 */ /* 0x0005e20000000800 */
[----:B------:R-:W-:Y:S01]  /*26f20*/  FFMA.RM R40, R23, R49, 12582913 ;  /* 0x4b40000117287423 */ /* 0x000fe20000004031 */
[----:B------:R-:W-:Y:S01]  /*26f30*/  FFMA.SAT R36, -R25, R48, 0.5 ;  /* 0x3f00000019247423 */ /* 0x000fe20000002130 */
[----:B------:R-:W-:-:S02]  /*26f40*/  HADD2.F32 R38, -RZ, R42.H0_H0 ;  /* 0x2000002aff267230 */ /* 0x000fc40000004100 */
[----:B------:R-:W-:Y:S01]  /*26f50*/  FFMA R34, -R237, 1.925963033500011079e-08, R34 ;  /* 0x32a57060ed227823 */ /* 0x000fe20000000122 */
[----:B------:R-:W-:Y:S01]  /*26f60*/  FADD R42, R40, -12583039 ;  /* 0xcb40007f282a7421 */ /* 0x000fe20000000000 */
[----:B--2---:R-:W-:Y:S01]  /*26f70*/  FFMA.SAT R8, -R5, R48, 0.5 ;  /* 0x3f00000005087423 */ /* 0x004fe20000002130 */
[-C--:B------:R-:W-:Y:S01]  /*26f80*/  FFMA.RM R36, R36, R49.reuse, 12582913 ;  /* 0x4b40000124247423 */ /* 0x080fe20000004031 */
[----:B------:R-:W-:Y:S02]  /*26f90*/  FMUL R23, R16, R46 ;  /* 0x0000002e10177220 */ /* 0x000fe40000400000 */
[-C--:B------:R-:W-:Y:S01]  /*26fa0*/  FFMA.RM R8, R8, R49.reuse, 12582913 ;  /* 0x4b40000108087423 */ /* 0x080fe20000004031 */
[----:B------:R2:W3:Y:S01]  /*26fb0*/  MUFU.EX2 R43, R34 ;  /* 0x00000022002b7308 */ /* 0x0004e20000000800 */
[----:B------:R-:W-:Y:S01]  /*26fc0*/  FFMA R21, R2, R38, R21 ;  /* 0x0000002602157223 */ /* 0x000fe20000000015 */
[----:B------:R-:W-:Y:S01]  /*26fd0*/  FFMA R42, -R13, 1.4426950216293334961, -R42 ;  /* 0x3fb8aa3b0d2a7823 */ /* 0x000fe2000000092a */
[----:B------:R-:W-:Y:S01]  /*26fe0*/  FADD R38, R36, -12583039 ;  /* 0xcb40007f24267421 */ /* 0x000fe20000000000 */
[----:B------:R-:W-:Y:S01]  /*26ff0*/  FFMA R23, R2, R44, R23 ;  /* 0x0000002c02177223 */ /* 0x000fe20000000017 */
[-C--:B------:R-:W-:Y:S01]  /*27000*/  FFMA.SAT R46, -R21, R48.reuse, 0.5 ;  /* 0x3f000000152e7423 */ /* 0x080fe20000002130 */
[----:B------:R-:W-:Y:S01]  /*27010*/  FFMA R42, -R13, 1.925963033500011079e-08, R42 ;  /* 0x32a570600d2a7823 */ /* 0x000fe2000000012a */
[----:B--2---:R-:W-:Y:S01]  /*27020*/  FADD R34, R8, -12583039 ;  /* 0xcb40007f08227421 */ /* 0x004fe20000000000 */
[----:B------:R2:W4:Y:S01]  /*27030*/  MUFU.EX2 R45, R30 ;  /* 0x0000001e002d7308 */ /* 0x0005220000000800 */
[----:B------:R-:W-:Y:S01]  /*27040*/  FFMA R38, -R25, 1.4426950216293334961, -R38 ;  /* 0x3fb8aa3b19267823 */ /* 0x000fe20000000926 */
[-C--:B------:R-:W-:Y:S01]  /*27050*/  FFMA.SAT R13, -R15, R48.reuse, 0.5 ;  /* 0x3f0000000f0d7423 */ /* 0x080fe20000002130 */
[----:B------:R-:W-:Y:S01]  /*27060*/  FFMA R34, -R5, 1.4426950216293334961, -R34 ;  /* 0x3fb8aa3b05227823 */ /* 0x000fe20000000922 */
[-C--:B------:R-:W-:Y:S01]  /*27070*/  FFMA.RM R47, R46, R49.reuse, 12582913 ;  /* 0x4b4000012e2f7423 */ /* 0x080fe20000004031 */
[----:B------:R-:W-:Y:S01]  /*27080*/  FFMA R38, -R25, 1.925963033500011079e-08, R38 ;  /* 0x32a5706019267823 */ /* 0x000fe20000000126 */
[-C--:B--2---:R-:W-:Y:S01]  /*27090*/  FFMA.SAT R30, -R27, R48.reuse, 0.5 ;  /* 0x3f0000001b1e7423 */ /* 0x084fe20000002130 */
[----:B------:R-:W-:Y:S01]  /*270a0*/  FFMA.SAT R48, -R23, R48, 0.5 ;  /* 0x3f00000017307423 */ /* 0x000fe20000002130 */
[----:B------:R-:W-:Y:S01]  /*270b0*/  FFMA R34, -R5, 1.925963033500011079e-08, R34 ;  /* 0x32a5706005227823 */ /* 0x000fe20000000122 */
[-C--:B------:R-:W-:Y:S01]  /*270c0*/  FFMA.RM R44, R13, R49.reuse, 12582913 ;  /* 0x4b4000010d2c7423 */ /* 0x080fe20000004031 */
[-C--:B------:R-:W-:Y:S01]  /*270d0*/  FFMA.RM R30, R30, R49.reuse, 12582913 ;  /* 0x4b4000011e1e7423 */ /* 0x080fe20000004031 */
[----:B------:R-:W-:Y:S01]  /*270e0*/  FFMA.RM R48, R48, R49, 12582913 ;  /* 0x4b40000130307423 */ /* 0x000fe20000004031 */
[----:B------:R2:W-:Y:S01]  /*270f0*/  MUFU.EX2 R25, R38 ;  /* 0x0000002600197308 */ /* 0x0005e20000000800 */
[----:B------:R-:W-:-:S02]  /*27100*/  FADD R46, R44, -12583039 ;  /* 0xcb40007f2c2e7421 */ /* 0x000fc40000000000 */
[----:B------:R-:W-:-:S05]  /*27110*/  FADD R50, R48, -12583039 ;  /* 0xcb40007f30327421 */ /* 0x000fca0000000000 */
[----:B------:R5:W-:Y:S01]  /*27120*/  MUFU.EX2 R5, R34 ;  /* 0x0000002200057308 */ /* 0x000be20000000800 */
[----:B--2---:R-:W-:Y:S01]  /*27130*/  FADD R38, R30, -12583039 ;  /* 0xcb40007f1e267421 */ /* 0x004fe20000000000 */
[----:B------:R-:W-:Y:S01]  /*27140*/  FFMA R46, -R15, 1.4426950216293334961, -R46 ;  /* 0x3fb8aa3b0f2e7823 */ /* 0x000fe2000000092e */
[----:B------:R-:W-:-:S05]  /*27150*/  FFMA R50, -R23, 1.4426950216293334961, -R50 ;  /* 0x3fb8aa3b17327823 */ /* 0x000fca0000000932 */
[----:B------:R1:W2:Y:S01]  /*27160*/  MUFU.EX2 R13, R42 ;  /* 0x0000002a000d7308 */ /* 0x0002a20000000800 */
[----:B-----5:R-:W-:Y:S01]  /*27170*/  FADD R34, R47, -12583039 ;  /* 0xcb40007f2f227421 */ /* 0x020fe20000000000 */
[----:B------:R-:W-:-:S03]  /*27180*/  FFMA R38, -R27, 1.4426950216293334961, -R38 ;  /* 0x3fb8aa3b1b267823 */ /* 0x000fc60000000926 */
[----:B------:R-:W-:Y:S01]  /*27190*/  FFMA R34, -R21, 1.4426950216293334961, -R34 ;  /* 0x3fb8aa3b15227823 */ /* 0x000fe20000000922 */
[----:B-1----:R-:W-:Y:S01]  /*271a0*/  FFMA R42, R4, R29, 1 ;  /* 0x3f800000042a7423 */ /* 0x002fe2000000001d */
[----:B------:R-:W-:Y:S01]  /*271b0*/  FFMA R38, -R27, 1.925963033500011079e-08, R38 ;  /* 0x32a570601b267823 */ /* 0x000fe20000000126 */
[----:B------:R-:W-:Y:S01]  /*271c0*/  FFMA R46, -R15, 1.925963033500011079e-08, R46 ;  /* 0x32a570600f2e7823 */ /* 0x000fe2000000012e */
[----:B------:R-:W-:Y:S02]  /*271d0*/  FFMA R34, -R21, 1.925963033500011079e-08, R34 ;  /* 0x32a5706015227823 */ /* 0x000fe40000000122 */
[----:B------:R-:W-:Y:S01]  /*271e0*/  IADD3 R4, R42, 0x1800000, RZ ;  /* 0x018000002a047810 */ /* 0x000fe20007ffe0ff */
[----:B------:R-:W-:Y:S01]  /*271f0*/  FFMA R50, -R23, 1.925963033500011079e-08, R50 ;  /* 0x32a5706017327823 */ /* 0x000fe20000000132 */
[----:B------:R-:W1:Y:S02]  /*27200*/  MUFU.EX2 R15, R38 ;  /* 0x00000026000f7308 */ /* 0x000e640000000800 */
[----:B------:R-:W-:-:S04]  /*27210*/  LOP3.LUT R4, R4, 0x7f800000, RZ, 0xc0, !PT ;  /* 0x7f80000004047812 */ /* 0x000fc800078ec0ff */
[----:B------:R-:W-:Y:S02]  /*27220*/  ISETP.GT.U32.AND P2, PT, R4, 0x1ffffff, PT ;  /* 0x01ffffff0400780c */ /* 0x000fe40003f44070 */
[----:B------:R-:W5:Y:S01]  /*27230*/  MUFU.EX2 R21, R46 ;  /* 0x0000002e00157308 */ /* 0x000f620000000800 */
[----:B------:R-:W-:-:S07]  /*27240*/  SHF.L.U32 R32, R32, 0x17, RZ ;  /* 0x0000001720207819 */ /* 0x000fce00000006ff */
[----:B------:R1:W5:Y:S01]  /*27250*/  MUFU.EX2 R23, R34 ;  /* 0x0000002200177308 */ /* 0x0003620000000800 */
[----:B------:R-:W-:-:S07]  /*27260*/  SHF.L.U32 R12, R12, 0x17, RZ ;  /* 0x000000170c0c7819 */ /* 0x000fce00000006ff */
[----:B------:R-:W5:Y:S01]  /*27270*/  MUFU.EX2 R27, R50 ;  /* 0x00000032001b7308 */ /* 0x000f620000000800 */
[----:B------:R-:W-:Y:S01]  /*27280*/  SHF.L.U32 R14, R14, 0x17, RZ ;  /* 0x000000170e0e7819 */ /* 0x000fe200000006ff */
[----:B---3--:R-:W-:Y:S01]  /*27290*/  FFMA R43, R32, R43, 1 ;  /* 0x3f800000202b7423 */ /* 0x008fe2000000002b */
[----:B------:R-:W-:Y:S01]  /*272a0*/  SHF.L.U32 R20, R20, 0x17, RZ ;  /* 0x0000001714147819 */ /* 0x000fe200000006ff */
[----:B------:R-:W-:Y:S01]  /*272b0*/  FFMA R29, R12, R31, 1 ;  /* 0x3f8000000c1d7423 */ /* 0x000fe2000000001f */
[----:B------:R-:W-:Y:S01]  /*272c0*/  SHF.L.U32 R28, R28, 0x17, RZ ;  /* 0x000000171c1c7819 */ /* 0x000fe200000006ff */
[----:B----4-:R-:W-:Y:S01]  /*272d0*/  FFMA R32, R14, R45, 1 ;  /* 0x3f8000000e207423 */ /* 0x010fe2000000002d */
[----:B------:R-:W-:Y:S02]  /*272e0*/  SHF.L.U32 R22, R22, 0x17, RZ ;  /* 0x0000001716167819 */ /* 0x000fe400000006ff */
[----:B------:R-:W-:Y:S02]  /*272f0*/  SHF.L.U32 R40, R40, 0x17, RZ ;  /* 0x0000001728287819 */ /* 0x000fe400000006ff */
[----:B------:R-:W-:-:S02]  /*27300*/  SHF.L.U32 R24, R24, 0x17, RZ ;  /* 0x0000001718187819 */ /* 0x000fc400000006ff */
[----:B------:R-:W-:Y:S02]  /*27310*/  SHF.L.U32 R26, R26, 0x17, RZ ;  /* 0x000000171a1a7819 */ /* 0x000fe400000006ff */
[----:B------:R-:W-:Y:S02]  /*27320*/  SHF.L.U32 R36, R36, 0x17, RZ ;  /* 0x0000001724247819 */ /* 0x000fe400000006ff */
[----:B------:R-:W-:Y:S02]  /*27330*/  SHF.L.U32 R8, R8, 0x17, RZ ;  /* 0x0000001708087819 */ /* 0x000fe400000006ff */
[----:B------:R-:W-:Y:S02]  /*27340*/  SHF.L.U32 R30, R30, 0x17, RZ ;  /* 0x000000171e1e7819 */ /* 0x000fe400000006ff */
[----:B------:R-:W-:Y:S02]  /*27350*/  SHF.L.U32 R44, R44, 0x17, RZ ;  /* 0x000000172c2c7819 */ /* 0x000fe400000006ff */
[----:B------:R-:W-:-:S02]  /*27360*/  SHF.L.U32 R14, R47, 0x17, RZ ;  /* 0x000000172f0e7819 */ /* 0x000fc400000006ff */
[----:B------:R-:W-:Y:S01]  /*27370*/  SHF.L.U32 R12, R48, 0x17, RZ ;  /* 0x00000017300c7819 */ /* 0x000fe200000006ff */
[----:B------:R-:W-:Y:S01]  /*27380*/  FFMA R52, R20, R33, 1 ;  /* 0x3f80000014347423 */ /* 0x000fe20000000021 */
[----:B------:R-:W-:Y:S01]  /*27390*/  FFMA R33, R28, R39, 1 ;  /* 0x3f8000001c217423 */ /* 0x000fe20000000027 */
[----:B------:R-:W-:Y:S01]  /*273a0*/  FFMA R28, R22, R41, 1 ;  /* 0x3f800000161c7423 */ /* 0x000fe20000000029 */
[----:B--2---:R-:W-:Y:S01]  /*273b0*/  FFMA R45, R40, R13, 1 ;  /* 0x3f800000282d7423 */ /* 0x004fe2000000000d */
[----:B------:R-:W-:Y:S01]  /*273c0*/  FFMA R35, R24, R35, 1 ;  /* 0x3f80000018237423 */ /* 0x000fe20000000023 */
[----:B------:R-:W-:Y:S01]  /*273d0*/  FFMA R26, R26, R37, 1 ;  /* 0x3f8000001a1a7423 */ /* 0x000fe20000000025 */
[----:B------:R-:W-:Y:S01]  /*273e0*/  FFMA R41, R36, R25, 1 ;  /* 0x3f80000024297423 */ /* 0x000fe20000000019 */
[----:B-1----:R-:W-:Y:S01]  /*273f0*/  FFMA R34, R8, R5, 1 ;  /* 0x3f80000008227423 */ /* 0x002fe20000000005 */
[----:B------:R-:W-:Y:S01]  /*27400*/  FFMA R40, R30, R15, 1 ;  /* 0x3f8000001e287423 */ /* 0x000fe2000000000f */
[----:B-----5:R-:W-:Y:S01]  /*27410*/  FFMA R47, R44, R21, 1 ;  /* 0x3f8000002c2f7423 */ /* 0x020fe20000000015 */
        /* <DEDUP_REMOVED lines=8> */
.L_x_645:
[----:B------:R-:W1:Y:S02]  /*274a0*/  MUFU.RCP R13, R42 ;  /* 0x0000002a000d7308 */ /* 0x000e640000001000 */
[----:B-1----:R-:W-:-:S04]  /*274b0*/  FFMA R4, R42, R13, -1 ;  /* 0xbf8000002a047423 */ /* 0x002fc8000000000d */
[----:B------:R-:W-:-:S04]  /*274c0*/  FADD.FTZ R4, -R4, -RZ ;  /* 0x800000ff04047221 */ /* 0x000fc80000010100 */
[----:B------:R-:W-:-:S07]  /*274d0*/  FFMA R13, R13, R4, R13 ;  /* 0x000000040d0d7223 */ /* 0x000fce000000000d */
.L_x_646:
[----:B------:R-:W-:Y:S05]  /*274e0*/  BSYNC B1 ;  /* 0x0000000000017941 */ /* 0x000fea0003800000 */
.L_x_644:
        /* <DEDUP_REMOVED lines=10> */
.L_x_648:
[----:B------:R-:W1:Y:S02]  /*27590*/  MUFU.RCP R20, R29 ;  /* 0x0000001d00147308 */ /* 0x000e640000001000 */
[----:B-1----:R-:W-:-:S04]  /*275a0*/  FFMA R4, R29, R20, -1 ;  /* 0xbf8000001d047423 */ /* 0x002fc80000000014 */
[----:B------:R-:W-:-:S04]  /*275b0*/  FADD.FTZ R5, -R4, -RZ ;  /* 0x800000ff04057221 */ /* 0x000fc80000010100 */
[----:B------:R-:W-:-:S07]  /*275c0*/  FFMA R20, R20, R5, R20 ;  /* 0x0000000514147223 */ /* 0x000fce0000000014 */
.L_x_649:
[----:B------:R-:W-:Y:S05]  /*275d0*/  BSYNC B1 ;  /* 0x0000000000017941 */ /* 0x000fea0003800000 */
.L_x_647:
        /* <DEDUP_REMOVED lines=10> */
.L_x_651:
[----:B------:R-:W1:Y:S02]  /*27680*/  MUFU.RCP R15, R52 ;  /* 0x00000034000f7308 */ /* 0x000e640000001000 */
[----:B-1----:R-:W-:-:S04]  /*27690*/  FFMA R4, R52, R15, -1 ;  /* 0xbf80000034047423 */ /* 0x002fc8000000000f */
[----:B------:R-:W-:-:S04]  /*276a0*/  FADD.FTZ R4, -R4, -RZ ;  /* 0x800000ff04047221 */ /* 0x000fc80000010100 */
[----:B------:R-:W-:-:S07]  /*276b0*/  FFMA R15, R15, R4, R15 ;  /* 0x000000040f0f7223 */ /* 0x000fce000000000f */
.L_x_652:
[----:B------:R-:W-:Y:S05]  /*276c0*/  BSYNC B1 ;  /* 0x0000000000017941 */ /* 0x000fea0003800000 */
.L_x_650:
        /* <DEDUP_REMOVED lines=10> */
.L_x_654:
[----:B------:R-:W1:Y:S02]  /*27770*/  MUFU.RCP R22, R35 ;  /* 0x0000002300167308 */ /* 0x000e640000001000 */
[----:B-1----:R-:W-:-:S04]  /*27780*/  FFMA R4, R35, R22, -1 ;  /* 0xbf80000023047423 */ /* 0x002fc80000000016 */
[----:B------:R-:W-:-:S04]  /*27790*/  FADD.FTZ R5, -R4, -RZ ;  /* 0x800000ff04057221 */ /* 0x000fc80000010100 */
[----:B------:R-:W-:-:S07]  /*277a0*/  FFMA R22, R22, R5, R22 ;  /* 0x0000000516167223 */ /* 0x000fce0000000016 */
.L_x_655:
[----:B------:R-:W-:Y:S05]  /*277b0*/  BSYNC B1 ;  /* 0x0000000000017941 */ /* 0x000fea0003800000 */
.L_x_653:
        /* <DEDUP_REMOVED lines=10> */
.L_x_657:
[----:B------:R-:W1:Y:S02]  /*27860*/  MUFU.RCP R21, R26 ;  /* 0x0000001a00157308 */ /* 0x000e640000001000 */
[----:B-1----:R-:W-:-:S04]  /*27870*/  FFMA R4, R26, R21, -1 ;  /* 0xbf8000001a047423 */ /* 0x002fc80000000015 */
[----:B------:R-:W-:-:S04]  /*27880*/  FADD.FTZ R4, -R4, -RZ ;  /* 0x800000ff04047221 */ /* 0x000fc80000010100 */
[----:B------:R-:W-:-:S07]  /*27890*/  FFMA R21, R21, R4, R21 ;  /* 0x0000000415157223 */ /* 0x000fce0000000015 */
.L_x_658:
[----:B------:R-:W-:Y:S05]  /*278a0*/  BSYNC B1 ;  /* 0x0000000000017941 */ /* 0x000fea0003800000 */
.L_x_656:
        /* <DEDUP_REMOVED lines=10> */
.L_x_660:
[----:B------:R-:W1:Y:S02]  /*27950*/  MUFU.RCP R24, R33 ;  /* 0x0000002100187308 */ /* 0x000e640000001000 */
[----:B-1----:R-:W-:-:S04]  /*27960*/  FFMA R4, R33, R24, -1 ;  /* 0xbf80000021047423 */ /* 0x002fc80000000018 */
[----:B------:R-:W-:-:S04]  /*27970*/  FADD.FTZ R5, -R4, -RZ ;  /* 0x800000ff04057221 */ /* 0x000fc80000010100 */
[----:B------:R-:W-:-:S07]  /*27980*/  FFMA R24, R24, R5, R24 ;  /* 0x0000000518187223 */ /* 0x000fce0000000018 */
.L_x_661:
[----:B------:R-:W-:Y:S05]  /*27990*/  BSYNC B1 ;  /* 0x0000000000017941 */ /* 0x000fea0003800000 */
.L_x_659:
        /* <DEDUP_REMOVED lines=10> */
.L_x_663:
[----:B------:R-:W1:Y:S02]  /*27a40*/  MUFU.RCP R23, R28 ;  /* 0x0000001c00177308 */ /* 0x000e640000001000 */
[----:B-1----:R-:W-:-:S04]  /*27a50*/  FFMA R4, R28, R23, -1 ;  /* 0xbf8000001c047423 */ /* 0x002fc80000000017 */
[----:B------:R-:W-:-:S04]  /*27a60*/  FADD.FTZ R4, -R4, -RZ ;  /* 0x800000ff04047221 */ /* 0x000fc80000010100 */
[----:B------:R-:W-:-:S07]  /*27a70*/  FFMA R23, R23, R4, R23 ;  /* 0x0000000417177223 */ /* 0x000fce0000000017 */
.L_x_664:
[----:B------:R-:W-:Y:S05]  /*27a80*/  BSYNC B1 ;  /* 0x0000000000017941 */ /* 0x000fea0003800000 */
.L_x_662:
        /* <DEDUP_REMOVED lines=10> */
.L_x_666:
[----:B------:R-:W1:Y:S02]  /*27b30*/  MUFU.RCP R26, R43 ;  /* 0x0000002b001a7308 */ /* 0x000e640000001000 */
[----:B-1----:R-:W-:-:S04]  /*27b40*/  FFMA R4, R43, R26, -1 ;  /* 0xbf8000002b047423 */ /* 0x002fc8000000001a */
[----:B------:R-:W-:-:S04]  /*27b50*/  FADD.FTZ R5, -R4, -RZ ;  /* 0x800000ff04057221 */ /* 0x000fc80000010100 */
[----:B------:R-:W-:-:S07]  /*27b60*/  FFMA R26, R26, R5, R26 ;  /* 0x000000051a1a7223 */ /* 0x000fce000000001a */
.L_x_667:
[----:B------:R-:W-:Y:S05]  /*27b70*/  BSYNC B1 ;  /* 0x0000000000017941 */ /* 0x000fea0003800000 */
.L_x_665:
        /* <DEDUP_REMOVED lines=10> */
.L_x_669:
[----:B------:R-:W1:Y:S02]  /*27c20*/  MUFU.RCP R25, R32 ;  /* 0x0000002000197308 */ /* 0x000e640000001000 */
[----:B-1----:R-:W-:-:S04]  /*27c30*/  FFMA R4, R32, R25, -1 ;  /* 0xbf80000020047423 */ /* 0x002fc80000000019 */
[----:B------:R-:W-:-:S04]  /*27c40*/  FADD.FTZ R4, -R4, -RZ ;  /* 0x800000ff04047221 */ /* 0x000fc80000010100 */
[----:B------:R-:W-:-:S07]  /*27c50*/  FFMA R25, R25, R4, R25 ;  /* 0x0000000419197223 */ /* 0x000fce0000000019 */
.L_x_670:
[----:B------:R-:W-:Y:S05]  /*27c60*/  BSYNC B1 ;  /* 0x0000000000017941 */ /* 0x000fea0003800000 */
.L_x_668:
        /* <DEDUP_REMOVED lines=10> */
.L_x_672:
[----:B------:R-:W1:Y:S02]  /*27d10*/  MUFU.RCP R28, R41 ;  /* 0x00000029001c7308 */ /* 0x000e640000001000 */
[----:B-1----:R-:W-:-:S04]  /*27d20*/  FFMA R4, R41, R28, -1 ;  /* 0xbf80000029047423 */ /* 0x002fc8000000001c */
[----:B------:R-:W-:-:S04]  /*27d30*/  FADD.FTZ R5, -R4, -RZ ;  /* 0x800000ff04057221 */ /* 0x000fc80000010100 */
[----:B------:R-:W-:-:S07]  /*27d40*/  FFMA R28, R28, R5, R28 ;  /* 0x000000051c1c7223 */ /* 0x000fce000000001c */
.L_x_673:
[----:B------:R-:W-:Y:S05]  /*27d50*/  BSYNC B1 ;  /* 0x0000000000017941 */ /* 0x000fea0003800000 */
.L_x_671:
        /* <DEDUP_REMOVED lines=10> */
.L_x_675:
[----:B------:R-:W1:Y:S02]  /*27e00*/  MUFU.RCP R27, R34 ;  /* 0x00000022001b7308 */ /* 0x000e640000001000 */
[----:B-1----:R-:W-:-:S04]  /*27e10*/  FFMA R4, R34, R27, -1 ;  /* 0xbf80000022047423 */ /* 0x002fc8000000001b */
[----:B------:R-:W-:-:S04]  /*27e20*/  FADD.FTZ R4, -R4, -RZ ;  /* 0x800000ff04047221 */ /* 0x000fc80000010100 */
[----:B------:R-:W-:-:S07]  /*27e30*/  FFMA R27, R27, R4, R27 ;  /* 0x000000041b1b7223 */ /* 0x000fce000000001b */
.L_x_676:
[----:B------:R-:W-:Y:S05]  /*27e40*/  BSYNC B1 ;  /* 0x0000000000017941 */ /* 0x000fea0003800000 */
.L_x_674:
        /* <DEDUP_REMOVED lines=10> */
.L_x_678:
[----:B------:R-:W1:Y:S02]  /*27ef0*/  MUFU.RCP R30, R45 ;  /* 0x0000002d001e7308 */ /* 0x000e640000001000 */
[----:B-1----:R-:W-:-:S04]  /*27f00*/  FFMA R4, R45, R30, -1 ;  /* 0xbf8000002d047423 */ /* 0x002fc8000000001e */
[----:B------:R-:W-:-:S04]  /*27f10*/  FADD.FTZ R5, -R4, -RZ ;  /* 0x800000ff04057221 */ /* 0x000fc80000010100 */
[----:B------:R-:W-:-:S07]  /*27f20*/  FFMA R30, R30, R5, R30 ;  /* 0x000000051e1e7223 */ /* 0x000fce000000001e */
.L_x_679:
[----:B------:R-:W-:Y:S05]  /*27f30*/  BSYNC B1 ;  /* 0x0000000000017941 */ /* 0x000fea0003800000 */
.L_x_677:
        /* <DEDUP_REMOVED lines=10> */
.L_x_681:
[----:B------:R-:W1:Y:S02]  /*27fe0*/  MUFU.RCP R29, R40 ;  /* 0x00000028001d7308 */ /* 0x000e640000001000 */
[----:B-1----:R-:W-:-:S04]  /*27ff0*/  FFMA R4, R40, R29, -1 ;  /* 0xbf80000028047423 */ /* 0x002fc8000000001d */
[----:B------:R-:W-:-:S04]  /*28000*/  FADD.FTZ R4, -R4, -RZ ;  /* 0x800000ff04047221 */ /* 0x000fc80000010100 */
[----:B------:R-:W-:-:S07]  /*28010*/  FFMA R29, R29, R4, R29 ;  /* 0x000000041d1d7223 */ /* 0x000fce000000001d */
.L_x_682:
[----:B------:R-:W-:Y:S05]  /*28020*/  BSYNC B1 ;  /* 0x0000000000017941 */ /* 0x000fea0003800000 */
.L_x_680:
        /* <DEDUP_REMOVED lines=10> */
.L_x_684:
[----:B------:R-:W1:Y:S02]  /*280d0*/  MUFU.RCP R32, R47 ;  /* 0x0000002f00207308 */ /* 0x000e640000001000 */
[----:B-1----:R-:W-:-:S04]  /*280e0*/  FFMA R4, R47, R32, -1 ;  /* 0xbf8000002f047423 */ /* 0x002fc80000000020 */
[----:B------:R-:W-:-:S04]  /*280f0*/  FADD.FTZ R5, -R4, -RZ ;  /* 0x800000ff04057221 */ /* 0x000fc80000010100 */
[----:B------:R-:W-:-:S07]  /*28100*/  FFMA R32, R32, R5, R32 ;  /* 0x0000000520207223 */ /* 0x000fce0000000020 */
.L_x_685:
[----:B------:R-:W-:Y:S05]  /*28110*/  BSYNC B1 ;  /* 0x0000000000017941 */ /* 0x000fea0003800000 */
.L_x_683:
        /* <DEDUP_REMOVED lines=10> */
.L_x_687:
[----:B------:R-:W1:Y:S02]  /*281c0*/  MUFU.RCP R33, R14 ;  /* 0x0000000e00217308 */ /* 0x000e640000001000 */
[----:B-1----:R-:W-:-:S04]  /*281d0*/  FFMA R4, R14, R33, -1 ;  /* 0xbf8000000e047423 */ /* 0x002fc80000000021 */
[----:B------:R-:W-:-:S04]  /*281e0*/  FADD.FTZ R4, -R4, -RZ ;  /* 0x800000ff04047221 */ /* 0x000fc80000010100 */
[----:B------:R-:W-:-:S07]  /*281f0*/  FFMA R33, R33, R4, R33 ;  /* 0x0000000421217223 */ /* 0x000fce0000000021 */
.L_x_688:
[----:B------:R-:W-:Y:S05]  /*28200*/  BSYNC B1 ;  /* 0x0000000000017941 */ /* 0x000fea0003800000 */
.L_x_686:
        /* <DEDUP_REMOVED lines=9> */
.L_x_690:
[----:B------:R-:W1:Y:S02]  /*282a0*/  MUFU.RCP R5, R12 ;  /* 0x0000000c00057308 */ /* 0x000e640000001000 */
[----:B-1----:R-:W-:-:S04]  /*282b0*/  FFMA R4, R12, R5, -1 ;  /* 0xbf8000000c047423 */ /* 0x002fc80000000005 */
[----:B------:R-:W-:-:S04]  /*282c0*/  FADD.FTZ R4, -R4, -RZ ;  /* 0x800000ff04047221 */ /* 0x000fc80000010100 */
[----:B------:R-:W-:-:S07]  /*282d0*/  FFMA R8, R5, R4, R5 ;  /* 0x0000000405087223 */ /* 0x000fce0000000005 */
.L_x_691:
[----:B------:R-:W-:Y:S05]  /*282e0*/  BSYNC B1 ;  /* 0x0000000000017941 */ /* 0x000fea0003800000 */
.L_x_689:
        /* <DEDUP_REMOVED lines=10> */
.L_x_692:
        /* <DEDUP_REMOVED lines=27> */
.L_x_694:
[----:B------:R-:W-:Y:S05]  /*28540*/  BSYNC B0 ;  /* 0x0000000000007941 */ /* 0x000fea0003800000 */
.L_x_693:
[----:B------:R-:W-:Y:S04]  /*28550*/  BSSY B0, `(.L_x_695) ;  /* 0x000003a000007945 */ /* 0x000fe80003800000 */
[----:B------:R-:W-:Y:S05]  /*28560*/  @P0 BRA `(.L_x_696) ;  /* 0x0000000000e00947 */ /* 0x000fea0003800000 */
[----:B------:R-:W-:-:S04]  /*28570*/  MOV R4, UR44 ;  /* 0x0000002c00047c02 */ /* 0x000fc80008000f00 */
[----:B------:R-:W-:-:S13]  /*28580*/  ISETP.NE.AND P3, PT, R4, 0x3, PT ;  /* 0x000000030400780c */ /* 0x000fda0003f65270 */
[----:B------:R-:W-:Y:S05]  /*28590*/  @!P3 BRA `(.L_x_697) ;  /* 0x000000000004b947 */ /* 0x000fea0003800000 */
[----:B------:R-:W-:Y:S01]  /*285a0*/  BPT.TRAP 0x1 ;  /* 0x000000040000795c */ /* 0x000fe20000300000 */
.L_x_697:
[----:B------:R-:W-:Y:S01]  /*285b0*/  LEA R4, R18, UR48, 0x3 ;  /* 0x0000003012047c11 */ /* 0x000fe2000f8e18ff */
[----:B------:R-:W-:Y:S01]  /*285c0*/  BSSY B1, `(.L_x_698) ;  /* 0x0000004000017945 */ /* 0x000fe20003800000 */
[----:B------:R-:W-:-:S04]  /*285d0*/  SHF.L.U32 R5, R19, 0x1f, RZ ;  /* 0x0000001f13057819 */ /* 0x000fc800000006ff */
[----:B------:R-:W1:Y:S02]  /*285e0*/  SYNCS.PHASECHK.TRANS64.TRYWAIT P2, [R4+URZ+0x60], R5 ;  /* 0x00006005040075a7 */ /* 0x000e64000804017f */
[----:B-1----:R-:W-:Y:S05]  /*285f0*/  @!P2 BRA `(.L_x_699) ;  /* 0x000000ec00d8a947 */ /* 0x002fea0003800000 */
.L_x_1151:
[----:B------:R-:W-:Y:S05]  /*28600*/  BSYNC B1 ;  /* 0x0000000000017941 */ /* 0x000fea0003800000 */
.L_x_698:
        /* <DEDUP_REMOVED lines=22> */
.L_x_701:
[----:B------:R-:W-:Y:S05]  /*28770*/  BSYNC B1 ;  /* 0x0000000000017941 */ /* 0x000fea0003800000 */
.L_x_700:
        /* <DEDUP_REMOVED lines=8> */
.L_x_702:
        /* <DEDUP_REMOVED lines=15> */
.L_x_696:
[----:B------:R-:W-:Y:S05]  /*288f0*/  BSYNC B0 ;  /* 0x0000000000007941 */ /* 0x000fea0003800000 */
.L_x_695:
[----:B------:R-:W2:Y:S04]  /*28900*/  LDL.LU R5, [R1+0x3e0] ;  /* 0x0003e00001057983 */ /* 0x000ea80000300800 */
[----:B------:R-:W3:Y:S04]  /*28910*/  LDL.LU R13, [R1+0x3e4] ;  /* 0x0003e400010d7983 */ /* 0x000ee80000300800 */
[----:B------:R-:W4:Y:S04]  /*28920*/  LDL.LU R15, [R1+0x3e8] ;  /* 0x0003e800010f7983 */ /* 0x000f280000300800 */
[----:B------:R-:W5:Y:S04]  /*28930*/  LDL.LU R21, [R1+0x3ec] ;  /* 0x0003ec0001157983 */ /* 0x000f680000300800 */
[----:B------:R-:W4:Y:S04]  /*28940*/  LDL.LU R23, [R1+0x3f0] ;  /* 0x0003f00001177983 */ /* 0x000f280000300800 */
[----:B------:R-:W5:Y:S04]  /*28950*/  LDL.LU R24, [R1+0x3f4] ;  /* 0x0003f40001187983 */ /* 0x000f680000300800 */
[----:B------:R-:W4:Y:S04]  /*28960*/  LDL.LU R27, [R1+0x3f8] ;  /* 0x0003f800011b7983 */ /* 0x000f280000300800 */
[----:B------:R-:W4:Y:S04]  /*28970*/  LDL.LU R29, [R1+0x3fc] ;  /* 0x0003fc00011d7983 */ /* 0x000f280000300800 */
[----:B------:R-:W4:Y:S01]  /*28980*/  LDL.LU R28, [R1+0x400] ;  /* 0x00040000011c7983 */ /* 0x000f220000300800 */
[----:B------:R-:W-:-:S03]  /*28990*/  F2FP.F16.E4M3.UNPACK_B R4, R7 ;  /* 0x00000007ff04723e */ /* 0x000fc600020006ff */
[----:B------:R-:W4:Y:S01]  /*289a0*/  LDL.LU R22, [R1+0x404] ;  /* 0x0004040001167983 */ /* 0x000f220000300800 */
[----:B------:R-:W-:Y:S01]  /*289b0*/  F2FP.F16.E4M3.UNPACK_B R14, R6 ;  /* 0x00000006ff0e723e */ /* 0x000fe200020006ff */
[--C-:B------:R-:W-:Y:S02]  /*289c0*/  HADD2.F32 R8, -RZ, R4.reuse.H0_H0 ;  /* 0x20000004ff087230 */ /* 0x100fe40000004100 */
[----:B------:R-:W-:Y:S01]  /*289d0*/  HADD2.F32 R12, -RZ, R4.H1_H1 ;  /* 0x30000004ff0c7230 */ /* 0x000fe20000004100 */
[----:B------:R-:W-:Y:S01]  /*289e0*/  F2FP.F16.E4M3.UNPACK_B R4, R7.H1 ;  /* 0x00000007ff04723e */ /* 0x000fe200030006ff */
[--C-:B------:R-:W-:Y:S02]  /*289f0*/  HADD2.F32 R20, -RZ, R14.reuse.H0_H0 ;  /* 0x2000000eff147230 */ /* 0x100fe40000004100 */
[----:B------:R-:W-:Y:S01]  /*28a00*/  HADD2.F32 R14, -RZ, R14.H1_H1 ;  /* 0x3000000eff0e7230 */ /* 0x000fe20000004100 */
[----:B------:R-:W-:Y:S02]  /*28a10*/  MOV R48, 0x3bbb989d ;  /* 0x3bbb989d00307802 */ /* 0x000fe40000000f00 */
[----:B------:R-:W-:-:S02]  /*28a20*/  MOV R49, 0x437c0000 ;  /* 0x437c000000317802 */ /* 0x000fc40000000f00 */
[----:B------:R-:W-:Y:S02]  /*28a30*/  F2FP.F16.E4M3.UNPACK_B R26, R3.H1 ;  /* 0x00000003ff1a723e */ /* 0x000fe400030006ff */
[-C--:B------:R-:W-:Y:S02]  /*28a40*/  F2FP.F16.E4M3.UNPACK_B R32, R0.reuse ;  /* 0x00000000ff20723e */ /* 0x080fe400020006ff */
[----:B------:R-:W-:Y:S01]  /*28a50*/  F2FP.F16.E4M3.UNPACK_B R42, R0.H1 ;  /* 0x00000000ff2a723e */ /* 0x000fe200030006ff */
[----:B------:R-:W-:Y:S01]  /*28a60*/  BSSY B1, `(.L_x_703) ;  /* 0x00000c2000017945 */ /* 0x000fe20003800000 */
[C---:B--2---:R-:W-:Y:S01]  /*28a70*/  FMUL R5, R16.reuse, R5 ;  /* 0x0000000510057220 */ /* 0x044fe20000400000 */
[C---:B---3--:R-:W-:Y:S01]  /*28a80*/  FMUL R13, R16.reuse, R13 ;  /* 0x0000000d100d7220 */ /* 0x048fe20000400000 */
[----:B-----5:R-:W-:Y:S02]  /*28a90*/  FMUL R25, R16, R24 ;  /* 0x0000001810197220 */ /* 0x020fe40000400000 */
[----:B------:R-:W2:Y:S04]  /*28aa0*/  LDL.LU R24, [R1+0x408] ;  /* 0x0004080001187983 */ /* 0x000ea80000300800 */
[----:B------:R-:W3:Y:S04]  /*28ab0*/  LDL.LU R34, [R1+0x40c] ;  /* 0x00040c0001227983 */ /* 0x000ee80000300800 */
[----:B------:R-:W5:Y:S04]  /*28ac0*/  LDL.LU R30, [R1+0x410] ;  /* 0x00041000011e7983 */ /* 0x000f680000300800 */
[----:B------:R-:W5:Y:S04]  /*28ad0*/  LDL.LU R38, [R1+0x414] ;  /* 0x0004140001267983 */ /* 0x000f680000300800 */
[----:B------:R-:W5:Y:S04]  /*28ae0*/  LDL.LU R36, [R1+0x418] ;  /* 0x0004180001247983 */ /* 0x000f680000300800 */
[----:B------:R-:W5:Y:S01]  /*28af0*/  LDL.LU R46, [R1+0x41c] ;  /* 0x00041c00012e7983 */ /* 0x000f620000300800 */
[----:B------:R-:W-:Y:S01]  /*28b00*/  FFMA R5, R2, R8, R5 ;  /* 0x0000000802057223 */ /* 0x000fe20000000005 */
[----:B------:R-:W-:-:S02]  /*28b10*/  HADD2.F32 R8, -RZ, R4.H0_H0 ;  /* 0x20000004ff087230 */ /* 0x000fc40000004100 */
[----:B------:R-:W-:Y:S01]  /*28b20*/  FMUL R21, R16, R21 ;  /* 0x0000001510157220 */ /* 0x000fe20000400000 */
[----:B------:R-:W-:Y:S02]  /*28b30*/  HADD2.F32 R4, -RZ, R4.H1_H1 ;  /* 0x30000004ff047230 */ /* 0x000fe40000004100 */
[C---:B------:R-:W-:Y:S01]  /*28b40*/  FFMA R25, R2.reuse, R14, R25 ;  /* 0x0000000e02197223 */ /* 0x040fe20000000019 */
[----:B------:R-:W-:Y:S01]  /*28b50*/  FFMA R13, R2, R12, R13 ;  /* 0x0000000c020d7223 */ /* 0x000fe2000000000d */
[C---:B----4-:R-:W-:Y:S01]  /*28b60*/  FMUL R23, R16.reuse, R23 ;  /* 0x0000001710177220 */ /* 0x050fe20000400000 */
[----:B------:R-:W-:Y:S01]  /*28b70*/  F2FP.F16.E4M3.UNPACK_B R14, R3 ;  /* 0x00000003ff0e723e */ /* 0x000fe200020006ff */
[----:B------:R-:W-:Y:S01]  /*28b80*/  FMUL R15, R16, R15 ;  /* 0x0000000f100f7220 */ /* 0x000fe20000400000 */
[----:B------:R-:W-:Y:S01]  /*28b90*/  F2FP.F16.E4M3.UNPACK_B R12, R6.H1 ;  /* 0x00000006ff0c723e */ /* 0x000fe200030006ff */
[C---:B------:R-:W-:Y:S01]  /*28ba0*/  FFMA R21, R2.reuse, R4, R21 ;  /* 0x0000000402157223 */ /* 0x040fe20000000015 */
[C---:B------:R-:W-:Y:S01]  /*28bb0*/  FFMA R23, R2.reuse, R20, R23 ;  /* 0x0000001402177223 */ /* 0x040fe20000000017 */
[----:B------:R-:W-:Y:S01]  /*28bc0*/  FFMA.SAT R4, -R5, R48, 0.5 ;  /* 0x3f00000005047423 */ /* 0x000fe20000002130 */
[----:B------:R-:W-:Y:S01]  /*28bd0*/  FFMA R15, R2, R8, R15 ;  /* 0x00000008020f7223 */ /* 0x000fe2000000000f */
[----:B------:R-:W-:-:S02]  /*28be0*/  HADD2.F32 R20, -RZ, R14.H0_H0 ;  /* 0x2000000eff147230 */ /* 0x000fc40000004100 */
[C---:B------:R-:W-:Y:S01]  /*28bf0*/  FMUL R31, R16.reuse, R28 ;  /* 0x0000001c101f7220 */ /* 0x040fe20000400000 */
[--C-:B------:R-:W-:Y:S02]  /*28c00*/  HADD2.F32 R8, -RZ, R12.reuse.H0_H0 ;  /* 0x2000000cff087230 */ /* 0x100fe40000004100 */
[----:B------:R-:W-:Y:S01]  /*28c10*/  FMUL R27, R16, R27 ;  /* 0x0000001b101b7220 */ /* 0x000fe20000400000 */
[----:B------:R-:W-:Y:S01]  /*28c20*/  FFMA.RM R4, R4, R49, 12582913 ;  /* 0x4b40000104047423 */ /* 0x000fe20000004031 */
[C---:B------:R-:W-:Y:S01]  /*28c30*/  FFMA R31, R2.reuse, R20, R31 ;  /* 0x00000014021f7223 */ /* 0x040fe2000000001f */
[----:B------:R-:W-:Y:S02]  /*28c40*/  HADD2.F32 R12, -RZ, R12.H1_H1 ;  /* 0x3000000cff0c7230 */ /* 0x000fe40000004100 */
[----:B------:R-:W-:Y:S01]  /*28c50*/  FFMA R27, R2, R8, R27 ;  /* 0x00000008021b7223 */ /* 0x000fe2000000001b */
[----:B------:R-:W-:Y:S02]  /*28c60*/  HADD2.F32 R20, -RZ, R14.H1_H1 ;  /* 0x3000000eff147230 */ /* 0x000fe40000004100 */
[C---:B------:R-:W-:Y:S01]  /*28c70*/  FMUL R29, R16.reuse, R29 ;  /* 0x0000001d101d7220 */ /* 0x040fe20000400000 */
[----:B------:R-:W-:Y:S01]  /*28c80*/  FMUL R33, R16, R22 ;  /* 0x0000001610217220 */ /* 0x000fe20000400000 */
[----:B------:R-:W-:Y:S01]  /*28c90*/  FADD R8, R4, -12583039 ;  /* 0xcb40007f04087421 */ /* 0x000fe20000000000 */
[----:B------:R-:W-:Y:S01]  /*28ca0*/  FFMA.SAT R14, -R15, R48, 0.5 ;  /* 0x3f0000000f0e7423 */ /* 0x000fe20000002130 */
[C---:B------:R-:W-:Y:S01]  /*28cb0*/  FFMA R29, R2.reuse, R12, R29 ;  /* 0x0000000c021d7223 */ /* 0x040fe2000000001d */
[----:B------:R-:W-:Y:S01]  /*28cc0*/  FFMA R33, R2, R20, R33 ;  /* 0x0000001402217223 */ /* 0x000fe20000000021 */
[----:B------:R-:W-:Y:S01]  /*28cd0*/  FFMA R8, -R5, 1.4426950216293334961, -R8 ;  /* 0x3fb8aa3b05087823 */ /* 0x000fe20000000908 */
[----:B------:R-:W-:Y:S01]  /*28ce0*/  FFMA.SAT R12, -R13, R48, 0.5 ;  /* 0x3f0000000d0c7423 */ /* 0x000fe20000002130 */
[----:B------:R-:W-:-:S02]  /*28cf0*/  FFMA.RM R20, R14, R49, 12582913 ;  /* 0x4b4000010e147423 */ /* 0x000fc40000004031 */
[----:B------:R-:W-:Y:S01]  /*28d00*/  FFMA R8, -R5, 1.925963033500011079e-08, R8 ;  /* 0x32a5706005087823 */ /* 0x000fe20000000108 */
[----:B------:R-:W-:Y:S01]  /*28d10*/  FFMA.RM R12, R12, R49, 12582913 ;  /* 0x4b4000010c0c7423 */ /* 0x000fe20000004031 */
[----:B------:R-:W-:Y:S01]  /*28d20*/  FADD R22, R20, -12583039 ;  /* 0xcb40007f14167421 */ /* 0x000fe20000000000 */
[----:B------:R-:W-:Y:S02]  /*28d30*/  HADD2.F32 R28, -RZ, R26.H0_H0 ;  /* 0x2000001aff1c7230 */ /* 0x000fe40000004100 */
[----:B------:R-:W-:Y:S01]  /*28d40*/  FADD R14, R12, -12583039 ;  /* 0xcb40007f0c0e7421 */ /* 0x000fe20000000000 */
[----:B------:R-:W-:Y:S01]  /*28d50*/  FFMA R22, -R15, 1.4426950216293334961, -R22 ;  /* 0x3fb8aa3b0f167823 */ /* 0x000fe20000000916 */
[----:B------:R-:W1:Y:S02]  /*28d60*/  MUFU.EX2 R35, R8 ;  /* 0x0000000800237308 */ /* 0x000e640000000800 */
[----:B------:R-:W-:Y:S01]  /*28d70*/  FFMA R14, -R13, 1.4426950216293334961, -R14 ;  /* 0x3fb8aa3b0d0e7823 */ /* 0x000fe2000000090e */
[----:B------:R-:W-:Y:S01]  /*28d80*/  FFMA R22, -R15, 1.925963033500011079e-08, R22 ;  /* 0x32a570600f167823 */ /* 0x000fe20000000116 */
[----:B------:R-:W-:-:S02]  /*28d90*/  FFMA.SAT R15, -R23, R48, 0.5 ;  /* 0x3f000000170f7423 */ /* 0x000fc40000002130 */
[----:B------:R-:W-:-:S04]  /*28da0*/  FFMA R14, -R13, 1.925963033500011079e-08, R14 ;  /* 0x32a570600d0e7823 */ /* 0x000fc8000000010e */
[----:B------:R4:W-:Y:S08]  /*28db0*/  MUFU.EX2 R37, R14 ;  /* 0x0000000e00257308 */ /* 0x0009f00000000800 */
[----:B------:R5:W-:Y:S01]  /*28dc0*/  MUFU.EX2 R39, R22 ;  /* 0x0000001600277308 */ /* 0x000be20000000800 */
[----:B------:R-:W-:Y:S01]  /*28dd0*/  HADD2.F32 R44, -RZ, R42.H1_H1 ;  /* 0x3000002aff2c7230 */ /* 0x000fe20000004100 */
[----:B------:R-:W-:-:S05]  /*28de0*/  SHF.L.U32 R4, R4, 0x17, RZ ;  /* 0x0000001704047819 */ /* 0x000fca00000006ff */
[----:B-1----:R-:W-:-:S05]  /*28df0*/  FFMA R35, R4, R35, 1 ;  /* 0x3f80000004237423 */ /* 0x002fca0000000023 */
[----:B------:R-:W-:-:S04]  /*28e00*/  IADD3 R4, R35, 0x1800000, RZ ;  /* 0x0180000023047810 */ /* 0x000fc80007ffe0ff */
[----:B------:R-:W-:-:S04]  /*28e10*/  LOP3.LUT R4, R4, 0x7f800000, RZ, 0xc0, !PT ;  /* 0x7f80000004047812 */ /* 0x000fc800078ec0ff */
[----:B------:R-:W-:Y:S02]  /*28e20*/  ISETP.GT.U32.AND P2, PT, R4, 0x1ffffff, PT ;  /* 0x01ffffff0400780c */ /* 0x000fe40003f44070 */
[----:B------:R-:W-:Y:S02]  /*28e30*/  SHF.L.U32 R12, R12, 0x17, RZ ;  /* 0x000000170c0c7819 */ /* 0x000fe400000006ff */
[----:B------:R-:W-:Y:S01]  /*28e40*/  SHF.L.U32 R20, R20, 0x17, RZ ;  /* 0x0000001714147819 */ /* 0x000fe200000006ff */
[----:B--2---:R-:W-:Y:S01]  /*28e50*/  FMUL R5, R16, R24 ;  /* 0x0000001810057220 */ /* 0x004fe20000400000 */
[----:B------:R-:W-:-:S04]  /*28e60*/  FFMA.SAT R24, -R21, R48, 0.5 ;  /* 0x3f00000015187423 */ /* 0x000fc80000002130 */
[----:B------:R-:W-:Y:S01]  /*28e70*/  FFMA.RM R24, R24, R49, 12582913 ;  /* 0x4b40000118187423 */ /* 0x000fe20000004031 */
[----:B------:R-:W-:-:S03]  /*28e80*/  FFMA R5, R2, R28, R5 ;  /* 0x0000001c02057223 */ /* 0x000fc60000000005 */
[----:B------:R-:W-:Y:S01]  /*28e90*/  FADD R8, R24, -12583039 ;  /* 0xcb40007f18087421 */ /* 0x000fe20000000000 */
[----:B------:R-:W-:Y:S02]  /*28ea0*/  HADD2.F32 R28, -RZ, R26.H1_H1 ;  /* 0x3000001aff1c7230 */ /* 0x000fe40000004100 */
[----:B---3--:R-:W-:Y:S01]  /*28eb0*/  FMUL R13, R16, R34 ;  /* 0x00000022100d7220 */ /* 0x008fe20000400000 */
[-C--:B------:R-:W-:Y:S01]  /*28ec0*/  FFMA.RM R26, R15, R49.reuse, 12582913 ;  /* 0x4b4000010f1a7423 */ /* 0x080fe20000004031 */
[----:B------:R-:W-:Y:S01]  /*28ed0*/  FFMA R8, -R21, 1.4426950216293334961, -R8 ;  /* 0x3fb8aa3b15087823 */ /* 0x000fe20000000908 */
[----:B------:R-:W-:Y:S01]  /*28ee0*/  FFMA.SAT R15, -R25, R48, 0.5 ;  /* 0x3f000000190f7423 */ /* 0x000fe20000002130 */
[----:B------:R-:W-:Y:S01]  /*28ef0*/  FFMA R13, R2, R28, R13 ;  /* 0x0000001c020d7223 */ /* 0x000fe2000000000d */
[----:B----4-:R-:W-:Y:S01]  /*28f00*/  FADD R14, R26, -12583039 ;  /* 0xcb40007f1a0e7421 */ /* 0x010fe20000000000 */
[----:B------:R-:W-:Y:S01]  /*28f10*/  FFMA R8, -R21, 1.925963033500011079e-08, R8 ;  /* 0x32a5706015087823 */ /* 0x000fe20000000108 */
[-C--:B------:R-:W-:Y:S01]  /*28f20*/  FFMA.RM R28, R15, R49.reuse, 12582913 ;  /* 0x4b4000010f1c7423 */ /* 0x080fe20000004031 */
[----:B------:R-:W-:Y:S01]  /*28f30*/  FFMA.SAT R21, -R27, R48, 0.5 ;  /* 0x3f0000001b157423 */ /* 0x000fe20000002130 */
[----:B-----5:R-:W-:Y:S01]  /*28f40*/  FMUL R15, R16, R30 ;  /* 0x0000001e100f7220 */ /* 0x020fe20000400000 */
[----:B------:R-:W-:Y:S01]  /*28f50*/  FFMA R14, -R23, 1.4426950216293334961, -R14 ;  /* 0x3fb8aa3b170e7823 */ /* 0x000fe2000000090e */
[----:B------:R-:W-:Y:S01]  /*28f60*/  FADD R30, R28, -12583039 ;  /* 0xcb40007f1c1e7421 */ /* 0x000fe20000000000 */
[----:B------:R-:W-:Y:S01]  /*28f70*/  FFMA.RM R22, R21, R49, 12582913 ;  /* 0x4b40000115167423 */ /* 0x000fe20000004031 */
[----:B------:R-:W-:Y:S01]  /*28f80*/  FFMA.SAT R21, -R29, R48, 0.5 ;  /* 0x3f0000001d157423 */ /* 0x000fe20000002130 */
[----:B------:R1:W-:Y:S01]  /*28f90*/  MUFU.EX2 R41, R8 ;  /* 0x0000000800297308 */ /* 0x0003e20000000800 */
[----:B------:R-:W-:Y:S01]  /*28fa0*/  FFMA R14, -R23, 1.925963033500011079e-08, R14 ;  /* 0x32a57060170e7823 */ /* 0x000fe2000000010e */
[----:B------:R-:W-:Y:S01]  /*28fb0*/  FFMA R30, -R25, 1.4426950216293334961, -R30 ;  /* 0x3fb8aa3b191e7823 */ /* 0x000fe2000000091e */
[----:B------:R-:W-:-:S02]  /*28fc0*/  HADD2.F32 R34, -RZ, R32.H0_H0 ;  /* 0x20000020ff227230 */ /* 0x000fc40000004100 */
[----:B------:R-:W-:Y:S02]  /*28fd0*/  HADD2.F32 R23, -RZ, R32.H1_H1 ;  /* 0x30000020ff177230 */ /* 0x000fe40000004100 */
[----:B------:R-:W-:Y:S01]  /*28fe0*/  FFMA.RM R32, R21, R49, 12582913 ;  /* 0x4b40000115207423 */ /* 0x000fe20000004031 */
[----:B-1----:R-:W-:Y:S01]  /*28ff0*/  FADD R8, R22, -12583039 ;  /* 0xcb40007f16087421 */ /* 0x002fe20000000000 */
[----:B------:R-:W-:Y:S01]  /*29000*/  FMUL R21, R16, R38 ;  /* 0x0000002610157220 */ /* 0x000fe20000400000 */
[----:B------:R-:W-:Y:S01]  /*29010*/  FFMA R30, -R25, 1.925963033500011079e-08, R30 ;  /* 0x32a57060191e7823 */ /* 0x000fe2000000011e */
[----:B------:R1:W2:Y:S01]  /*29020*/  MUFU.EX2 R43, R14 ;  /* 0x0000000e002b7308 */ /* 0x0002a20000000800 */
[----:B------:R-:W-:Y:S01]  /*29030*/  FFMA R8, -R27, 1.4426950216293334961, -R8 ;  /* 0x3fb8aa3b1b087823 */ /* 0x000fe20000000908 */
[----:B------:R-:W-:Y:S01]  /*29040*/  FFMA.SAT R25, -R33, R48, 0.5 ;  /* 0x3f00000021197423 */ /* 0x000fe20000002130 */
[C---:B------:R-:W-:Y:S01]  /*29050*/  FFMA R15, R2.reuse, R34, R15 ;  /* 0x00000022020f7223 */ /* 0x040fe2000000000f */
[----:B------:R-:W-:Y:S01]  /*29060*/  FFMA R21, R2, R23, R21 ;  /* 0x0000001702157223 */ /* 0x000fe20000000015 */
[----:B------:R-:W-:Y:S01]  /*29070*/  FADD R34, R32, -12583039 ;  /* 0xcb40007f20227421 */ /* 0x000fe20000000000 */
[----:B------:R-:W-:Y:S01]  /*29080*/  FFMA R8, -R27, 1.925963033500011079e-08, R8 ;  /* 0x32a570601b087823 */ /* 0x000fe20000000108 */
[----:B------:R-:W-:Y:S01]  /*29090*/  FMUL R23, R16, R36 ;  /* 0x0000002410177220 */ /* 0x000fe20000400000 */
[-C--:B-1----:R-:W-:Y:S01]  /*290a0*/  FFMA.SAT R14, -R31, R48.reuse, 0.5 ;  /* 0x3f0000001f0e7423 */ /* 0x082fe20000002130 */
[----:B------:R-:W-:Y:S01]  /*290b0*/  FFMA.RM R36, R25, R49, 12582913 ;  /* 0x4b40000119247423 */ /* 0x000fe20000004031 */
[----:B------:R-:W-:-:S02]  /*290c0*/  FFMA.SAT R25, -R13, R48, 0.5 ;  /* 0x3f0000000d197423 */ /* 0x000fc40000002130 */
[-C--:B------:R-:W-:Y:S01]  /*290d0*/  FFMA.RM R14, R14, R49.reuse, 12582913 ;  /* 0x4b4000010e0e7423 */ /* 0x080fe20000004031 */
[----:B------:R-:W-:Y:S01]  /*290e0*/  FFMA R34, -R29, 1.4426950216293334961, -R34 ;  /* 0x3fb8aa3b1d227823 */ /* 0x000fe20000000922 */
[----:B------:R1:W-:Y:S01]  /*290f0*/  MUFU.EX2 R27, R8 ;  /* 0x00000008001b7308 */ /* 0x0003e20000000800 */
[----:B------:R-:W-:Y:S01]  /*29100*/  FFMA.RM R40, R25, R49, 12582913 ;  /* 0x4b40000119287423 */ /* 0x000fe20000004031 */
[----:B------:R-:W-:Y:S02]  /*29110*/  HADD2.F32 R38, -RZ, R42.H0_H0 ;  /* 0x2000002aff267230 */ /* 0x000fe40000004100 */
[----:B------:R-:W-:-:S04]  /*29120*/  FFMA R34, -R29, 1.925963033500011079e-08, R34 ;  /* 0x32a570601d227823 */ /* 0x000fc80000000122 */
[----:B------:R3:W4:Y:S01]  /*29130*/  MUFU.EX2 R45, R30 ;  /* 0x0000001e002d7308 */ /* 0x0007220000000800 */
[----:B-1----:R-:W-:Y:S01]  /*29140*/  FFMA.SAT R8, -R5, R48, 0.5 ;  /* 0x3f00000005087423 */ /* 0x002fe20000002130 */
[----:B------:R-:W-:-:S03]  /*29150*/  FADD R42, R40, -12583039 ;  /* 0xcb40007f282a7421 */ /* 0x000fc60000000000 */
[----:B------:R-:W-:Y:S01]  /*29160*/  FFMA.RM R8, R8, R49, 12582913 ;  /* 0x4b40000108087423 */ /* 0x000fe20000004031 */
[----:B---3--:R-:W-:Y:S02]  /*29170*/  FADD R30, R14, -12583039 ;  /* 0xcb40007f0e1e7421 */ /* 0x008fe40000000000 */
[----:B------:R1:W3:Y:S01]  /*29180*/  MUFU.EX2 R29, R34 ;  /* 0x00000022001d7308 */ /* 0x0002e20000000800 */
[----:B------:R-:W-:Y:S01]  /*29190*/  FMUL R25, R16, R46 ;  /* 0x0000002e10197220 */ /* 0x000fe20000400000 */
[----:B------:R-:W-:Y:S01]  /*291a0*/  FFMA R30, -R31, 1.4426950216293334961, -R30 ;  /* 0x3fb8aa3b1f1e7823 */ /* 0x000fe2000000091e */
[----:B------:R-:W-:Y:S01]  /*291b0*/  FFMA R23, R2, R38, R23 ;  /* 0x0000002602177223 */ /* 0x000fe20000000017 */
[----:B------:R-:W-:Y:S01]  /*291c0*/  FFMA R42, -R13, 1.4426950216293334961, -R42 ;  /* 0x3fb8aa3b0d2a7823 */ /* 0x000fe2000000092a */
[----:B------:R-:W-:Y:S01]  /*291d0*/  FADD R38, R36, -12583039 ;  /* 0xcb40007f24267421 */ /* 0x000fe20000000000 */
[----:B------:R-:W-:Y:S01]  /*291e0*/  FFMA R30, -R31, 1.925963033500011079e-08, R30 ;  /* 0x32a570601f1e7823 */ /* 0x000fe2000000011e */
[----:B-1----:R-:W-:Y:S01]  /*291f0*/  FADD R34, R8, -12583039 ;  /* 0xcb40007f08227421 */ /* 0x002fe20000000000 */
[----:B------:R-:W-:-:S02]  /*29200*/  FFMA R25, R2, R44, R25 ;  /* 0x0000002c02197223 */ /* 0x000fc40000000019 */
[----:B------:R1:W-:Y:S01]  /*29210*/  MUFU.EX2 R31, R30 ;  /* 0x0000001e001f7308 */ /* 0x0003e20000000800 */
[----:B------:R-:W-:Y:S01]  /*29220*/  FFMA R42, -R13, 1.925963033500011079e-08, R42 ;  /* 0x32a570600d2a7823 */ /* 0x000fe2000000012a */
[----:B------:R-:W-:Y:S01]  /*29230*/  FFMA R34, -R5, 1.4426950216293334961, -R34 ;  /* 0x3fb8aa3b05227823 */ /* 0x000fe20000000922 */
[-C--:B------:R-:W-:Y:S01]  /*29240*/  FFMA.SAT R46, -R23, R48.reuse, 0.5 ;  /* 0x3f000000172e7423 */ /* 0x080fe20000002130 */
[----:B------:R-:W-:Y:S01]  /*29250*/  FFMA R38, -R33, 1.4426950216293334961, -R38 ;  /* 0x3fb8aa3b21267823 */ /* 0x000fe20000000926 */
[-C--:B------:R-:W-:Y:S01]  /*29260*/  FFMA.SAT R13, -R21, R48.reuse, 0.5 ;  /* 0x3f000000150d7423 */ /* 0x080fe20000002130 */
[----:B------:R-:W-:Y:S01]  /*29270*/  FFMA R34, -R5, 1.925963033500011079e-08, R34 ;  /* 0x32a5706005227823 */ /* 0x000fe20000000122 */
[-C--:B-1----:R-:W-:Y:S01]  /*29280*/  FFMA.SAT R30, -R15, R48.reuse, 0.5 ;  /* 0x3f0000000f1e7423 */ /* 0x082fe20000002130 */
[----:B------:R-:W-:Y:S01]  /*29290*/  FFMA.SAT R48, -R25, R48, 0.5 ;  /* 0x3f00000019307423 */ /* 0x000fe20000002130 */
[-C--:B------:R-:W-:Y:S01]  /*292a0*/  FFMA.RM R47, R46, R49.reuse, 12582913 ;  /* 0x4b4000012e2f7423 */ /* 0x080fe20000004031 */
[----:B------:R-:W-:Y:S01]  /*292b0*/  FFMA R38, -R33, 1.925963033500011079e-08, R38 ;  /* 0x32a5706021267823 */ /* 0x000fe20000000126 */
[-C--:B------:R-:W-:Y:S01]  /*292c0*/  FFMA.RM R30, R30, R49.reuse, 12582913 ;  /* 0x4b4000011e1e7423 */ /* 0x080fe20000004031 */
[-C--:B------:R-:W-:Y:S01]  /*292d0*/  FFMA.RM R44, R13, R49.reuse, 12582913 ;  /* 0x4b4000010d2c7423 */ /* 0x080fe20000004031 */
[----:B------:R-:W-:Y:S01]  /*292e0*/  FFMA.RM R48, R48, R49, 12582913 ;  /* 0x4b40000130307423 */ /* 0x000fe20000004031 */
[----:B------:R1:W-:Y:S02]  /*292f0*/  MUFU.EX2 R5, R34 ;  /* 0x0000002200057308 */ /* 0x0003e40000000800 */
[----:B------:R-:W-:Y:S01]  /*29300*/  FADD R46, R44, -12583039 ;  /* 0xcb40007f2c2e7421 */ /* 0x000fe20000000000 */
[----:B------:R-:W-:-:S05]  /*29310*/  FADD R50, R48, -12583039 ;  /* 0xcb40007f30327421 */ /* 0x000fca0000000000 */
[----:B------:R5:W3:Y:S01]  /*29320*/  MUFU.EX2 R33, R38 ;  /* 0x0000002600217308 */ /* 0x000ae20000000800 */
[----:B-1----:R-:W-:Y:S01]  /*29330*/  FADD R34, R47, -12583039 ;  /* 0xcb40007f2f227421 */ /* 0x002fe20000000000 */
[----:B------:R-:W-:Y:S01]  /*29340*/  FFMA R46, -R21, 1.4426950216293334961, -R46 ;  /* 0x3fb8aa3b152e7823 */ /* 0x000fe2000000092e */
[----:B------:R-:W-:Y:S02]  /*29350*/  FFMA R50, -R25, 1.4426950216293334961, -R50 ;  /* 0x3fb8aa3b19327823 */ /* 0x000fe40000000932 */
[----:B------:R-:W-:Y:S01]  /*29360*/  FFMA R34, -R23, 1.4426950216293334961, -R34 ;  /* 0x3fb8aa3b17227823 */ /* 0x000fe20000000922 */
[----:B-----5:R-:W-:-:S03]  /*29370*/  FADD R38, R30, -12583039 ;  /* 0xcb40007f1e267421 */ /* 0x020fc60000000000 */
[----:B------:R-:W-:Y:S01]  /*29380*/  FFMA R34, -R23, 1.925963033500011079e-08, R34 ;  /* 0x32a5706017227823 */ /* 0x000fe20000000122 */
[----:B------:R-:W-:Y:S01]  /*29390*/  FFMA R38, -R15, 1.4426950216293334961, -R38 ;  /* 0x3fb8aa3b0f267823 */ /* 0x000fe20000000926 */
[----:B------:R-:W-:Y:S01]  /*293a0*/  FFMA R46, -R21, 1.925963033500011079e-08, R46 ;  /* 0x32a57060152e7823 */ /* 0x000fe2000000012e */
[----:B------:R-:W-:Y:S02]  /*293b0*/  FFMA R50, -R25, 1.925963033500011079e-08, R50 ;  /* 0x32a5706019327823 */ /* 0x000fe40000000132 */
[----:B------:R-:W-:Y:S01]  /*293c0*/  FFMA R38, -R15, 1.925963033500011079e-08, R38 ;  /* 0x32a570600f267823 */ /* 0x000fe20000000126 */
[----:B------:R1:W5:Y:S08]  /*293d0*/  MUFU.EX2 R13, R42 ;  /* 0x0000002a000d7308 */ /* 0x0003700000000800 */
[----:B------:R-:W5:Y:S08]  /*293e0*/  MUFU.EX2 R15, R38 ;  /* 0x00000026000f7308 */ /* 0x000f700000000800 */
[----:B------:R-:W5:Y:S08]  /*293f0*/  MUFU.EX2 R21, R46 ;  /* 0x0000002e00157308 */ /* 0x000f700000000800 */
[----:B------:R-:W5:Y:S08]  /*29400*/  MUFU.EX2 R34, R34 ;  /* 0x0000002200227308 */ /* 0x000f700000000800 */
[----:B------:R-:W5:Y:S01]  /*29410*/  MUFU.EX2 R23, R50 ;  /* 0x0000003200177308 */ /* 0x000f620000000800 */
        /* <DEDUP_REMOVED lines=12> */
[----:B------:R-:W-:Y:S01]  /*294e0*/  SHF.L.U32 R48, R48, 0x17, RZ ;  /* 0x0000001730307819 */ /* 0x000fe200000006ff */
[----:B--2---:R-:W-:Y:S01]  /*294f0*/  FFMA R43, R26, R43, 1 ;  /* 0x3f8000001a2b7423 */ /* 0x004fe2000000002b */
[----:B------:R-:W-:Y:S01]  /*29500*/  FFMA R24, R24, R41, 1 ;  /* 0x3f80000018187423 */ /* 0x000fe20000000029 */
[----:B----4-:R-:W-:Y:S01]  /*29510*/  FFMA R28, R28, R45, 1 ;  /* 0x3f8000001c1c7423 */ /* 0x010fe2000000002d */
[----:B---3--:R-:W-:Y:S01]  /*29520*/  FFMA R32, R32, R29, 1 ;  /* 0x3f80000020207423 */ /* 0x008fe2000000001d */
[----:B------:R-:W-:Y:S01]  /*29530*/  FFMA R26, R36, R33, 1 ;  /* 0x3f800000241a7423 */ /* 0x000fe20000000021 */
[----:B-1----:R-:W-:Y:S01]  /*29540*/  FFMA R42, R12, R37, 1 ;  /* 0x3f8000000c2a7423 */ /* 0x002fe20000000025 */
[----:B------:R-:W-:Y:S01]  /*29550*/  FFMA R25, R20, R39, 1 ;  /* 0x3f80000014197423 */ /* 0x000fe20000000027 */
[----:B------:R-:W-:Y:S01]  /*29560*/  FFMA R27, R22, R27, 1 ;  /* 0x3f800000161b7423 */ /* 0x000fe2000000001b */
[----:B------:R-:W-:Y:S01]  /*29570*/  FFMA R29, R14, R31, 1 ;  /* 0x3f8000000e1d7423 */ /* 0x000fe2000000001f */
[----:B------:R-:W-:Y:S01]  /*29580*/  FFMA R33, R8, R5, 1 ;  /* 0x3f80000008217423 */ /* 0x000fe20000000005 */
[----:B-----5:R-:W-:Y:S01]  /*29590*/  FFMA R40, R40, R13, 1 ;  /* 0x3f80000028287423 */ /* 0x020fe2000000000d */
        /* <DEDUP_REMOVED lines=10> */
.L_x_704:
[----:B------:R-:W1:Y:S02]  /*29640*/  MUFU.RCP R12, R35 ;  /* 0x00000023000c7308 */ /* 0x000e640000001000 */
[----:B-1----:R-:W-:-:S04]  /*29650*/  FFMA R4, R35, R12, -1 ;  /* 0xbf80000023047423 */ /* 0x002fc8000000000c */
[----:B------:R-:W-:-:S04]  /*29660*/  FADD.FTZ R5, -R4, -RZ ;  /* 0x800000ff04057221 */ /* 0x000fc80000010100 */
[----:B------:R-:W-:-:S07]  /*29670*/  FFMA R12, R12, R5, R12 ;  /* 0x000000050c0c7223 */ /* 0x000fce000000000c */
.L_x_705:
[----:B------:R-:W-:Y:S05]  /*29680*/  BSYNC B1 ;  /* 0x0000000000017941 */ /* 0x000fea0003800000 */
.L_x_703:
        /* <DEDUP_REMOVED lines=10> */
.L_x_707:
[----:B------:R-:W1:Y:S02]  /*29730*/  MUFU.RCP R13, R42 ;  /* 0x0000002a000d7308 */ /* 0x000e640000001000 */
[----:B-1----:R-:W-:-:S04]  /*29740*/  FFMA R4, R42, R13, -1 ;  /* 0xbf8000002a047423 */ /* 0x002fc8000000000d */
[----:B------:R-:W-:-:S04]  /*29750*/  FADD.FTZ R4, -R4, -RZ ;  /* 0x800000ff04047221 */ /* 0x000fc80000010100 */
[----:B------:R-:W-:-:S07]  /*29760*/  FFMA R13, R13, R4, R13 ;  /* 0x000000040d0d7223 */ /* 0x000fce000000000d */
.L_x_708:
[----:B------:R-:W-:Y:S05]  /*29770*/  BSYNC B1 ;  /* 0x0000000000017941 */ /* 0x000fea0003800000 */
.L_x_706:
        /* <DEDUP_REMOVED lines=10> */
.L_x_710:
[----:B------:R-:W1:Y:S02]  /*29820*/  MUFU.RCP R14, R25 ;  /* 0x00000019000e7308 */ /* 0x000e640000001000 */
[----:B-1----:R-:W-:-:S04]  /*29830*/  FFMA R4, R25, R14, -1 ;  /* 0xbf80000019047423 */ /* 0x002fc8000000000e */
[----:B------:R-:W-:-:S04]  /*29840*/  FADD.FTZ R5, -R4, -RZ ;  /* 0x800000ff04057221 */ /* 0x000fc80000010100 */
[----:B------:R-:W-:-:S07]  /*29850*/  FFMA R14, R14, R5, R14 ;  /* 0x000000050e0e7223 */ /* 0x000fce000000000e */
.L_x_711:
[----:B------:R-:W-:Y:S05]  /*29860*/  BSYNC B1 ;  /* 0x0000000000017941 */ /* 0x000fea0003800000 */
.L_x_709:
        /* <DEDUP_REMOVED lines=10> */
.L_x_713:
[----:B------:R-:W1:Y:S02]  /*29910*/  MUFU.RCP R15, R24 ;  /* 0x00000018000f7308 */ /* 0x000e640000001000 */
[----:B-1----:R-:W-:-:S04]  /*29920*/  FFMA R4, R24, R15, -1 ;  /* 0xbf80000018047423 */ /* 0x002fc8000000000f */
[----:B------:R-:W-:-:S04]  /*29930*/  FADD.FTZ R4, -R4, -RZ ;  /* 0x800000ff04047221 */ /* 0x000fc80000010100 */
[----:B------:R-:W-:-:S07]  /*29940*/  FFMA R15, R15, R4, R15 ;  /* 0x000000040f0f7223 */ /* 0x000fce000000000f */
.L_x_714:
[----:B------:R-:W-:Y:S05]  /*29950*/  BSYNC B1 ;  /* 0x0000000000017941 */ /* 0x000fea0003800000 */
.L_x_712:
        /* <DEDUP_REMOVED lines=10> */
.L_x_716:
[----:B------:R-:W1:Y:S02]  /*29a00*/  MUFU.RCP R20, R43 ;  /* 0x0000002b00147308 */ /* 0x000e640000001000 */
[----:B-1----:R-:W-:-:S04]  /*29a10*/  FFMA R4, R43, R20, -1 ;  /* 0xbf8000002b047423 */ /* 0x002fc80000000014 */
[----:B------:R-:W-:-:S04]  /*29a20*/  FADD.FTZ R5, -R4, -RZ ;  /* 0x800000ff04057221 */ /* 0x000fc80000010100 */
[----:B------:R-:W-:-:S07]  /*29a30*/  FFMA R20, R20, R5, R20 ;  /* 0x0000000514147223 */ /* 0x000fce0000000014 */
.L_x_717:
[----:B------:R-:W-:Y:S05]  /*29a40*/  BSYNC B1 ;  /* 0x0000000000017941 */ /* 0x000fea0003800000 */
.L_x_715:
        /* <DEDUP_REMOVED lines=10> */
.L_x_719:
[----:B------:R-:W1:Y:S02]  /*29af0*/  MUFU.RCP R21, R28 ;  /* 0x0000001c00157308 */ /* 0x000e640000001000 */
[----:B-1----:R-:W-:-:S04]  /*29b00*/  FFMA R4, R28, R21, -1 ;  /* 0xbf8000001c047423 */ /* 0x002fc80000000015 */
[----:B------:R-:W-:-:S04]  /*29b10*/  FADD.FTZ R4, -R4, -RZ ;  /* 0x800000ff04047221 */ /* 0x000fc80000010100 */
[----:B------:R-:W-:-:S07]  /*29b20*/  FFMA R21, R21, R4, R21 ;  /* 0x0000000415157223 */ /* 0x000fce0000000015 */
.L_x_720:
[----:B------:R-:W-:Y:S05]  /*29b30*/  BSYNC B1 ;  /* 0x0000000000017941 */ /* 0x000fea0003800000 */
.L_x_718:
        /* <DEDUP_REMOVED lines=10> */
.L_x_722:
[----:B------:R-:W1:Y:S02]  /*29be0*/  MUFU.RCP R22, R27 ;  /* 0x0000001b00167308 */ /* 0x000e640000001000 */
[----:B-1----:R-:W-:-:S04]  /*29bf0*/  FFMA R4, R27, R22, -1 ;  /* 0xbf8000001b047423 */ /* 0x002fc80000000016 */
[----:B------:R-:W-:-:S04]  /*29c00*/  FADD.FTZ R5, -R4, -RZ ;  /* 0x800000ff04057221 */ /* 0x000fc80000010100 */
[----:B------:R-:W-:-:S07]  /*29c10*/  FFMA R22, R22, R5, R22 ;  /* 0x0000000516167223 */ /* 0x000fce0000000016 */
.L_x_723:
[----:B------:R-:W-:Y:S05]  /*29c20*/  BSYNC B1 ;  /* 0x0000000000017941 */ /* 0x000fea0003800000 */
.L_x_721:
        /* <DEDUP_REMOVED lines=10> */
.L_x_725:
[----:B------:R-:W1:Y:S02]  /*29cd0*/  MUFU.RCP R23, R32 ;  /* 0x0000002000177308 */ /* 0x000e640000001000 */
[----:B-1----:R-:W-:-:S04]  /*29ce0*/  FFMA R4, R32, R23, -1 ;  /* 0xbf80000020047423 */ /* 0x002fc80000000017 */
[----:B------:R-:W-:-:S04]  /*29cf0*/  FADD.FTZ R4, -R4, -RZ ;  /* 0x800000ff04047221 */ /* 0x000fc80000010100 */
[----:B------:R-:W-:-:S07]  /*29d00*/  FFMA R23, R23, R4, R23 ;  /* 0x0000000417177223 */ /* 0x000fce0000000017 */
.L_x_726:
[----:B------:R-:W-:Y:S05]  /*29d10*/  BSYNC B1 ;  /* 0x0000000000017941 */ /* 0x000fea0003800000 */
.L_x_724:
        /* <DEDUP_REMOVED lines=10> */
.L_x_728:
[----:B------:R-:W1:Y:S02]  /*29dc0*/  MUFU.RCP R24, R29 ;  /* 0x0000001d00187308 */ /* 0x000e640000001000 */
[----:B-1----:R-:W-:-:S04]  /*29dd0*/  FFMA R4, R29, R24, -1 ;  /* 0xbf8000001d047423 */ /* 0x002fc80000000018 */
[----:B------:R-:W-:-:S04]  /*29de0*/  FADD.FTZ R5, -R4, -RZ ;  /* 0x800000ff04057221 */ /* 0x000fc80000010100 */
[----:B------:R-:W-:-:S07]  /*29df0*/  FFMA R24, R24, R5, R24 ;  /* 0x0000000518187223 */ /* 0x000fce0000000018 */
.L_x_729:
[----:B------:R-:W-:Y:S05]  /*29e00*/  BSYNC B1 ;  /* 0x0000000000017941 */ /* 0x000fea0003800000 */
.L_x_727:
        /* <DEDUP_REMOVED lines=10> */
.L_x_731:
[----:B------:R-:W1:Y:S02]  /*29eb0*/  MUFU.RCP R25, R26 ;  /* 0x0000001a00197308 */ /* 0x000e640000001000 */
[----:B-1----:R-:W-:-:S04]  /*29ec0*/  FFMA R4, R26, R25, -1 ;  /* 0xbf8000001a047423 */ /* 0x002fc80000000019 */
[----:B------:R-:W-:-:S04]  /*29ed0*/  FADD.FTZ R4, -R4, -RZ ;  /* 0x800000ff04047221 */ /* 0x000fc80000010100 */
[----:B------:R-:W-:-:S07]  /*29ee0*/  FFMA R25, R25, R4, R25 ;  /* 0x0000000419197223 */ /* 0x000fce0000000019 */
.L_x_732:
[----:B------:R-:W-:Y:S05]  /*29ef0*/  BSYNC B1 ;  /* 0x0000000000017941 */ /* 0x000fea0003800000 */
.L_x_730:
        /* <DEDUP_REMOVED lines=10> */
.L_x_734:
[----:B------:R-:W1:Y:S02]  /*29fa0*/  MUFU.RCP R26, R33 ;  /* 0x00000021001a7308 */ /* 0x000e640000001000 */
[----:B-1----:R-:W-:-:S04]  /*29fb0*/  FFMA R4, R33, R26, -1 ;  /* 0xbf80000021047423 */ /* 0x002fc8000000001a */
[----:B------:R-:W-:-:S04]  /*29fc0*/  FADD.FTZ R5, -R4, -RZ ;  /* 0x800000ff04057221 */ /* 0x000fc80000010100 */
[----:B------:R-:W-:-:S07]  /*29fd0*/  FFMA R26, R26, R5, R26 ;  /* 0x000000051a1a7223 */ /* 0x000fce000000001a */
.L_x_735:
[----:B------:R-:W-:Y:S05]  /*29fe0*/  BSYNC B1 ;  /* 0x0000000000017941 */ /* 0x000fea0003800000 */
.L_x_733:
        /* <DEDUP_REMOVED lines=10> */
.L_x_737:
[----:B------:R-:W1:Y:S02]  /*2a090*/  MUFU.RCP R27, R40 ;  /* 0x00000028001b7308 */ /* 0x000e640000001000 */
[----:B-1----:R-:W-:-:S04]  /*2a0a0*/  FFMA R4, R40, R27, -1 ;  /* 0xbf80000028047423 */ /* 0x002fc8000000001b */
[----:B------:R-:W-:-:S04]  /*2a0b0*/  FADD.FTZ R4, -R4, -RZ ;  /* 0x800000ff04047221 */ /* 0x000fc80000010100 */
[----:B------:R-:W-:-:S07]  /*2a0c0*/  FFMA R27, R27, R4, R27 ;  /* 0x000000041b1b7223 */ /* 0x000fce000000001b */
.L_x_738:
[----:B------:R-:W-:Y:S05]  /*2a0d0*/  BSYNC B1 ;  /* 0x0000000000017941 */ /* 0x000fea0003800000 */
.L_x_736:
        /* <DEDUP_REMOVED lines=10> */
.L_x_740:
[----:B------:R-:W1:Y:S02]  /*2a180*/  MUFU.RCP R28, R41 ;  /* 0x00000029001c7308 */ /* 0x000e640000001000 */
[----:B-1----:R-:W-:-:S04]  /*2a190*/  FFMA R4, R41, R28, -1 ;  /* 0xbf80000029047423 */ /* 0x002fc8000000001c */
[----:B------:R-:W-:-:S04]  /*2a1a0*/  FADD.FTZ R5, -R4, -RZ ;  /* 0x800000ff04057221 */ /* 0x000fc80000010100 */
[----:B------:R-:W-:-:S07]  /*2a1b0*/  FFMA R28, R28, R5, R28 ;  /* 0x000000051c1c7223 */ /* 0x000fce000000001c */
.L_x_741:
[----:B------:R-:W-:Y:S05]  /*2a1c0*/  BSYNC B1 ;  /* 0x0000000000017941 */ /* 0x000fea0003800000 */
.L_x_739:
        /* <DEDUP_REMOVED lines=10> */
.L_x_743:
[----:B------:R-:W1:Y:S02]  /*2a270*/  MUFU.RCP R29, R44 ;  /* 0x0000002c001d7308 */ /* 0x000e640000001000 */
[----:B-1----:R-:W-:-:S04]  /*2a280*/  FFMA R4, R44, R29, -1 ;  /* 0xbf8000002c047423 */ /* 0x002fc8000000001d */
[----:B------:R-:W-:-:S04]  /*2a290*/  FADD.FTZ R4, -R4, -RZ ;  /* 0x800000ff04047221 */ /* 0x000fc80000010100 */
[----:B------:R-:W-:-:S07]  /*2a2a0*/  FFMA R29, R29, R4, R29 ;  /* 0x000000041d1d7223 */ /* 0x000fce000000001d */
.L_x_744:
[----:B------:R-:W-:Y:S05]  /*2a2b0*/  BSYNC B1 ;  /* 0x0000000000017941 */ /* 0x000fea0003800000 */
.L_x_742:
        /* <DEDUP_REMOVED lines=10> */
.L_x_746:
[----:B------:R-:W1:Y:S02]  /*2a360*/  MUFU.RCP R30, R47 ;  /* 0x0000002f001e7308 */ /* 0x000e640000001000 */
[----:B-1----:R-:W-:-:S04]  /*2a370*/  FFMA R4, R47, R30, -1 ;  /* 0xbf8000002f047423 */ /* 0x002fc8000000001e */
[----:B------:R-:W-:-:S04]  /*2a380*/  FADD.FTZ R5, -R4, -RZ ;  /* 0x800000ff04057221 */ /* 0x000fc80000010100 */
[----:B------:R-:W-:-:S07]  /*2a390*/  FFMA R30, R30, R5, R30 ;  /* 0x000000051e1e7223 */ /* 0x000fce000000001e */
.L_x_747:
[----:B------:R-:W-:Y:S05]  /*2a3a0*/  BSYNC B1 ;  /* 0x0000000000017941 */ /* 0x000fea0003800000 */
.L_x_745:
        /* <DEDUP_REMOVED lines=9> */
.L_x_749:
[----:B------:R-:W1:Y:S02]  /*2a440*/  MUFU.RCP R8, R45 ;  /* 0x0000002d00087308 */ /* 0x000e640000001000 */
[----:B-1----:R-:W-:-:S04]  /*2a450*/  FFMA R4, R45, R8, -1 ;  /* 0xbf8000002d047423 */ /* 0x002fc80000000008 */
[----:B------:R-:W-:-:S04]  /*2a460*/  FADD.FTZ R5, -R4, -RZ ;  /* 0x800000ff04057221 */ /* 0x000fc80000010100 */
[----:B------:R-:W-:-:S07]  /*2a470*/  FFMA R8, R8, R5, R8 ;  /* 0x0000000508087223 */ /* 0x000fce0000000008 */
.L_x_750:
[----:B------:R-:W-:Y:S05]  /*2a480*/  BSYNC B1 ;  /* 0x0000000000017941 */ /* 0x000fea0003800000 */
.L_x_748:
        /* <DEDUP_REMOVED lines=10> */
.L_x_751:
        /* <DEDUP_REMOVED lines=27> */
.L_x_753:
[----:B------:R-:W-:Y:S05]  /*2a6e0*/  BSYNC B0 ;  /* 0x0000000000007941 */ /* 0x000fea0003800000 */
.L_x_752:
[----:B------:R-:W-:Y:S04]  /*2a6f0*/  BSSY B0, `(.L_x_754) ;  /* 0x000003a000007945 */ /* 0x000fe80003800000 */
[----:B------:R-:W-:Y:S05]  /*2a700*/  @P0 BRA `(.L_x_755) ;  /* 0x0000000000e00947 */ /* 0x000fea0003800000 */
[----:B------:R-:W-:-:S04]  /*2a710*/  MOV R4, UR44 ;  /* 0x0000002c00047c02 */ /* 0x000fc80008000f00 */
[----:B------:R-:W-:-:S13]  /*2a720*/  ISETP.NE.AND P3, PT, R4, 0x3, PT ;  /* 0x000000030400780c */ /* 0x000fda0003f65270 */
[----:B------:R-:W-:Y:S05]  /*2a730*/  @!P3 BRA `(.L_x_756) ;  /* 0x000000000004b947 */ /* 0x000fea0003800000 */
[----:B------:R-:W-:Y:S01]  /*2a740*/  BPT.TRAP 0x1 ;  /* 0x000000040000795c */ /* 0x000fe20000300000 */
.L_x_756:
[----:B------:R-:W-:Y:S01]  /*2a750*/  LEA R4, R18, UR48, 0x3 ;  /* 0x0000003012047c11 */ /* 0x000fe2000f8e18ff */
[----:B------:R-:W-:Y:S01]  /*2a760*/  BSSY B1, `(.L_x_757) ;  /* 0x0000004000017945 */ /* 0x000fe20003800000 */
[----:B------:R-:W-:-:S04]  /*2a770*/  SHF.L.U32 R5, R19, 0x1f, RZ ;  /* 0x0000001f13057819 */ /* 0x000fc800000006ff */
[----:B------:R-:W1:Y:S02]  /*2a780*/  SYNCS.PHASECHK.TRANS64.TRYWAIT P2, [R4+URZ+0x60], R5 ;  /* 0x00006005040075a7 */ /* 0x000e64000804017f */
[----:B-1----:R-:W-:Y:S05]  /*2a790*/  @!P2 BRA `(.L_x_758) ;  /* 0x000000cc0084a947 */ /* 0x002fea0003800000 */
.L_x_1152:
[----:B------:R-:W-:Y:S05]  /*2a7a0*/  BSYNC B1 ;  /* 0x0000000000017941 */ /* 0x000fea0003800000 */
.L_x_757:
        /* <DEDUP_REMOVED lines=22> */
.L_x_760:
[----:B------:R-:W-:Y:S05]  /*2a910*/  BSYNC B1 ;  /* 0x0000000000017941 */ /* 0x000fea0003800000 */
.L_x_759:
        /* <DEDUP_REMOVED lines=8> */
.L_x_761:
        /* <DEDUP_REMOVED lines=15> */
.L_x_755:
[----:B------:R-:W-:Y:S05]  /*2aa90*/  BSYNC B0 ;  /* 0x0000000000007941 */ /* 0x000fea0003800000 */
.L_x_754:
        /* <DEDUP_REMOVED lines=212> */
.L_x_763:
[----:B------:R-:W1:Y:S02]  /*2b7e0*/  MUFU.RCP R12, R35 ;  /* 0x00000023000c7308 */ /* 0x000e640000001000 */
[----:B-1----:R-:W-:-:S04]  /*2b7f0*/  FFMA R4, R35, R12, -1 ;  /* 0xbf80000023047423 */ /* 0x002fc8000000000c */
[----:B------:R-:W-:-:S04]  /*2b800*/  FADD.FTZ R5, -R4, -RZ ;  /* 0x800000ff04057221 */ /* 0x000fc80000010100 */
[----:B------:R-:W-:-:S07]  /*2b810*/  FFMA R12, R12, R5, R12 ;  /* 0x000000050c0c7223 */ /* 0x000fce000000000c */
.L_x_764:
[----:B------:R-:W-:Y:S05]  /*2b820*/  BSYNC B1 ;  /* 0x0000000000017941 */ /* 0x000fea0003800000 */
.L_x_762:
        /* <DEDUP_REMOVED lines=10> */
.L_x_766:
[----:B------:R-:W1:Y:S02]  /*2b8d0*/  MUFU.RCP R13, R42 ;  /* 0x0000002a000d7308 */ /* 0x000e640000001000 */
[----:B-1----:R-:W-:-:S04]  /*2b8e0*/  FFMA R4, R42, R13, -1 ;  /* 0xbf8000002a047423 */ /* 0x002fc8000000000d */
[----:B------:R-:W-:-:S04]  /*2b8f0*/  FADD.FTZ R4, -R4, -RZ ;  /* 0x800000ff04047221 */ /* 0x000fc80000010100 */
[----:B------:R-:W-:-:S07]  /*2b900*/  FFMA R13, R13, R4, R13 ;  /* 0x000000040d0d7223 */ /* 0x000fce000000000d */
.L_x_767:
[----:B------:R-:W-:Y:S05]  /*2b910*/  BSYNC B1 ;  /* 0x0000000000017941 */ /* 0x000fea0003800000 */
.L_x_765:
        /* <DEDUP_REMOVED lines=10> */
.L_x_769:
[----:B------:R-:W1:Y:S02]  /*2b9c0*/  MUFU.RCP R14, R25 ;  /* 0x00000019000e7308 */ /* 0x000e640000001000 */
[----:B-1----:R-:W-:-:S04]  /*2b9d0*/  FFMA R4, R25, R14, -1 ;  /* 0xbf80000019047423 */ /* 0x002fc8000000000e */
[----:B------:R-:W-:-:S04]  /*2b9e0*/  FADD.FTZ R5, -R4, -RZ ;  /* 0x800000ff04057221 */ /* 0x000fc80000010100 */
[----:B------:R-:W-:-:S07]  /*2b9f0*/  FFMA R14, R14, R5, R14 ;  /* 0x000000050e0e7223 */ /* 0x000fce000000000e */
.L_x_770:
[----:B------:R-:W-:Y:S05]  /*2ba00*/  BSYNC B1 ;  /* 0x0000000000017941 */ /* 0x000fea0003800000 */
.L_x_768:
        /* <DEDUP_REMOVED lines=10> */
.L_x_772:
[----:B------:R-:W1:Y:S02]  /*2bab0*/  MUFU.RCP R15, R24 ;  /* 0x00000018000f7308 */ /* 0x000e640000001000 */
[----:B-1----:R-:W-:-:S04]  /*2bac0*/  FFMA R4, R24, R15, -1 ;  /* 0xbf80000018047423 */ /* 0x002fc8000000000f */
[----:B------:R-:W-:-:S04]  /*2bad0*/  FADD.FTZ R4, -R4, -RZ ;  /* 0x800000ff04047221 */ /* 0x000fc80000010100 */
[----:B------:R-:W-:-:S07]  /*2bae0*/  FFMA R15, R15, R4, R15 ;  /* 0x000000040f0f7223 */ /* 0x000fce000000000f */
.L_x_773:
[----:B------:R-:W-:Y:S05]  /*2baf0*/  BSYNC B1 ;  /* 0x0000000000017941 */ /* 0x000fea0003800000 */
.L_x_771:
        /* <DEDUP_REMOVED lines=10> */
.L_x_775:
[----:B------:R-:W1:Y:S02]  /*2bba0*/  MUFU.RCP R20, R43 ;  /* 0x0000002b00147308 */ /* 0x000e640000001000 */
[----:B-1----:R-:W-:-:S04]  /*2bbb0*/  FFMA R4, R43, R20, -1 ;  /* 0xbf8000002b047423 */ /* 0x002fc80000000014 */
[----:B------:R-:W-:-:S04]  /*2bbc0*/  FADD.FTZ R5, -R4, -RZ ;  /* 0x800000ff04057221 */ /* 0x000fc80000010100 */
[----:B------:R-:W-:-:S07]  /*2bbd0*/  FFMA R20, R20, R5, R20 ;  /* 0x0000000514147223 */ /* 0x000fce0000000014 */
.L_x_776:
[----:B------:R-:W-:Y:S05]  /*2bbe0*/  BSYNC B1 ;  /* 0x0000000000017941 */ /* 0x000fea0003800000 */
.L_x_774:
        /* <DEDUP_REMOVED lines=10> */
.L_x_778:
[----:B------:R-:W1:Y:S02]  /*2bc90*/  MUFU.RCP R21, R28 ;  /* 0x0000001c00157308 */ /* 0x000e640000001000 */
[----:B-1----:R-:W-:-:S04]  /*2bca0*/  FFMA R4, R28, R21, -1 ;  /* 0xbf8000001c047423 */ /* 0x002fc80000000015 */
[----:B------:R-:W-:-:S04]  /*2bcb0*/  FADD.FTZ R4, -R4, -RZ ;  /* 0x800000ff04047221 */ /* 0x000fc80000010100 */
[----:B------:R-:W-:-:S07]  /*2bcc0*/  FFMA R21, R21, R4, R21 ;  /* 0x0000000415157223 */ /* 0x000fce0000000015 */
.L_x_779:
[----:B------:R-:W-:Y:S05]  /*2bcd0*/  BSYNC B1 ;  /* 0x0000000000017941 */ /* 0x000fea0003800000 */
.L_x_777:
        /* <DEDUP_REMOVED lines=10> */
.L_x_781:
[----:B------:R-:W1:Y:S02]  /*2bd80*/  MUFU.RCP R22, R27 ;  /* 0x0000001b00167308 */ /* 0x000e640000001000 */
[----:B-1----:R-:W-:-:S04]  /*2bd90*/  FFMA R4, R27, R22, -1 ;  /* 0xbf8000001b047423 */ /* 0x002fc80000000016 */
[----:B------:R-:W-:-:S04]  /*2bda0*/  FADD.FTZ R5, -R4, -RZ ;  /* 0x800000ff04057221 */ /* 0x000fc80000010100 */
[----:B------:R-:W-:-:S07]  /*2bdb0*/  FFMA R22, R22, R5, R22 ;  /* 0x0000000516167223 */ /* 0x000fce0000000016 */
.L_x_782:
[----:B------:R-:W-:Y:S05]  /*2bdc0*/  BSYNC B1 ;  /* 0x0000000000017941 */ /* 0x000fea0003800000 */
.L_x_780:
        /* <DEDUP_REMOVED lines=10> */
.L_x_784:
[----:B------:R-:W1:Y:S02]  /*2be70*/  MUFU.RCP R23, R32 ;  /* 0x0000002000177308 */ /* 0x000e640000001000 */
[----:B-1----:R-:W-:-:S04]  /*2be80*/  FFMA R4, R32, R23, -1 ;  /* 0xbf80000020047423 */ /* 0x002fc80000000017 */
[----:B------:R-:W-:-:S04]  /*2be90*/  FADD.FTZ R4, -R4, -RZ ;  /* 0x800000ff04047221 */ /* 0x000fc80000010100 */
[----:B------:R-:W-:-:S07]  /*2bea0*/  FFMA R23, R23, R4, R23 ;  /* 0x0000000417177223 */ /* 0x000fce0000000017 */
.L_x_785:
[----:B------:R-:W-:Y:S05]  /*2beb0*/  BSYNC B1 ;  /* 0x0000000000017941 */ /* 0x000fea0003800000 */
.L_x_783:
        /* <DEDUP_REMOVED lines=10> */
.L_x_787:
[----:B------:R-:W1:Y:S02]  /*2bf60*/  MUFU.RCP R24, R29 ;  /* 0x0000001d00187308 */ /* 0x000e640000001000 */
[----:B-1----:R-:W-:-:S04]  /*2bf70*/  FFMA R4, R29, R24, -1 ;  /* 0xbf8000001d047423 */ /* 0x002fc80000000018 */
[----:B------:R-:W-:-:S04]  /*2bf80*/  FADD.FTZ R5, -R4, -RZ ;  /* 0x800000ff04057221 */ /* 0x000fc80000010100 */
[----:B------:R-:W-:-:S07]  /*2bf90*/  FFMA R24, R24, R5, R24 ;  /* 0x0000000518187223 */ /* 0x000fce0000000018 */
.L_x_788:
[----:B------:R-:W-:Y:S05]  /*2bfa0*/  BSYNC B1 ;  /* 0x0000000000017941 */ /* 0x000fea0003800000 */
.L_x_786:
        /* <DEDUP_REMOVED lines=10> */
.L_x_790:
[----:B------:R-:W1:Y:S02]  /*2c050*/  MUFU.RCP R25, R26 ;  /* 0x0000001a00197308 */ /* 0x000e640000001000 */
[----:B-1----:R-:W-:-:S04]  /*2c060*/  FFMA R4, R26, R25, -1 ;  /* 0xbf8000001a047423 */ /* 0x002fc80000000019 */
[----:B------:R-:W-:-:S04]  /*2c070*/  FADD.FTZ R4, -R4, -RZ ;  /* 0x800000ff04047221 */ /* 0x000fc80000010100 */
[----:B------:R-:W-:-:S07]  /*2c080*/  FFMA R25, R25, R4, R25 ;  /* 0x0000000419197223 */ /* 0x000fce0000000019 */
.L_x_791:
[----:B------:R-:W-:Y:S05]  /*2c090*/  BSYNC B1 ;  /* 0x0000000000017941 */ /* 0x000fea0003800000 */
.L_x_789:
        /* <DEDUP_REMOVED lines=10> */
.L_x_793:
[----:B------:R-:W1:Y:S02]  /*2c140*/  MUFU.RCP R26, R33 ;  /* 0x00000021001a7308 */ /* 0x000e640000001000 */
[----:B-1----:R-:W-:-:S04]  /*2c150*/  FFMA R4, R33, R26, -1 ;  /* 0xbf80000021047423 */ /* 0x002fc8000000001a */
[----:B------:R-:W-:-:S04]  /*2c160*/  FADD.FTZ R5, -R4, -RZ ;  /* 0x800000ff04057221 */ /* 0x000fc80000010100 */
[----:B------:R-:W-:-:S07]  /*2c170*/  FFMA R26, R26, R5, R26 ;  /* 0x000000051a1a7223 */ /* 0x000fce000000001a */
.L_x_794:
[----:B------:R-:W-:Y:S05]  /*2c180*/  BSYNC B1 ;  /* 0x0000000000017941 */ /* 0x000fea0003800000 */
.L_x_792:
        /* <DEDUP_REMOVED lines=10> */
.L_x_796:
[----:B------:R-:W1:Y:S02]  /*2c230*/  MUFU.RCP R27, R40 ;  /* 0x00000028001b7308 */ /* 0x000e640000001000 */
[----:B-1----:R-:W-:-:S04]  /*2c240*/  FFMA R4, R40, R27, -1 ;  /* 0xbf80000028047423 */ /* 0x002fc8000000001b */
[----:B------:R-:W-:-:S04]  /*2c250*/  FADD.FTZ R4, -R4, -RZ ;  /* 0x800000ff04047221 */ /* 0x000fc80000010100 */
[----:B------:R-:W-:-:S07]  /*2c260*/  FFMA R27, R27, R4, R27 ;  /* 0x000000041b1b7223 */ /* 0x000fce000000001b */
.L_x_797:
[----:B------:R-:W-:Y:S05]  /*2c270*/  BSYNC B1 ;  /* 0x0000000000017941 */ /* 0x000fea0003800000 */
.L_x_795:
        /* <DEDUP_REMOVED lines=10> */
.L_x_799:
[----:B------:R-:W1:Y:S02]  /*2c320*/  MUFU.RCP R28, R41 ;  /* 0x00000029001c7308 */ /* 0x000e640000001000 */
[----:B-1----:R-:W-:-:S04]  /*2c330*/  FFMA R4, R41, R28, -1 ;  /* 0xbf80000029047423 */ /* 0x002fc8000000001c */
[----:B------:R-:W-:-:S04]  /*2c340*/  FADD.FTZ R5, -R4, -RZ ;  /* 0x800000ff04057221 */ /* 0x000fc80000010100 */
[----:B------:R-:W-:-:S07]  /*2c350*/  FFMA R28, R28, R5, R28 ;  /* 0x000000051c1c7223 */ /* 0x000fce000000001c */
.L_x_800:
[----:B------:R-:W-:Y:S05]  /*2c360*/  BSYNC B1 ;  /* 0x0000000000017941 */ /* 0x000fea0003800000 */
.L_x_798:
        /* <DEDUP_REMOVED lines=10> */
.L_x_802:
[----:B------:R-:W1:Y:S02]  /*2c410*/  MUFU.RCP R29, R44 ;  /* 0x0000002c001d7308 */ /* 0x000e640000001000 */
[----:B-1----:R-:W-:-:S04]  /*2c420*/  FFMA R4, R44, R29, -1 ;  /* 0xbf8000002c047423 */ /* 0x002fc8000000001d */
[----:B------:R-:W-:-:S04]  /*2c430*/  FADD.FTZ R4, -R4, -RZ ;  /* 0x800000ff04047221 */ /* 0x000fc80000010100 */
[----:B------:R-:W-:-:S07]  /*2c440*/  FFMA R29, R29, R4, R29 ;  /* 0x000000041d1d7223 */ /* 0x000fce000000001d */
.L_x_803:
[----:B------:R-:W-:Y:S05]  /*2c450*/  BSYNC B1 ;  /* 0x0000000000017941 */ /* 0x000fea0003800000 */
.L_x_801:
        /* <DEDUP_REMOVED lines=10> */
.L_x_805:
[----:B------:R-:W1:Y:S02]  /*2c500*/  MUFU.RCP R30, R47 ;  /* 0x0000002f001e7308 */ /* 0x000e640000001000 */
[----:B-1----:R-:W-:-:S04]  /*2c510*/  FFMA R4, R47, R30, -1 ;  /* 0xbf8000002f047423 */ /* 0x002fc8000000001e */
[----:B------:R-:W-:-:S04]  /*2c520*/  FADD.FTZ R5, -R4, -RZ ;  /* 0x800000ff04057221 */ /* 0x000fc80000010100 */
[----:B------:R-:W-:-:S07]  /*2c530*/  FFMA R30, R30, R5, R30 ;  /* 0x000000051e1e7223 */ /* 0x000fce000000001e */
.L_x_806:
[----:B------:R-:W-:Y:S05]  /*2c540*/  BSYNC B1 ;  /* 0x0000000000017941 */ /* 0x000fea0003800000 */
.L_x_804:
        /* <DEDUP_REMOVED lines=9> */
.L_x_808:
[----:B------:R-:W1:Y:S02]  /*2c5e0*/  MUFU.RCP R8, R45 ;  /* 0x0000002d00087308 */ /* 0x000e640000001000 */
[----:B-1----:R-:W-:-:S04]  /*2c5f0*/  FFMA R4, R45, R8, -1 ;  /* 0xbf8000002d047423 */ /* 0x002fc80000000008 */
[----:B------:R-:W-:-:S04]  /*2c600*/  FADD.FTZ R5, -R4, -RZ ;  /* 0x800000ff04057221 */ /* 0x000fc80000010100 */
[----:B------:R-:W-:-:S07]  /*2c610*/  FFMA R8, R8, R5, R8 ;  /* 0x0000000508087223 */ /* 0x000fce0000000008 */
.L_x_809:
[----:B------:R-:W-:Y:S05]  /*2c620*/  BSYNC B1 ;  /* 0x0000000000017941 */ /* 0x000fea0003800000 */
.L_x_807:
        /* <DEDUP_REMOVED lines=10> */
.L_x_810:
        /* <DEDUP_REMOVED lines=27> */
.L_x_812:
[----:B------:R-:W-:Y:S05]  /*2c880*/  BSYNC B0 ;  /* 0x0000000000007941 */ /* 0x000fea0003800000 */
.L_x_811:
[----:B------:R-:W-:Y:S04]  /*2c890*/  BSSY B0, `(.L_x_813) ;  /* 0x000003a000007945 */ /* 0x000fe80003800000 */
[----:B------:R-:W-:Y:S05]  /*2c8a0*/  @P0 BRA `(.L_x_814) ;  /* 0x0000000000e00947 */ /* 0x000fea0003800000 */
[----:B------:R-:W-:-:S04]  /*2c8b0*/  MOV R4, UR44 ;  /* 0x0000002c00047c02 */ /* 0x000fc80008000f00 */
[----:B------:R-:W-:-:S13]  /*2c8c0*/  ISETP.NE.AND P3, PT, R4, 0x3, PT ;  /* 0x000000030400780c */ /* 0x000fda0003f65270 */
[----:B------:R-:W-:Y:S05]  /*2c8d0*/  @!P3 BRA `(.L_x_815) ;  /* 0x000000000004b947 */ /* 0x000fea0003800000 */
[----:B------:R-:W-:Y:S01]  /*2c8e0*/  BPT.TRAP 0x1 ;  /* 0x000000040000795c */ /* 0x000fe20000300000 */
.L_x_815:
[----:B------:R-:W-:Y:S01]  /*2c8f0*/  LEA R4, R18, UR48, 0x3 ;  /* 0x0000003012047c11 */ /* 0x000fe2000f8e18ff */
[----:B------:R-:W-:Y:S01]  /*2c900*/  BSSY B1, `(.L_x_816) ;  /* 0x0000004000017945 */ /* 0x000fe20003800000 */
[----:B------:R-:W-:-:S04]  /*2c910*/  SHF.L.U32 R5, R19, 0x1f, RZ ;  /* 0x0000001f13057819 */ /* 0x000fc800000006ff */
[----:B------:R-:W1:Y:S02]  /*2c920*/  SYNCS.PHASECHK.TRANS64.TRYWAIT P2, [R4+URZ+0x60], R5 ;  /* 0x00006005040075a7 */ /* 0x000e64000804017f */
[----:B-1----:R-:W-:Y:S05]  /*2c930*/  @!P2 BRA `(.L_x_817) ;  /* 0x000000ac0030a947 */ /* 0x002fea0003800000 */
.L_x_1153:
[----:B------:R-:W-:Y:S05]  /*2c940*/  BSYNC B1 ;  /* 0x0000000000017941 */ /* 0x000fea0003800000 */
.L_x_816:
        /* <DEDUP_REMOVED lines=22> */
.L_x_819:
[----:B------:R-:W-:Y:S05]  /*2cab0*/  BSYNC B1 ;  /* 0x0000000000017941 */ /* 0x000fea0003800000 */
.L_x_818:
        /* <DEDUP_REMOVED lines=8> */
.L_x_820:
        /* <DEDUP_REMOVED lines=15> */
.L_x_814:
[----:B------:R-:W-:Y:S05]  /*2cc30*/  BSYNC B0 ;  /* 0x0000000000007941 */ /* 0x000fea0003800000 */
.L_x_813:
        /* <DEDUP_REMOVED lines=212> */
.L_x_822:
[----:B------:R-:W1:Y:S02]  /*2d980*/  MUFU.RCP R12, R35 ;  /* 0x00000023000c7308 */ /* 0x000e640000001000 */
[----:B-1----:R-:W-:-:S04]  /*2d990*/  FFMA R4, R35, R12, -1 ;  /* 0xbf80000023047423 */ /* 0x002fc8000000000c */
[----:B------:R-:W-:-:S04]  /*2d9a0*/  FADD.FTZ R5, -R4, -RZ ;  /* 0x800000ff04057221 */ /* 0x000fc80000010100 */
[----:B------:R-:W-:-:S07]  /*2d9b0*/  FFMA R12, R12, R5, R12 ;  /* 0x000000050c0c7223 */ /* 0x000fce000000000c */
.L_x_823:
[----:B------:R-:W-:Y:S05]  /*2d9c0*/  BSYNC B1 ;  /* 0x0000000000017941 */ /* 0x000fea0003800000 */
.L_x_821:
        /* <DEDUP_REMOVED lines=10> */
.L_x_825:
[----:B------:R-:W1:Y:S02]  /*2da70*/  MUFU.RCP R13, R42 ;  /* 0x0000002a000d7308 */ /* 0x000e640000001000 */
[----:B-1----:R-:W-:-:S04]  /*2da80*/  FFMA R4, R42, R13, -1 ;  /* 0xbf8000002a047423 */ /* 0x002fc8000000000d */
[----:B------:R-:W-:-:S04]  /*2da90*/  FADD.FTZ R4, -R4, -RZ ;  /* 0x800000ff04047221 */ /* 0x000fc80000010100 */
[----:B------:R-:W-:-:S07]  /*2daa0*/  FFMA R13, R13, R4, R13 ;  /* 0x000000040d0d7223 */ /* 0x000fce000000000d */
.L_x_826:
[----:B------:R-:W-:Y:S05]  /*2dab0*/  BSYNC B1 ;  /* 0x0000000000017941 */ /* 0x000fea0003800000 */
.L_x_824:
        /* <DEDUP_REMOVED lines=10> */
.L_x_828:
[----:B------:R-:W1:Y:S02]  /*2db60*/  MUFU.RCP R14, R25 ;  /* 0x00000019000e7308 */ /* 0x000e640000001000 */
[----:B-1----:R-:W-:-:S04]  /*2db70*/  FFMA R4, R25, R14, -1 ;  /* 0xbf80000019047423 */ /* 0x002fc8000000000e */
[----:B------:R-:W-:-:S04]  /*2db80*/  FADD.FTZ R5, -R4, -RZ ;  /* 0x800000ff04057221 */ /* 0x000fc80000010100 */
[----:B------:R-:W-:-:S07]  /*2db90*/  FFMA R14, R14, R5, R14 ;  /* 0x000000050e0e7223 */ /* 0x000fce000000000e */
.L_x_829:
[----:B------:R-:W-:Y:S05]  /*2dba0*/  BSYNC B1 ;  /* 0x0000000000017941 */ /* 0x000fea0003800000 */
.L_x_827:
        /* <DEDUP_REMOVED lines=10> */
.L_x_831:
[----:B------:R-:W1:Y:S02]  /*2dc50*/  MUFU.RCP R15, R24 ;  /* 0x00000018000f7308 */ /* 0x000e640000001000 */
[----:B-1----:R-:W-:-:S04]  /*2dc60*/  FFMA R4, R24, R15, -1 ;  /* 0xbf80000018047423 */ /* 0x002fc8000000000f */
[----:B------:R-:W-:-:S04]  /*2dc70*/  FADD.FTZ R4, -R4, -RZ ;  /* 0x800000ff04047221 */ /* 0x000fc80000010100 */
[----:B------:R-:W-:-:S07]  /*2dc80*/  FFMA R15, R15, R4, R15 ;  /* 0x000000040f0f7223 */ /* 0x000fce000000000f */
.L_x_832:
[----:B------:R-:W-:Y:S05]  /*2dc90*/  BSYNC B1 ;  /* 0x0000000000017941 */ /* 0x000fea0003800000 */
.L_x_830:
        /* <DEDUP_REMOVED lines=10> */
.L_x_834:
[----:B------:R-:W1:Y:S02]  /*2dd40*/  MUFU.RCP R20, R43 ;  /* 0x0000002b00147308 */ /* 0x000e640000001000 */
[----:B-1----:R-:W-:-:S04]  /*2dd50*/  FFMA R4, R43, R20, -1 ;  /* 0xbf8000002b047423 */ /* 0x002fc80000000014 */
[----:B------:R-:W-:-:S04]  /*2dd60*/  FADD.FTZ R5, -R4, -RZ ;  /* 0x800000ff04057221 */ /* 0x000fc80000010100 */
[----:B------:R-:W-:-:S07]  /*2dd70*/  FFMA R20, R20, R5, R20 ;  /* 0x0000000514147223 */ /* 0x000fce0000000014 */
.L_x_835:
[----:B------:R-:W-:Y:S05]  /*2dd80*/  BSYNC B1 ;  /* 0x0000000000017941 */ /* 0x000fea0003800000 */
.L_x_833:
        /* <DEDUP_REMOVED lines=10> */
.L_x_837:
[----:B------:R-:W1:Y:S02]  /*2de30*/  MUFU.RCP R21, R28 ;  /* 0x0000001c00157308 */ /* 0x000e640000001000 */
[----:B-1----:R-:W-:-:S04]  /*2de40*/  FFMA R4, R28, R21, -1 ;  /* 0xbf8000001c047423 */ /* 0x002fc80000000015 */
[----:B------:R-:W-:-:S04]  /*2de50*/  FADD.FTZ R4, -R4, -RZ ;  /* 0x800000ff04047221 */ /* 0x000fc80000010100 */
[----:B------:R-:W-:-:S07]  /*2de60*/  FFMA R21, R21, R4, R21 ;  /* 0x0000000415157223 */ /* 0x000fce0000000015 */
.L_x_838:
[----:B------:R-:W-:Y:S05]  /*2de70*/  BSYNC B1 ;  /* 0x0000000000017941 */ /* 0x000fea0003800000 */
.L_x_836:
        /* <DEDUP_REMOVED lines=10> */
.L_x_840:
[----:B------:R-:W1:Y:S02]  /*2df20*/  MUFU.RCP R22, R27 ;  /* 0x0000001b00167308 */ /* 0x000e640000001000 */
[----:B-1----:R-:W-:-:S04]  /*2df30*/  FFMA R4, R27, R22, -1 ;  /* 0xbf8000001b047423 */ /* 0x002fc80000000016 */
[----:B------:R-:W-:-:S04]  /*2df40*/  FADD.FTZ R5, -R4, -RZ ;  /* 0x800000ff04057221 */ /* 0x000fc80000010100 */
[----:B------:R-:W-:-:S07]  /*2df50*/  FFMA R22, R22, R5, R22 ;  /* 0x0000000516167223 */ /* 0x000fce0000000016 */
.L_x_841:
[----:B------:R-:W-:Y:S05]  /*2df60*/  BSYNC B1 ;  /* 0x0000000000017941 */ /* 0x000fea0003800000 */
.L_x_839:
        /* <DEDUP_REMOVED lines=10> */
.L_x_843:
[----:B------:R-:W1:Y:S02]  /*2e010*/  MUFU.RCP R23, R32 ;  /* 0x0000002000177308 */ /* 0x000e640000001000 */
[----:B-1----:R-:W-:-:S04]  /*2e020*/  FFMA R4, R32, R23, -1 ;  /* 0xbf80000020047423 */ /* 0x002fc80000000017 */
[----:B------:R-:W-:-:S04]  /*2e030*/  FADD.FTZ R4, -R4, -RZ ;  /* 0x800000ff04047221 */ /* 0x000fc80000010100 */
[----:B------:R-:W-:-:S07]  /*2e040*/  FFMA R23, R23, R4, R23 ;  /* 0x0000000417177223 */ /* 0x000fce0000000017 */
.L_x_844:
[----:B------:R-:W-:Y:S05]  /*2e050*/  BSYNC B1 ;  /* 0x0000000000017941 */ /* 0x000fea0003800000 */
.L_x_842:
        /* <DEDUP_REMOVED lines=10> */
.L_x_846:
[----:B------:R-:W1:Y:S02]  /*2e100*/  MUFU.RCP R24, R29 ;  /* 0x0000001d00187308 */ /* 0x000e640000001000 */
[----:B-1----:R-:W-:-:S04]  /*2e110*/  FFMA R4, R29, R24, -1 ;  /* 0xbf8000001d047423 */ /* 0x002fc80000000018 */
[----:B------:R-:W-:-:S04]  /*2e120*/  FADD.FTZ R5, -R4, -RZ ;  /* 0x800000ff04057221 */ /* 0x000fc80000010100 */
[----:B------:R-:W-:-:S07]  /*2e130*/  FFMA R24, R24, R5, R24 ;  /* 0x0000000518187223 */ /* 0x000fce0000000018 */
.L_x_847:
[----:B------:R-:W-:Y:S05]  /*2e140*/  BSYNC B1 ;  /* 0x0000000000017941 */ /* 0x000fea0003800000 */
.L_x_845:
        /* <DEDUP_REMOVED lines=10> */
.L_x_849:
[----:B------:R-:W1:Y:S02]  /*2e1f0*/  MUFU.RCP R25, R26 ;  /* 0x0000001a00197308 */ /* 0x000e640000001000 */
[----:B-1----:R-:W-:-:S04]  /*2e200*/  FFMA R4, R26, R25, -1 ;  /* 0xbf8000001a047423 */ /* 0x002fc80000000019 */
[----:B------:R-:W-:-:S04]  /*2e210*/  FADD.FTZ R4, -R4, -RZ ;  /* 0x800000ff04047221 */ /* 0x000fc80000010100 */
[----:B------:R-:W-:-:S07]  /*2e220*/  FFMA R25, R25, R4, R25 ;  /* 0x0000000419197223 */ /* 0x000fce0000000019 */
.L_x_850:
[----:B------:R-:W-:Y:S05]  /*2e230*/  BSYNC B1 ;  /* 0x0000000000017941 */ /* 0x000fea0003800000 */
.L_x_848:
        /* <DEDUP_REMOVED lines=10> */
.L_x_852:
[----:B------:R-:W1:Y:S02]  /*2e2e0*/  MUFU.RCP R26, R33 ;  /* 0x00000021001a7308 */ /* 0x000e640000001000 */
[----:B-1----:R-:W-:-:S04]  /*2e2f0*/  FFMA R4, R33, R26, -1 ;  /* 0xbf80000021047423 */ /* 0x002fc8000000001a */
[----:B------:R-:W-:-:S04]  /*2e300*/  FADD.FTZ R5, -R4, -RZ ;  /* 0x800000ff04057221 */ /* 0x000fc80000010100 */
[----:B------:R-:W-:-:S07]  /*2e310*/  FFMA R26, R26, R5, R26 ;  /* 0x000000051a1a7223 */ /* 0x000fce000000001a */
.L_x_853:
[----:B------:R-:W-:Y:S05]  /*2e320*/  BSYNC B1 ;  /* 0x0000000000017941 */ /* 0x000fea0003800000 */
.L_x_851:
        /* <DEDUP_REMOVED lines=10> */
.L_x_855:
[----:B------:R-:W1:Y:S02]  /*2e3d0*/  MUFU.RCP R27, R40 ;  /* 0x00000028001b7308 */ /* 0x000e640000001000 */
[----:B-1----:R-:W-:-:S04]  /*2e3e0*/  FFMA R4, R40, R27, -1 ;  /* 0xbf80000028047423 */ /* 0x002fc8000000001b */
[----:B------:R-:W-:-:S04]  /*2e3f0*/  FADD.FTZ R4, -R4, -RZ ;  /* 0x800000ff04047221 */ /* 0x000fc80000010100 */
[----:B------:R-:W-:-:S07]  /*2e400*/  FFMA R27, R27, R4, R27 ;  /* 0x000000041b1b7223 */ /* 0x000fce000000001b */
.L_x_856:
[----:B------:R-:W-:Y:S05]  /*2e410*/  BSYNC B1 ;  /* 0x0000000000017941 */ /* 0x000fea0003800000 */
.L_x_854:
        /* <DEDUP_REMOVED lines=10> */
.L_x_858:
[----:B------:R-:W1:Y:S02]  /*2e4c0*/  MUFU.RCP R28, R41 ;  /* 0x00000029001c7308 */ /* 0x000e640000001000 */
[----:B-1----:R-:W-:-:S04]  /*2e4d0*/  FFMA R4, R41, R28, -1 ;  /* 0xbf80000029047423 */ /* 0x002fc8000000001c */
[----:B------:R-:W-:-:S04]  /*2e4e0*/  FADD.FTZ R5, -R4, -RZ ;  /* 0x800000ff04057221 */ /* 0x000fc80000010100 */
[----:B------:R-:W-:-:S07]  /*2e4f0*/  FFMA R28, R28, R5, R28 ;  /* 0x000000051c1c7223 */ /* 0x000fce000000001c */
.L_x_859:
[----:B------:R-:W-:Y:S05]  /*2e500*/  BSYNC B1 ;  /* 0x0000000000017941 */ /* 0x000fea0003800000 */
.L_x_857:
        /* <DEDUP_REMOVED lines=10> */
.L_x_861:
[----:B------:R-:W1:Y:S02]  /*2e5b0*/  MUFU.RCP R29, R44 ;  /* 0x0000002c001d7308 */ /* 0x000e640000001000 */
[----:B-1----:R-:W-:-:S04]  /*2e5c0*/  FFMA R4, R44, R29, -1 ;  /* 0xbf8000002c047423 */ /* 0x002fc8000000001d */
[----:B------:R-:W-:-:S04]  /*2e5d0*/  FADD.FTZ R4, -R4, -RZ ;  /* 0x800000ff04047221 */ /* 0x000fc80000010100 */
[----:B------:R-:W-:-:S07]  /*2e5e0*/  FFMA R29, R29, R4, R29 ;  /* 0x000000041d1d7223 */ /* 0x000fce000000001d */
.L_x_862:
[----:B------:R-:W-:Y:S05]  /*2e5f0*/  BSYNC B1 ;  /* 0x0000000000017941 */ /* 0x000fea0003800000 */
.L_x_860:
        /* <DEDUP_REMOVED lines=10> */
.L_x_864:
[----:B------:R-:W1:Y:S02]  /*2e6a0*/  MUFU.RCP R30, R47 ;  /* 0x0000002f001e7308 */ /* 0x000e640000001000 */
[----:B-1----:R-:W-:-:S04]  /*2e6b0*/  FFMA R4, R47, R30, -1 ;  /* 0xbf8000002f047423 */ /* 0x002fc8000000001e */
[----:B------:R-:W-:-:S04]  /*2e6c0*/  FADD.FTZ R5, -R4, -RZ ;  /* 0x800000ff04057221 */ /* 0x000fc80000010100 */
[----:B------:R-:W-:-:S07]  /*2e6d0*/  FFMA R30, R30, R5, R30 ;  /* 0x000000051e1e7223 */ /* 0x000fce000000001e */
.L_x_865:
[----:B------:R-:W-:Y:S05]  /*2e6e0*/  BSYNC B1 ;  /* 0x0000000000017941 */ /* 0x000fea0003800000 */
.L_x_863:
        /* <DEDUP_REMOVED lines=9> */
.L_x_867:
[----:B------:R-:W1:Y:S02]  /*2e780*/  MUFU.RCP R8, R45 ;  /* 0x0000002d00087308 */ /* 0x000e640000001000 */
[----:B-1----:R-:W-:-:S04]  /*2e790*/  FFMA R4, R45, R8, -1 ;  /* 0xbf8000002d047423 */ /* 0x002fc80000000008 */
[----:B------:R-:W-:-:S04]  /*2e7a0*/  FADD.FTZ R5, -R4, -RZ ;  /* 0x800000ff04057221 */ /* 0x000fc80000010100 */
[----:B------:R-:W-:-:S07]  /*2e7b0*/  FFMA R8, R8, R5, R8 ;  /* 0x0000000508087223 */ /* 0x000fce0000000008 */
.L_x_868:
[----:B------:R-:W-:Y:S05]  /*2e7c0*/  BSYNC B1 ;  /* 0x0000000000017941 */ /* 0x000fea0003800000 */
.L_x_866:
        /* <DEDUP_REMOVED lines=10> */
.L_x_869:
        /* <DEDUP_REMOVED lines=27> */
.L_x_871:
[----:B------:R-:W-:Y:S05]  /*2ea20*/  BSYNC B0 ;  /* 0x0000000000007941 */ /* 0x000fea0003800000 */
.L_x_870:
[----:B------:R-:W-:Y:S04]  /*2ea30*/  BSSY B0, `(.L_x_872) ;  /* 0x000003a000007945 */ /* 0x000fe80003800000 */
[----:B------:R-:W-:Y:S05]  /*2ea40*/  @P0 BRA `(.L_x_873) ;  /* 0x0000000000e00947 */ /* 0x000fea0003800000 */
[----:B------:R-:W-:-:S04]  /*2ea50*/  MOV R4, UR44 ;  /* 0x0000002c00047c02 */ /* 0x000fc80008000f00 */
[----:B------:R-:W-:-:S13]  /*2ea60*/  ISETP.NE.AND P3, PT, R4, 0x3, PT ;  /* 0x000000030400780c */ /* 0x000fda0003f65270 */
[----:B------:R-:W-:Y:S05]  /*2ea70*/  @!P3 BRA `(.L_x_874) ;  /* 0x000000000004b947 */ /* 0x000fea0003800000 */
[----:B------:R-:W-:Y:S01]  /*2ea80*/  BPT.TRAP 0x1 ;  /* 0x000000040000795c */ /* 0x000fe20000300000 */
.L_x_874:
[----:B------:R-:W-:Y:S01]  /*2ea90*/  LEA R4, R18, UR48, 0x3 ;  /* 0x0000003012047c11 */ /* 0x000fe2000f8e18ff */
[----:B------:R-:W-:Y:S01]  /*2eaa0*/  BSSY B1, `(.L_x_875) ;  /* 0x0000004000017945 */ /* 0x000fe20003800000 */
[----:B------:R-:W-:-:S04]  /*2eab0*/  SHF.L.U32 R5, R19, 0x1f, RZ ;  /* 0x0000001f13057819 */ /* 0x000fc800000006ff */
[----:B------:R-:W1:Y:S02]  /*2eac0*/  SYNCS.PHASECHK.TRANS64.TRYWAIT P2, [R4+URZ+0x60], R5 ;  /* 0x00006005040075a7 */ /* 0x000e64000804017f */
[----:B-1----:R-:W-:Y:S05]  /*2ead0*/  @!P2 BRA `(.L_x_876) ;  /* 0x0000008800dca947 */ /* 0x002fea0003800000 */
.L_x_1154:
[----:B------:R-:W-:Y:S05]  /*2eae0*/  BSYNC B1 ;  /* 0x0000000000017941 */ /* 0x000fea0003800000 */
.L_x_875:
        /* <DEDUP_REMOVED lines=22> */
.L_x_878:
[----:B------:R-:W-:Y:S05]  /*2ec50*/  BSYNC B1 ;  /* 0x0000000000017941 */ /* 0x000fea0003800000 */
.L_x_877:
        /* <DEDUP_REMOVED lines=8> */
.L_x_879:
        /* <DEDUP_REMOVED lines=15> */
.L_x_873:
[----:B------:R-:W-:Y:S05]  /*2edd0*/  BSYNC B0 ;  /* 0x0000000000007941 */ /* 0x000fea0003800000 */
.L_x_872:
        /* <DEDUP_REMOVED lines=212> */
.L_x_881:
[----:B------:R-:W1:Y:S02]  /*2fb20*/  MUFU.RCP R12, R35 ;  /* 0x00000023000c7308 */ /* 0x000e640000001000 */
[----:B-1----:R-:W-:-:S04]  /*2fb30*/  FFMA R4, R35, R12, -1 ;  /* 0xbf80000023047423 */ /* 0x002fc8000000000c */
[----:B------:R-:W-:-:S04]  /*2fb40*/  FADD.FTZ R5, -R4, -RZ ;  /* 0x800000ff04057221 */ /* 0x000fc80000010100 */
[----:B------:R-:W-:-:S07]  /*2fb50*/  FFMA R12, R12, R5, R12 ;  /* 0x000000050c0c7223 */ /* 0x000fce000000000c */
.L_x_882:
[----:B------:R-:W-:Y:S05]  /*2fb60*/  BSYNC B1 ;  /* 0x0000000000017941 */ /* 0x000fea0003800000 */
.L_x_880:
        /* <DEDUP_REMOVED lines=10> */
.L_x_884:
[----:B------:R-:W1:Y:S02]  /*2fc10*/  MUFU.RCP R13, R42 ;  /* 0x0000002a000d7308 */ /* 0x000e640000001000 */
[----:B-1----:R-:W-:-:S04]  /*2fc20*/  FFMA R4, R42, R13, -1 ;  /* 0xbf8000002a047423 */ /* 0x002fc8000000000d */
[----:B------:R-:W-:-:S04]  /*2fc30*/  FADD.FTZ R4, -R4, -RZ ;  /* 0x800000ff04047221 */ /* 0x000fc80000010100 */
[----:B------:R-:W-:-:S07]  /*2fc40*/  FFMA R13, R13, R4, R13 ;  /* 0x000000040d0d7223 */ /* 0x000fce000000000d */
.L_x_885:
[----:B------:R-:W-:Y:S05]  /*2fc50*/  BSYNC B1 ;  /* 0x0000000000017941 */ /* 0x000fea0003800000 */
.L_x_883:
        /* <DEDUP_REMOVED lines=10> */
.L_x_887:
[----:B------:R-:W1:Y:S02]  /*2fd00*/  MUFU.RCP R14, R25 ;  /* 0x00000019000e7308 */ /* 0x000e640000001000 */
[----:B-1----:R-:W-:-:S04]  /*2fd10*/  FFMA R4, R25, R14, -1 ;  /* 0xbf80000019047423 */ /* 0x002fc8000000000e */
[----:B------:R-:W-:-:S04]  /*2fd20*/  FADD.FTZ R5, -R4, -RZ ;  /* 0x800000ff04057221 */ /* 0x000fc80000010100 */
[----:B------:R-:W-:-:S07]  /*2fd30*/  FFMA R14, R14, R5, R14 ;  /* 0x000000050e0e7223 */ /* 0x000fce000000000e */
.L_x_888:
[----:B------:R-:W-:Y:S05]  /*2fd40*/  BSYNC B1 ;  /* 0x0000000000017941 */ /* 0x000fea0003800000 */
.L_x_886:
        /* <DEDUP_REMOVED lines=10> */
.L_x_890:
[----:B------:R-:W1:Y:S02]  /*2fdf0*/  MUFU.RCP R15, R24 ;  /* 0x00000018000f7308 */ /* 0x000e640000001000 */
[----:B-1----:R-:W-:-:S04]  /*2fe00*/  FFMA R4, R24, R15, -1 ;  /* 0xbf80000018047423 */ /* 0x002fc8000000000f */
[----:B------:R-:W-:-:S04]  /*2fe10*/  FADD.FTZ R4, -R4, -RZ ;  /* 0x800000ff04047221 */ /* 0x000fc80000010100 */
[----:B------:R-:W-:-:S07]  /*2fe20*/  FFMA R15, R15, R4, R15 ;  /* 0x000000040f0f7223 */ /* 0x000fce000000000f */
.L_x_891:
[----:B------:R-:W-:Y:S05]  /*2fe30*/  BSYNC B1 ;  /* 0x0000000000017941 */ /* 0x000fea0003800000 */
.L_x_889:
        /* <DEDUP_REMOVED lines=10> */
.L_x_893:
[----:B------:R-:W1:Y:S02]  /*2fee0*/  MUFU.RCP R20, R43 ;  /* 0x0000002b00147308 */ /* 0x000e640000001000 */
[----:B-1----:R-:W-:-:S04]  /*2fef0*/  FFMA R4, R43, R20, -1 ;  /* 0xbf8000002b047423 */ /* 0x002fc80000000014 */
[----:B------:R-:W-:-:S04]  /*2ff00*/  FADD.FTZ R5, -R4, -RZ ;  /* 0x800000ff04057221 */ /* 0x000fc80000010100 */
[----:B------:R-:W-:-:S07]  /*2ff10*/  FFMA R20, R20, R5, R20 ;  /* 0x0000000514147223 */ /* 0x000fce0000000014 */
.L_x_894:
[----:B------:R-:W-:Y:S05]  /*2ff20*/  BSYNC B1 ;  /* 0x0000000000017941 */ /* 0x000fea0003800000 */
.L_x_892:
        /* <DEDUP_REMOVED lines=10> */
.L_x_896:
[----:B------:R-:W1:Y:S02]  /*2ffd0*/  MUFU.RCP R21, R28 ;  /* 0x0000001c00157308 */ /* 0x000e640000001000 */
[----:B-1----:R-:W-:-:S04]  /*2ffe0*/  FFMA R4, R28, R21, -1 ;  /* 0xbf8000001c047423 */ /* 0x002fc80000000015 */
[----:B------:R-:W-:-:S04]  /*2fff0*/  FADD.FTZ R4, -R4, -RZ ;  /* 0x800000ff04047221 */ /* 0x000fc80000010100 */
[----:B------:R-:W-:-:S07]  /*30000*/  FFMA R21, R21, R4, R21 ;  /* 0x0000000415157223 */ /* 0x000fce0000000015 */
.L_x_897:
[----:B------:R-:W-:Y:S05]  /*30010*/  BSYNC B1 ;  /* 0x0000000000017941 */ /* 0x000fea0003800000 */
.L_x_895:
        /* <DEDUP_REMOVED lines=10> */
.L_x_899:
[----:B------:R-:W1:Y:S02]  /*300c0*/  MUFU.RCP R22, R27 ;  /* 0x0000001b00167308 */ /* 0x000e640000001000 */
[----:B-1----:R-:W-:-:S04]  /*300d0*/  FFMA R4, R27, R22, -1 ;  /* 0xbf8000001b047423 */ /* 0x002fc80000000016 */
[----:B------:R-:W-:-:S04]  /*300e0*/  FADD.FTZ R5, -R4, -RZ ;  /* 0x800000ff04057221 */ /* 0x000fc80000010100 */
[----:B------:R-:W-:-:S07]  /*300f0*/  FFMA R22, R22, R5, R22 ;  /* 0x0000000516167223 */ /* 0x000fce0000000016 */
.L_x_900:
[----:B------:R-:W-:Y:S05]  /*30100*/  BSYNC B1 ;  /* 0x0000000000017941 */ /* 0x000fea0003800000 */
.L_x_898:
        /* <DEDUP_REMOVED lines=10> */
.L_x_902:
[----:B------:R-:W1:Y:S02]  /*301b0*/  MUFU.RCP R23, R32 ;  /* 0x0000002000177308 */ /* 0x000e640000001000 */
[----:B-1----:R-:W-:-:S04]  /*301c0*/  FFMA R4, R32, R23, -1 ;  /* 0xbf80000020047423 */ /* 0x002fc80000000017 */
[----:B------:R-:W-:-:S04]  /*301d0*/  FADD.FTZ R4, -R4, -RZ ;  /* 0x800000ff04047221 */ /* 0x000fc80000010100 */
[----:B------:R-:W-:-:S07]  /*301e0*/  FFMA R23, R23, R4, R23 ;  /* 0x0000000417177223 */ /* 0x000fce0000000017 */
.L_x_903:
[----:B------:R-:W-:Y:S05]  /*301f0*/  BSYNC B1 ;  /* 0x0000000000017941 */ /* 0x000fea0003800000 */
.L_x_901:
        /* <DEDUP_REMOVED lines=10> */
.L_x_905:
[----:B------:R-:W1:Y:S02]  /*302a0*/  MUFU.RCP R24, R29 ;  /* 0x0000001d00187308 */ /* 0x000e640000001000 */
[----:B-1----:R-:W-:-:S04]  /*302b0*/  FFMA R4, R29, R24, -1 ;  /* 0xbf8000001d047423 */ /* 0x002fc80000000018 */
[----:B------:R-:W-:-:S04]  /*302c0*/  FADD.FTZ R5, -R4, -RZ ;  /* 0x800000ff04057221 */ /* 0x000fc80000010100 */
[----:B------:R-:W-:-:S07]  /*302d0*/  FFMA R24, R24, R5, R24 ;  /* 0x0000000518187223 */ /* 0x000fce0000000018 */
.L_x_906:
[----:B------:R-:W-:Y:S05]  /*302e0*/  BSYNC B1 ;  /* 0x0000000000017941 */ /* 0x000fea0003800000 */
.L_x_904:
        /* <DEDUP_REMOVED lines=10> */
.L_x_908:
[----:B------:R-:W1:Y:S02]  /*30390*/  MUFU.RCP R25, R26 ;  /* 0x0000001a00197308 */ /* 0x000e640000001000 */
[----:B-1----:R-:W-:-:S04]  /*303a0*/  FFMA R4, R26, R25, -1 ;  /* 0xbf8000001a047423 */ /* 0x002fc80000000019 */
[----:B------:R-:W-:-:S04]  /*303b0*/  FADD.FTZ R4, -R4, -RZ ;  /* 0x800000ff04047221 */ /* 0x000fc80000010100 */
[----:B------:R-:W-:-:S07]  /*303c0*/  FFMA R25, R25, R4, R25 ;  /* 0x0000000419197223 */ /* 0x000fce0000000019 */
.L_x_909:
[----:B------:R-:W-:Y:S05]  /*303d0*/  BSYNC B1 ;  /* 0x0000000000017941 */ /* 0x000fea0003800000 */
.L_x_907:
        /* <DEDUP_REMOVED lines=10> */
.L_x_911:
[----:B------:R-:W1:Y:S02]  /*30480*/  MUFU.RCP R26, R33 ;  /* 0x00000021001a7308 */ /* 0x000e640000001000 */
[----:B-1----:R-:W-:-:S04]  /*30490*/  FFMA R4, R33, R26, -1 ;  /* 0xbf80000021047423 */ /* 0x002fc8000000001a */
[----:B------:R-:W-:-:S04]  /*304a0*/  FADD.FTZ R5, -R4, -RZ ;  /* 0x800000ff04057221 */ /* 0x000fc80000010100 */
[----:B------:R-:W-:-:S07]  /*304b0*/  FFMA R26, R26, R5, R26 ;  /* 0x000000051a1a7223 */ /* 0x000fce000000001a */
.L_x_912:
[----:B------:R-:W-:Y:S05]  /*304c0*/  BSYNC B1 ;  /* 0x0000000000017941 */ /* 0x000fea0003800000 */
.L_x_910:
        /* <DEDUP_REMOVED lines=10> */
.L_x_914:
[----:B------:R-:W1:Y:S02]  /*30570*/  MUFU.RCP R27, R40 ;  /* 0x00000028001b7308 */ /* 0x000e640000001000 */
[----:B-1----:R-:W-:-:S04]  /*30580*/  FFMA R4, R40, R27, -1 ;  /* 0xbf80000028047423 */ /* 0x002fc8000000001b */
[----:B------:R-:W-:-:S04]  /*30590*/  FADD.FTZ R4, -R4, -RZ ;  /* 0x800000ff04047221 */ /* 0x000fc80000010100 */
[----:B------:R-:W-:-:S07]  /*305a0*/  FFMA R27, R27, R4, R27 ;  /* 0x000000041b1b7223 */ /* 0x000fce000000001b */
.L_x_915:
[----:B------:R-:W-:Y:S05]  /*305b0*/  BSYNC B1 ;  /* 0x0000000000017941 */ /* 0x000fea0003800000 */
.L_x_913:
        /* <DEDUP_REMOVED lines=10> */
.L_x_917:
[----:B------:R-:W1:Y:S02]  /*30660*/  MUFU.RCP R28, R41 ;  /* 0x00000029001c7308 */ /* 0x000e640000001000 */
[----:B-1----:R-:W-:-:S04]  /*30670*/  FFMA R4, R41, R28, -1 ;  /* 0xbf80000029047423 */ /* 0x002fc8000000001c */
[----:B------:R-:W-:-:S04]  /*30680*/  FADD.FTZ R5, -R4, -RZ ;  /* 0x800000ff04057221 */ /* 0x000fc80000010100 */
[----:B------:R-:W-:-:S07]  /*30690*/  FFMA R28, R28, R5, R28 ;  /* 0x000000051c1c7223 */ /* 0x000fce000000001c */
.L_x_918:
[----:B------:R-:W-:Y:S05]  /*306a0*/  BSYNC B1 ;  /* 0x0000000000017941 */ /* 0x000fea0003800000 */
.L_x_916:
        /* <DEDUP_REMOVED lines=10> */
.L_x_920:
[----:B------:R-:W1:Y:S02]  /*30750*/  MUFU.RCP R29, R44 ;  /* 0x0000002c001d7308 */ /* 0x000e640000001000 */
[----:B-1----:R-:W-:-:S04]  /*30760*/  FFMA R4, R44, R29, -1 ;  /* 0xbf8000002c047423 */ /* 0x002fc8000000001d */
[----:B------:R-:W-:-:S04]  /*30770*/  FADD.FTZ R4, -R4, -RZ ;  /* 0x800000ff04047221 */ /* 0x000fc80000010100 */
[----:B------:R-:W-:-:S07]  /*30780*/  FFMA R29, R29, R4, R29 ;  /* 0x000000041d1d7223 */ /* 0x000fce000000001d */
.L_x_921:
[----:B------:R-:W-:Y:S05]  /*30790*/  BSYNC B1 ;  /* 0x0000000000017941 */ /* 0x000fea0003800000 */
.L_x_919:
        /* <DEDUP_REMOVED lines=10> */
.L_x_923:
[----:B------:R-:W1:Y:S02]  /*30840*/  MUFU.RCP R30, R47 ;  /* 0x0000002f001e7308 */ /* 0x000e640000001000 */
[----:B-1----:R-:W-:-:S04]  /*30850*/  FFMA R4, R47, R30, -1 ;  /* 0xbf8000002f047423 */ /* 0x002fc8000000001e */
[----:B------:R-:W-:-:S04]  /*30860*/  FADD.FTZ R5, -R4, -RZ ;  /* 0x800000ff04057221 */ /* 0x000fc80000010100 */
[----:B------:R-:W-:-:S07]  /*30870*/  FFMA R30, R30, R5, R30 ;  /* 0x000000051e1e7223 */ /* 0x000fce000000001e */
.L_x_924:
[----:B------:R-:W-:Y:S05]  /*30880*/  BSYNC B1 ;  /* 0x0000000000017941 */ /* 0x000fea0003800000 */
.L_x_922:
        /* <DEDUP_REMOVED lines=9> */
.L_x_926:
[----:B------:R-:W1:Y:S02]  /*30920*/  MUFU.RCP R8, R45 ;  /* 0x0000002d00087308 */ /* 0x000e640000001000 */
[----:B-1----:R-:W-:-:S04]  /*30930*/  FFMA R4, R45, R8, -1 ;  /* 0xbf8000002d047423 */ /* 0x002fc80000000008 */
[----:B------:R-:W-:-:S04]  /*30940*/  FADD.FTZ R5, -R4, -RZ ;  /* 0x800000ff04057221 */ /* 0x000fc80000010100 */
[----:B------:R-:W-:-:S07]  /*30950*/  FFMA R8, R8, R5, R8 ;  /* 0x0000000508087223 */ /* 0x000fce0000000008 */
.L_x_927:
[----:B------:R-:W-:Y:S05]  /*30960*/  BSYNC B1 ;  /* 0x0000000000017941 */ /* 0x000fea0003800000 */
.L_x_925:
        /* <DEDUP_REMOVED lines=10> */
.L_x_928:
        /* <DEDUP_REMOVED lines=27> */
.L_x_930:
[----:B------:R-:W-:Y:S05]  /*30bc0*/  BSYNC B0 ;  /* 0x0000000000007941 */ /* 0x000fea0003800000 */
.L_x_929:
[----:B------:R-:W-:Y:S04]  /*30bd0*/  BSSY B0, `(.L_x_931) ;  /* 0x0000035000007945 */ /* 0x000fe80003800000 */
[----:B------:R-:W-:Y:S05]  /*30be0*/  @P0 BRA `(.L_x_932) ;  /* 0x0000000000cc0947 */ /* 0x000fea0003800000 */
[----:B------:R-:W-:-:S04]  /*30bf0*/  MOV R4, UR44 ;  /* 0x0000002c00047c02 */ /* 0x000fc80008000f00 */
[----:B------:R-:W-:-:S13]  /*30c00*/  ISETP.NE.AND P2, PT, R4, 0x3, PT ;  /* 0x000000030400780c */ /* 0x000fda0003f45270 */
[----:B------:R-:W-:Y:S05]  /*30c10*/  @!P2 BRA `(.L_x_933) ;  /* 0x000000000004a947 */ /* 0x000fea0003800000 */
[----:B------:R-:W-:Y:S01]  /*30c20*/  BPT.TRAP 0x1 ;  /* 0x000000040000795c */ /* 0x000fe20000300000 */
.L_x_933:
[----:B------:R-:W-:Y:S01]  /*30c30*/  SHF.L.U32 R4, R19, 0x1f, RZ ;  /* 0x0000001f13047819 */ /* 0x000fe200000006ff */
[----:B------:R-:W-:Y:S01]  /*30c40*/  BSSY B1, `(.L_x_934) ;  /* 0x0000004000017945 */ /* 0x000fe20003800000 */
[----:B------:R-:W-:-:S04]  /*30c50*/  LEA R5, R18, UR48, 0x3 ;  /* 0x0000003012057c11 */ /* 0x000fc8000f8e18ff */
[----:B------:R-:W1:Y:S02]  /*30c60*/  SYNCS.PHASECHK.TRANS64.TRYWAIT P0, [R5+URZ+0x60], R4 ;  /* 0x00006004050075a7 */ /* 0x000e64000800017f */
[----:B-1----:R-:W-:Y:S05]  /*30c70*/  @!P0 BRA `(.L_x_935) ;  /* 0x0000006800888947 */ /* 0x002fea0003800000 */
.L_x_1155:
[----:B------:R-:W-:Y:S05]  /*30c80*/  BSYNC B1 ;  /* 0x0000000000017941 */ /* 0x000fea0003800000 */
.L_x_934:
[----:B------:R-:W-:Y:S04]  /*30c90*/  BSSY B1, `(.L_x_936) ;  /* 0x0000016000017945 */ /* 0x000fe80003800000 */
[----:B------:R-:W-:Y:S05]  /*30ca0*/  @P1 BRA `(.L_x_937) ;  /* 0x0000000000501947 */ /* 0x000fea0003800000 */
[----:B------:R-:W2:Y:S01]  /*30cb0*/  S2R R8, SR_TID.X ;  /* 0x0000000000087919 */ /* 0x000ea20000002100 */
[----:B------:R-:W-:-:S04]  /*30cc0*/  LEA R0, R18, R17, 0xc ;  /* 0x0000001112007211 */ /* 0x000fc800078e60ff */
[----:B------:R-:W-:Y:S01]  /*30cd0*/  IADD3 R3, R0, UR48, RZ ;  /* 0x0000003000037c10 */ /* 0x000fe2000fffe0ff */
[----:B------:R-:W-:Y:S04]  /*30ce0*/  LDS.U16 R6, [R0+UR48+0x208] ;  /* 0x0002083000067984 */ /* 0x000fe80008000400 */
[----:B------:R-:W-:Y:S04]  /*30cf0*/  LDS.U16 R7, [R0+UR48+0x200] ;  /* 0x0002003000077984 */ /* 0x000fe80008000400 */
[----:B-1----:R-:W1:Y:S01]  /*30d00*/  LDS.U16 R4, [R0+UR48+0x100] ;  /* 0x0001003000047984 */ /* 0x002e620008000400 */
[----:B--2---:R-:W-:-:S04]  /*30d10*/  SHF.R.U32.HI R8, RZ, 0x4, R8 ;  /* 0x00000004ff087819 */ /* 0x004fc80000011608 */
[----:B------:R-:W-:Y:S02]  /*30d20*/  LOP3.LUT P0, RZ, R8, 0x1, RZ, 0xc0, !PT ;  /* 0x0000000108ff7812 */ /* 0x000fe4000780c0ff */
[----:B------:R-:W-:-:S04]  /*30d30*/  MOV R8, 0x8 ;  /* 0x0000000800087802 */ /* 0x000fc80000000f00 */
[----:B------:R-:W-:-:S04]  /*30d40*/  SEL R8, R8, 0xfffffff8, !P0 ;  /* 0xfffffff808087807 */ /* 0x000fc80004000000 */
[----:B------:R-:W-:Y:S02]  /*30d50*/  LEA R14, R8, R3, 0x1 ;  /* 0x00000003080e7211 */ /* 0x000fe400078e08ff */
[----:B------:R-:W2:Y:S04]  /*30d60*/  LDS.U16 R3, [R0+UR48+0x108] ;  /* 0x0001083000037984 */ /* 0x000ea80008000400 */
[----:B------:R-:W-:Y:S01]  /*30d70*/  LDS.U16 R5, [R14+0x200] ;  /* 0x000200000e057984 */ /* 0x000fe20000000400 */
[----:B-1----:R-:W-:-:S03]  /*30d80*/  PRMT R7, R4, 0x5410, R7 ;  /* 0x0000541004077816 */ /* 0x002fc60000000007 */
[----:B------:R-:W1:Y:S04]  /*30d90*/  LDS.U16 R8, [R14+0x100] ;  /* 0x000100000e087984 */ /* 0x000e680000000400 */
[----:B------:R-:W-:Y:S04]  /*30da0*/  LDS.U16 R12, [R14+0x208] ;  /* 0x000208000e0c7984 */ /* 0x000fe80000000400 */
[----:B------:R-:W3:Y:S01]  /*30db0*/  LDS.U16 R13, [R14+0x108] ;  /* 0x000108000e0d7984 */ /* 0x000ee20000000400 */
[----:B--2---:R-:W-:Y:S02]  /*30dc0*/  PRMT R6, R3, 0x5410, R6 ;  /* 0x0000541003067816 */ /* 0x004fe40000000006 */
[----:B-1----:R-:W-:-:S02]  /*30dd0*/  PRMT R3, R8, 0x5410, R5 ;  /* 0x0000541008037816 */ /* 0x002fc40000000005 */
[----:B---3--:R-:W-:-:S07]  /*30de0*/  PRMT R0, R13, 0x5410, R12 ;  /* 0x000054100d007816 */ /* 0x008fce000000000c */
.L_x_937:
[----:B------:R-:W-:Y:S05]  /*30df0*/  BSYNC B1 ;  /* 0x0000000000017941 */ /* 0x000fea0003800000 */
.L_x_936:
        /* <DEDUP_REMOVED lines=8> */
.L_x_938:
[----:B-1----:R-:W1:Y:S01]  /*30e80*/  S2R R5, SR_CgaCtaId ;  /* 0x0000000000057919 */ /* 0x002e620000008800 */
[C---:B------:R-:W-:Y:S02]  /*30e90*/  LEA R4, R10.reuse, UR48, 0x3 ;  /* 0x000000300a047c11 */ /* 0x040fe4000f8e18ff */
[----:B------:R-:W-:Y:S02]  /*30ea0*/  IADD3 R10, R10, 0x1, RZ ;  /* 0x000000010a0a7810 */ /* 0x000fe40007ffe0ff */
[----:B------:R-:W-:Y:S02]  /*30eb0*/  IADD3 R4, R4, 0x80, RZ ;  /* 0x0000008004047810 */ /* 0x000fe40007ffe0ff */
[----:B------:R-:W-:-:S04]  /*30ec0*/  ISETP.NE.AND P0, PT, R10, 0x4, PT ;  /* 0x000000040a00780c */ /* 0x000fc80003f05270 */
[----:B------:R-:W-:Y:S02]  /*30ed0*/  SEL R10, R10, RZ, P0 ;  /* 0x000000ff0a0a7207 */ /* 0x000fe40000000000 */
[----:B-1----:R-:W-:-:S04]  /*30ee0*/  PRMT R4, R5, 0x654, R4 ;  /* 0x0000065405047816 */ /* 0x002fc80000000004 */
[----:B--2---:R1:W-:Y:S02]  /*30ef0*/  SYNCS.ARRIVE.TRANS64.RED.A1T0 RZ, [R4+URZ], RZ ;  /* 0x000000ff04ff79a7 */ /* 0x0043e4000810043f */
[----:B-1----:R-:W-:-:S04]  /*30f00*/  SEL R4, RZ, 0x1, P0 ;  /* 0x00000001ff047807 */ /* 0x002fc80000000000 */
[----:B------:R-:W-:-:S07]  /*30f10*/  LOP3.LUT R11, R11, R4, RZ, 0x3c, !PT ;  /* 0x000000040b0b7212 */ /* 0x000fce00078e3cff */
.L_x_932:
[----:B------:R-:W-:Y:S05]  /*30f20*/  BSYNC B0 ;  /* 0x0000000000007941 */ /* 0x000fea0003800000 */
.L_x_931:
        /* <DEDUP_REMOVED lines=11> */
[----:B------:R-:W-:Y:S02]  /*30fe0*/  HADD2.F32 R13, -RZ, R4.H1_H1 ;  /* 0x30000004ff0d7230 */ /* 0x000fe40000004100 */
[----:B------:R-:W4:Y:S04]  /*30ff0*/  LDL.LU R26, [R1+0x488] ;  /* 0x00048800011a7983 */ /* 0x000f280000300800 */
[----:B------:R-:W4:Y:S04]  /*31000*/  LDL.LU R29, [R1+0x48c] ;  /* 0x00048c00011d7983 */ /* 0x000f280000300800 */
[----:B------:R-:W4:Y:S04]  /*31010*/  LDL.LU R30, [R1+0x490] ;  /* 0x00049000011e7983 */ /* 0x000f280000300800 */
[----:B------:R-:W4:Y:S04]  /*31020*/  LDL.LU R32, [R1+0x494] ;  /* 0x0004940001207983 */ /* 0x000f280000300800 */
[----:B------:R-:W4:Y:S04]  /*31030*/  LDL.LU R34, [R1+0x498] ;  /* 0x0004980001227983 */ /* 0x000f280000300800 */
[----:B------:R-:W4:Y:S01]  /*31040*/  LDL.LU R38, [R1+0x49c] ;  /* 0x00049c0001267983 */ /* 0x000f220000300800 */
[----:B------:R-:W-:-:S02]  /*31050*/  F2FP.F16.E4M3.UNPACK_B R7, R7.H1 ;  /* 0x00000007ff07723e */ /* 0x000fc400030006ff */
[----:B------:R-:W-:Y:S02]  /*31060*/  MOV R42, 0x3bbb989d ;  /* 0x3bbb989d002a7802 */ /* 0x000fe40000000f00 */
[----:B------:R-:W-:Y:S01]  /*31070*/  MOV R43, 0x437c0000 ;  /* 0x437c0000002b7802 */ /* 0x000fe20000000f00 */
[----:B------:R-:W-:Y:S01]  /*31080*/  BSSY B1, `(.L_x_939) ;  /* 0x00000c3000017945 */ /* 0x000fe20003800000 */
[C---:B--2---:R-:W-:Y:S01]  /*31090*/  FMUL R15, R16.reuse, R5 ;  /* 0x00000005100f7220 */ /* 0x044fe20000400000 */
[----:B------:R-:W-:Y:S01]  /*310a0*/  HADD2.F32 R5, -RZ, R4.H0_H0 ;  /* 0x20000004ff057230 */ /* 0x000fe20000004100 */
[----:B------:R-:W-:Y:S01]  /*310b0*/  F2FP.F16.E4M3.UNPACK_B R4, R6 ;  /* 0x00000006ff04723e */ /* 0x000fe200020006ff */
[----:B---3--:R-:W-:-:S03]  /*310c0*/  FMUL R12, R16, R8 ;  /* 0x00000008100c7220 */ /* 0x008fc60000400000 */
[C---:B------:R-:W-:Y:S01]  /*310d0*/  FFMA R8, R2.reuse, R5, R15 ;  /* 0x0000000502087223 */ /* 0x040fe2000000000f */
[--C-:B------:R-:W-:Y:S02]  /*310e0*/  HADD2.F32 R15, -RZ, R4.reuse.H1_H1 ;  /* 0x30000004ff0f7230 */ /* 0x100fe40000004100 */
[----:B------:R-:W-:Y:S01]  /*310f0*/  FFMA R12, R2, R13, R12 ;  /* 0x0000000d020c7223 */ /* 0x000fe2000000000c */
[----:B------:R-:W-:Y:S02]  /*31100*/  HADD2.F32 R13, -RZ, R4.H0_H0 ;  /* 0x20000004ff0d7230 */ /* 0x000fe40000004100 */
[--C-:B------:R-:W-:Y:S02]  /*31110*/  HADD2.F32 R5, -RZ, R7.reuse.H0_H0 ;  /* 0x20000007ff057230 */ /* 0x100fe40000004100 */
[C---:B-----5:R-:W-:Y:S01]  /*31120*/  FMUL R4, R16.reuse, R20 ;  /* 0x0000001410047220 */ /* 0x060fe20000400000 */
[----:B------:R-:W-:Y:S02]  /*31130*/  HADD2.F32 R7, -RZ, R7.H1_H1 ;  /* 0x30000007ff077230 */ /* 0x000fe40000004100 */
[C---:B----4-:R-:W-:Y:S01]  /*31140*/  FMUL R19, R16.reuse, R19 ;  /* 0x0000001310137220 */ /* 0x050fe20000400000 */
[----:B------:R-:W-:Y:S01]  /*31150*/  F2FP.F16.E4M3.UNPACK_B R6, R6.H1 ;  /* 0x00000006ff06723e */ /* 0x000fe200030006ff */
[----:B------:R-:W-:-:S02]  /*31160*/  FMUL R20, R16, R14 ;  /* 0x0000000e10147220 */ /* 0x000fc40000400000 */
[C---:B------:R-:W-:Y:S01]  /*31170*/  FFMA R19, R2.reuse, R5, R19 ;  /* 0x0000000502137223 */ /* 0x040fe20000000013 */
[C---:B------:R-:W-:Y:S01]  /*31180*/  FFMA R14, R2.reuse, R7, R4 ;  /* 0x00000007020e7223 */ /* 0x040fe20000000004 */
[----:B------:R-:W-:Y:S01]  /*31190*/  FFMA R15, R2, R15, R20 ;  /* 0x0000000f020f7223 */ /* 0x000fe20000000014 */
[--C-:B------:R-:W-:Y:S02]  /*311a0*/  HADD2.F32 R5, -RZ, R6.reuse.H0_H0 ;  /* 0x20000006ff057230 */ /* 0x100fe40000004100 */
[----:B------:R-:W-:Y:S02]  /*311b0*/  HADD2.F32 R7, -RZ, R6.H1_H1 ;  /* 0x30000006ff077230 */ /* 0x000fe40000004100 */
[C---:B------:R-:W-:Y:S01]  /*311c0*/  FMUL R6, R16.reuse, R24 ;  /* 0x0000001810067220 */ /* 0x040fe20000400000 */
[----:B------:R-:W-:Y:S01]  /*311d0*/  FMUL R20, R16, R22 ;  /* 0x0000001610147220 */ /* 0x000fe20000400000 */
[----:B------:R-:W-:Y:S01]  /*311e0*/  FFMA.SAT R22, -R8, R42, 0.5 ;  /* 0x3f00000008167423 */ /* 0x000fe2000000212a */
[----:B------:R-:W-:Y:S01]  /*311f0*/  FMUL R18, R16, R18 ;  /* 0x0000001210127220 */ /* 0x000fe20000400000 */
[----:B------:R-:W-:-:S02]  /*31200*/  F2FP.F16.E4M3.UNPACK_B R4, R3 ;  /* 0x00000003ff04723e */ /* 0x000fc400020006ff */
[----:B------:R-:W-:Y:S01]  /*31210*/  FFMA.RM R22, R22, R43, 12582913 ;  /* 0x4b40000116167423 */ /* 0x000fe2000000402b */
[----:B------:R-:W-:Y:S01]  /*31220*/  FFMA R6, R2, R7, R6 ;  /* 0x0000000702067223 */ /* 0x000fe20000000006 */
[C---:B------:R-:W-:Y:S01]  /*31230*/  FMUL R21, R16.reuse, R21 ;  /* 0x0000001510157220 */ /* 0x040fe20000400000 */
[----:B------:R-:W-:Y:S01]  /*31240*/  FMUL R7, R16, R23 ;  /* 0x0000001710077220 */ /* 0x000fe20000400000 */
[----:B------:R-:W-:Y:S01]  /*31250*/  FADD R23, R22, -12583039 ;  /* 0xcb40007f16177421 */ /* 0x000fe20000000000 */
[C---:B------:R-:W-:Y:S01]  /*31260*/  FFMA R18, R2.reuse, R13, R18 ;  /* 0x0000000d02127223 */ /* 0x040fe20000000012 */
[--C-:B------:R-:W-:Y:S02]  /*31270*/  HADD2.F32 R13, -RZ, R4.reuse.H0_H0 ;  /* 0x20000004ff0d7230 */ /* 0x100fe40000004100 */
[----:B------:R-:W-:Y:S01]  /*31280*/  FFMA R21, R2, R5, R21 ;  /* 0x0000000502157223 */ /* 0x000fe20000000015 */
[----:B------:R-:W-:Y:S02]  /*31290*/  HADD2.F32 R5, -RZ, R4.H1_H1 ;  /* 0x30000004ff057230 */ /* 0x000fe40000004100 */
[----:B------:R-:W-:Y:S01]  /*312a0*/  FFMA R23, -R8, 1.4426950216293334961, -R23 ;  /* 0x3fb8aa3b08177823 */ /* 0x000fe20000000917 */
[-C--:B------:R-:W-:Y:S01]  /*312b0*/  FFMA.SAT R4, -R12, R42.reuse, 0.5 ;  /* 0x3f0000000c047423 */ /* 0x080fe2000000212a */
[----:B------:R-:W-:Y:S01]  /*312c0*/  F2FP.F16.E4M3.UNPACK_B R3, R3.H1 ;  /* 0x00000003ff03723e */ /* 0x000fe200030006ff */
[----:B------:R-:W-:Y:S01]  /*312d0*/  FFMA R13, R2, R13, R20 ;  /* 0x0000000d020d7223 */ /* 0x000fe20000000014 */
[----:B------:R-:W-:Y:S01]  /*312e0*/  FFMA.SAT R24, -R19, R42, 0.5 ;  /* 0x3f00000013187423 */ /* 0x000fe2000000212a */
[----:B------:R-:W-:Y:S01]  /*312f0*/  FFMA R8, -R8, 1.925963033500011079e-08, R23 ;  /* 0x32a5706008087823 */ /* 0x000fe20000000117 */
[----:B------:R-:W-:Y:S01]  /*31300*/  FFMA.RM R20, R4, R43, 12582913 ;  /* 0x4b40000104147423 */ /* 0x000fe2000000402b */
[----:B------:R-:W-:Y:S01]  /*31310*/  FMUL R23, R16, R26 ;  /* 0x0000001a10177220 */ /* 0x000fe20000400000 */
[----:B------:R-:W-:Y:S01]  /*31320*/  FFMA.SAT R26, -R14, R42, 0.5 ;  /* 0x3f0000000e1a7423 */ /* 0x000fe2000000212a */
[----:B------:R-:W-:Y:S01]  /*31330*/  FFMA R7, R2, R5, R7 ;  /* 0x0000000502077223 */ /* 0x000fe20000000007 */
[----:B------:R-:W-:Y:S01]  /*31340*/  FFMA.RM R24, R24, R43, 12582913 ;  /* 0x4b40000118187423 */ /* 0x000fe2000000402b */
[----:B------:R-:W-:-:S02]  /*31350*/  HADD2.F32 R5, -RZ, R3.H0_H0 ;  /* 0x20000003ff057230 */ /* 0x000fc40000004100 */
[----:B------:R-:W-:Y:S01]  /*31360*/  FADD R25, R20, -12583039 ;  /* 0xcb40007f14197421 */ /* 0x000fe20000000000 */
[-C--:B------:R-:W-:Y:S01]  /*31370*/  FFMA.SAT R28, -R18, R42.reuse, 0.5 ;  /* 0x3f000000121c7423 */ /* 0x080fe2000000212a */
[----:B------:R-:W-:Y:S01]  /*31380*/  FFMA.RM R26, R26, R43, 12582913 ;  /* 0x4b4000011a1a7423 */ /* 0x000fe2000000402b */
[----:B------:R-:W-:Y:S01]  /*31390*/  FADD R4, R24, -12583039 ;  /* 0xcb40007f18047421 */ /* 0x000fe20000000000 */
[----:B------:R-:W-:Y:S01]  /*313a0*/  FFMA R5, R2, R5, R23 ;  /* 0x0000000502057223 */ /* 0x000fe20000000017 */
[----:B------:R-:W-:Y:S01]  /*313b0*/  FFMA.RM R28, R28, R43, 12582913 ;  /* 0x4b4000011c1c7423 */ /* 0x000fe2000000402b */
[----:B------:R-:W-:Y:S01]  /*313c0*/  FFMA R27, -R12, 1.4426950216293334961, -R25 ;  /* 0x3fb8aa3b0c1b7823 */ /* 0x000fe20000000919 */
[----:B------:R-:W-:Y:S01]  /*313d0*/  FADD R23, R26, -12583039 ;  /* 0xcb40007f1a177421 */ /* 0x000fe20000000000 */
[----:B------:R1:W2:Y:S01]  /*313e0*/  MUFU.EX2 R25, R8 ;  /* 0x0000000800197308 */ /* 0x0002a20000000800 */
[C---:B------:R-:W-:Y:S01]  /*313f0*/  FFMA R4, -R19.reuse, 1.4426950216293334961, -R4 ;  /* 0x3fb8aa3b13047823 */ /* 0x040fe20000000904 */
[----:B------:R-:W-:Y:S01]  /*31400*/  FADD R31, R28, -12583039 ;  /* 0xcb40007f1c1f7421 */ /* 0x000fe20000000000 */
[----:B------:R-:W-:Y:S01]  /*31410*/  FFMA R23, -R14, 1.4426950216293334961, -R23 ;  /* 0x3fb8aa3b0e177823 */ /* 0x000fe20000000917 */
[----:B------:R-:W-:Y:S01]  /*31420*/  FFMA R27, -R12, 1.925963033500011079e-08, R27 ;  /* 0x32a570600c1b7823 */ /* 0x000fe2000000011b */
[----:B------:R-:W-:Y:S01]  /*31430*/  FFMA R12, -R19, 1.925963033500011079e-08, R4 ;  /* 0x32a57060130c7823 */ /* 0x000fe20000000104 */
[----:B-1----:R-:W-:Y:S01]  /*31440*/  FFMA.SAT R8, -R15, R42, 0.5 ;  /* 0x3f0000000f087423 */ /* 0x002fe2000000212a */
[----:B------:R-:W-:-:S02]  /*31450*/  HADD2.F32 R3, -RZ, R3.H1_H1 ;  /* 0x30000003ff037230 */ /* 0x000fc40000004100 */
[----:B------:R-:W-:Y:S01]  /*31460*/  FMUL R19, R16, R29 ;  /* 0x0000001d10137220 */ /* 0x000fe20000400000 */
[----:B------:R-:W-:Y:S01]  /*31470*/  F2FP.F16.E4M3.UNPACK_B R4, R0 ;  /* 0x00000000ff04723e */ /* 0x000fe200020006ff */
[----:B------:R-:W-:Y:S01]  /*31480*/  FFMA.RM R8, R8, R43, 12582913 ;  /* 0x4b40000108087423 */ /* 0x000fe2000000402b */
[----:B------:R-:W-:Y:S01]  /*31490*/  FFMA R33, -R18, 1.4426950216293334961, -R31 ;  /* 0x3fb8aa3b12217823 */ /* 0x000fe2000000091f */
[----:B------:R-:W-:Y:S01]  /*314a0*/  FFMA R14, -R14, 1.925963033500011079e-08, R23 ;  /* 0x32a570600e0e7823 */ /* 0x000fe20000000117 */
[----:B------:R-:W-:Y:S01]  /*314b0*/  FMUL R23, R16, R30 ;  /* 0x0000001e10177220 */ /* 0x000fe20000400000 */
[----:B------:R-:W-:Y:S01]  /*314c0*/  FADD R30, R8, -12583039 ;  /* 0xcb40007f081e7421 */ /* 0x000fe20000000000 */
[----:B------:R-:W-:Y:S01]  /*314d0*/  FFMA R19, R2, R3, R19 ;  /* 0x0000000302137223 */ /* 0x000fe20000000013 */
[----:B------:R-:W-:Y:S01]  /*314e0*/  FFMA R33, -R18, 1.925963033500011079e-08, R33 ;  /* 0x32a5706012217823 */ /* 0x000fe20000000121 */
[----:B------:R1:W-:Y:S01]  /*314f0*/  MUFU.EX2 R29, R12 ;  /* 0x0000000c001d7308 */ /* 0x0003e20000000800 */
[----:B------:R-:W-:-:S02]  /*31500*/  HADD2.F32 R3, -RZ, R4.H0_H0 ;  /* 0x20000004ff037230 */ /* 0x000fc40000004100 */
[----:B------:R-:W-:Y:S01]  /*31510*/  FFMA.SAT R18, -R6, R42, 0.5 ;  /* 0x3f00000006127423 */ /* 0x000fe2000000212a */
[----:B------:R-:W-:-:S03]  /*31520*/  FFMA R30, -R15, 1.4426950216293334961, -R30 ;  /* 0x3fb8aa3b0f1e7823 */ /* 0x000fc6000000091e */
[----:B------:R-:W-:Y:S01]  /*31530*/  FFMA.RM R18, R18, R43, 12582913 ;  /* 0x4b40000112127423 */ /* 0x000fe2000000402b */
[----:B-1----:R-:W-:Y:S01]  /*31540*/  FFMA.SAT R12, -R21, R42, 0.5 ;  /* 0x3f000000150c7423 */ /* 0x002fe2000000212a */
[----:B------:R-:W-:Y:S01]  /*31550*/  FFMA R23, R2, R3, R23 ;  /* 0x0000000302177223 */ /* 0x000fe20000000017 */
[----:B------:R-:W-:Y:S01]  /*31560*/  FFMA R30, -R15, 1.925963033500011079e-08, R30 ;  /* 0x32a570600f1e7823 */ /* 0x000fe2000000011e */
[----:B------:R-:W-:Y:S02]  /*31570*/  HADD2.F32 R3, -RZ, R4.H1_H1 ;  /* 0x30000004ff037230 */ /* 0x000fe40000004100 */
[----:B------:R-:W-:Y:S01]  /*31580*/  FFMA.RM R12, R12, R43, 12582913 ;  /* 0x4b4000010c0c7423 */ /* 0x000fe2000000402b */
[----:B------:R-:W-:Y:S01]  /*31590*/  FMUL R15, R16, R32 ;  /* 0x00000020100f7220 */ /* 0x000fe20000400000 */
[----:B------:R1:W-:Y:S01]  /*315a0*/  MUFU.EX2 R31, R14 ;  /* 0x0000000e001f7308 */ /* 0x0003e20000000800 */
[----:B------:R-:W-:Y:S01]  /*315b0*/  FADD R37, R18, -12583039 ;  /* 0xcb40007f12257421 */ /* 0x000fe20000000000 */
[----:B------:R-:W-:Y:S01]  /*315c0*/  F2FP.F16.E4M3.UNPACK_B R0, R0.H1 ;  /* 0x00000000ff00723e */ /* 0x000fe200030006ff */
[----:B------:R-:W-:Y:S01]  /*315d0*/  FFMA R15, R2, R3, R15 ;  /* 0x00000003020f7223 */ /* 0x000fe2000000000f */
[----:B------:R-:W-:Y:S01]  /*315e0*/  FFMA.SAT R32, -R7, R42, 0.5 ;  /* 0x3f00000007207423 */ /* 0x000fe2000000212a */
[----:B------:R-:W-:Y:S01]  /*315f0*/  FFMA R3, -R6, 1.4426950216293334961, -R37 ;  /* 0x3fb8aa3b06037823 */ /* 0x000fe20000000925 */
[----:B-1----:R-:W-:-:S03]  /*31600*/  FADD R14, R12, -12583039 ;  /* 0xcb40007f0c0e7421 */ /* 0x002fc60000000000 */
[----:B------:R-:W-:Y:S01]  /*31610*/  FFMA R6, -R6, 1.925963033500011079e-08, R3 ;  /* 0x32a5706006067823 */ /* 0x000fe20000000103 */
[----:B------:R-:W-:Y:S01]  /*31620*/  FFMA R14, -R21, 1.4426950216293334961, -R14 ;  /* 0x3fb8aa3b150e7823 */ /* 0x000fe2000000090e */
[-C--:B------:R-:W-:Y:S01]  /*31630*/  FFMA.RM R32, R32, R43.reuse, 12582913 ;  /* 0x4b40000120207423 */ /* 0x080fe2000000402b */
[----:B------:R-:W-:Y:S02]  /*31640*/  HADD2.F32 R3, -RZ, R0.H0_H0 ;  /* 0x20000000ff037230 */ /* 0x000fe40000004100 */
[----:B------:R-:W-:Y:S01]  /*31650*/  FFMA.SAT R4, -R13, R42, 0.5 ;  /* 0x3f0000000d047423 */ /* 0x000fe2000000212a */
[----:B------:R-:W-:Y:S01]  /*31660*/  FFMA R14, -R21, 1.925963033500011079e-08, R14 ;  /* 0x32a57060150e7823 */ /* 0x000fe2000000010e */
[----:B------:R-:W-:Y:S01]  /*31670*/  FMUL R21, R16, R34 ;  /* 0x0000002210157220 */ /* 0x000fe20000400000 */
[----:B------:R-:W-:Y:S01]  /*31680*/  FADD R34, R32, -12583039 ;  /* 0xcb40007f20227421 */ /* 0x000fe20000000000 */
[-C--:B------:R-:W-:Y:S01]  /*31690*/  FFMA.SAT R36, -R19, R42.reuse, 0.5 ;  /* 0x3f00000013247423 */ /* 0x080fe2000000212a */
[----:B------:R-:W-:Y:S01]  /*316a0*/  FFMA.RM R4, R4, R43, 12582913 ;  /* 0x4b40000104047423 */ /* 0x000fe2000000402b */
[----:B------:R-:W-:Y:S01]  /*316b0*/  FFMA R21, R2, R3, R21 ;  /* 0x0000000302157223 */ /* 0x000fe20000000015 */
[----:B------:R-:W-:Y:S01]  /*316c0*/  FFMA.SAT R3, -R5, R42, 0.5 ;  /* 0x3f00000005037423 */ /* 0x000fe2000000212a */
[----:B------:R-:W-:Y:S01]  /*316d0*/  FFMA R34, -R7, 1.4426950216293334961, -R34 ;  /* 0x3fb8aa3b07227823 */ /* 0x000fe20000000922 */
[----:B------:R1:W-:Y:S01]  /*316e0*/  MUFU.EX2 R35, R30 ;  /* 0x0000001e00237308 */ /* 0x0003e20000000800 */
[----:B------:R-:W-:-:S02]  /*316f0*/  FFMA.RM R36, R36, R43, 12582913 ;  /* 0x4b40000124247423 */ /* 0x000fc4000000402b */
[----:B------:R-:W-:Y:S01]  /*31700*/  FFMA R34, -R7, 1.925963033500011079e-08, R34 ;  /* 0x32a5706007227823 */ /* 0x000fe20000000122 */
[----:B------:R-:W-:-:S04]  /*31710*/  FMUL R7, R16, R38 ;  /* 0x0000002610077220 */ /* 0x000fc80000400000 */
[----:B------:R3:W-:Y:S01]  /*31720*/  MUFU.EX2 R37, R14 ;  /* 0x0000000e00257308 */ /* 0x0007e20000000800 */
[----:B-1----:R-:W-:-:S04]  /*31730*/  FADD R30, R4, -12583039 ;  /* 0xcb40007f041e7421 */ /* 0x002fc80000000000 */
[----:B------:R-:W-:Y:S01]  /*31740*/  FFMA R30, -R13, 1.4426950216293334961, -R30 ;  /* 0x3fb8aa3b0d1e7823 */ /* 0x000fe2000000091e */
[----:B---3--:R-:W-:Y:S01]  /*31750*/  FFMA.RM R14, R3, R43, 12582913 ;  /* 0x4b400001030e7423 */ /* 0x008fe2000000402b */
[----:B------:R-:W-:Y:S02]  /*31760*/  HADD2.F32 R3, -RZ, R0.H1_H1 ;  /* 0x30000000ff037230 */ /* 0x000fe40000004100 */
[----:B------:R-:W-:Y:S01]  /*31770*/  FADD R0, R36, -12583039 ;  /* 0xcb40007f24007421 */ /* 0x000fe20000000000 */
[----:B------:R1:W-:Y:S01]  /*31780*/  MUFU.EX2 R39, R6 ;  /* 0x0000000600277308 */ /* 0x0003e20000000800 */
[----:B------:R-:W-:Y:S02]  /*31790*/  FFMA R30, -R13, 1.925963033500011079e-08, R30 ;  /* 0x32a570600d1e7823 */ /* 0x000fe4000000011e */
[----:B------:R-:W-:Y:S01]  /*317a0*/  FFMA R0, -R19, 1.4426950216293334961, -R0 ;  /* 0x3fb8aa3b13007823 */ /* 0x000fe20000000900 */
[----:B------:R-:W-:Y:S01]  /*317b0*/  FFMA R3, R2, R3, R7 ;  /* 0x0000000302037223 */ /* 0x000fe20000000007 */
[----:B------:R-:W-:-:S02]  /*317c0*/  FFMA.SAT R7, -R23, R42, 0.5 ;  /* 0x3f00000017077423 */ /* 0x000fc4000000212a */
[----:B------:R-:W-:Y:S01]  /*317d0*/  FFMA R0, -R19, 1.925963033500011079e-08, R0 ;  /* 0x32a5706013007823 */ /* 0x000fe20000000100 */
[----:B-1----:R-:W-:Y:S01]  /*317e0*/  FADD R6, R14, -12583039 ;  /* 0xcb40007f0e067421 */ /* 0x002fe20000000000 */
[----:B------:R1:W-:Y:S01]  /*317f0*/  MUFU.EX2 R13, R30 ;  /* 0x0000001e000d7308 */ /* 0x0003e20000000800 */
[-C--:B------:R-:W-:Y:S01]  /*31800*/  FFMA.RM R19, R7, R43.reuse, 12582913 ;  /* 0x4b40000107137423 */ /* 0x080fe2000000402b */
[-C--:B------:R-:W-:Y:S01]  /*31810*/  FFMA.SAT R7, -R21, R42.reuse, 0.5 ;  /* 0x3f00000015077423 */ /* 0x080fe2000000212a */
[----:B------:R-:W-:Y:S01]  /*31820*/  FFMA R6, -R5, 1.4426950216293334961, -R6 ;  /* 0x3fb8aa3b05067823 */ /* 0x000fe20000000906 */
[----:B------:R-:W-:Y:S01]  /*31830*/  SHF.L.U32 R22, R22, 0x17, RZ ;  /* 0x0000001716167819 */ /* 0x000fe200000006ff */
[-C--:B-1----:R-:W-:Y:S01]  /*31840*/  FFMA.SAT R30, -R15, R42.reuse, 0.5 ;  /* 0x3f0000000f1e7423 */ /* 0x082fe2000000212a */
[----:B------:R-:W-:Y:S01]  /*31850*/  FFMA.SAT R42, -R3, R42, 0.5 ;  /* 0x3f000000032a7423 */ /* 0x000fe2000000212a */
[----:B------:R-:W-:Y:S01]  /*31860*/  FFMA R6, -R5, 1.925963033500011079e-08, R6 ;  /* 0x32a5706005067823 */ /* 0x000fe20000000106 */
[-C--:B------:R-:W-:Y:S01]  /*31870*/  FFMA.RM R40, R7, R43.reuse, 12582913 ;  /* 0x4b40000107287423 */ /* 0x080fe2000000402b */
[-C--:B------:R-:W-:Y:S01]  /*31880*/  FFMA.RM R38, R30, R43.reuse, 12582913 ;  /* 0x4b4000011e267423 */ /* 0x080fe2000000402b */
[----:B------:R-:W-:Y:S01]  /*31890*/  FFMA.RM R42, R42, R43, 12582913 ;  /* 0x4b4000012a2a7423 */ /* 0x000fe2000000402b */
[----:B------:R-:W-:Y:S01]  /*318a0*/  FADD R30, R19, -12583039 ;  /* 0xcb40007f131e7421 */ /* 0x000fe20000000000 */
[----:B------:R1:W-:Y:S01]  /*318b0*/  MUFU.EX2 R41, R34 ;  /* 0x0000002200297308 */ /* 0x0003e20000000800 */
[----:B--2---:R-:W-:Y:S01]  /*318c0*/  FFMA R25, R22, R25, 1 ;  /* 0x3f80000016197423 */ /* 0x004fe20000000019 */
[----:B------:R-:W-:Y:S01]  /*318d0*/  FADD R44, R42, -12583039 ;  /* 0xcb40007f2a2c7421 */ /* 0x000fe20000000000 */
[----:B------:R-:W-:-:S05]  /*318e0*/  FFMA R30, -R23, 1.4426950216293334961, -R30 ;  /* 0x3fb8aa3b171e7823 */ /* 0x000fca000000091e */
[----:B------:R2:W-:Y:S01]  /*318f0*/  MUFU.EX2 R5, R6 ;  /* 0x0000000600057308 */ /* 0x0005e20000000800 */
[----:B-1----:R-:W-:Y:S01]  /*31900*/  FADD R34, R38, -12583039 ;  /* 0xcb40007f26227421 */ /* 0x002fe20000000000 */
[----:B------:R-:W-:Y:S01]  /*31910*/  FFMA R44, -R3, 1.4426950216293334961, -R44 ;  /* 0x3fb8aa3b032c7823 */ /* 0x000fe2000000092c */
[----:B------:R-:W-:Y:S02]  /*31920*/  FFMA R30, -R23, 1.925963033500011079e-08, R30 ;  /* 0x32a57060171e7823 */ /* 0x000fe4000000011e */
[----:B------:R-:W-:Y:S01]  /*31930*/  FFMA R34, -R15, 1.4426950216293334961, -R34 ;  /* 0x3fb8aa3b0f227823 */ /* 0x000fe20000000922 */
[----:B--2---:R-:W-:Y:S02]  /*31940*/  FADD R6, R40, -12583039 ;  /* 0xcb40007f28067421 */ /* 0x004fe40000000000 */
[----:B------:R1:W-:Y:S02]  /*31950*/  MUFU.EX2 R7, R0 ;  /* 0x0000000000077308 */ /* 0x0003e40000000800 */
[----:B------:R-:W-:Y:S01]  /*31960*/  FFMA R6, -R21, 1.4426950216293334961, -R6 ;  /* 0x3fb8aa3b15067823 */ /* 0x000fe20000000906 */
[----:B------:R-:W-:Y:S01]  /*31970*/  FFMA R34, -R15, 1.925963033500011079e-08, R34 ;  /* 0x32a570600f227823 */ /* 0x000fe20000000122 */
[----:B------:R-:W-:-:S02]  /*31980*/  FFMA R44, -R3, 1.925963033500011079e-08, R44 ;  /* 0x32a57060032c7823 */ /* 0x000fc4000000012c */
[----:B------:R-:W-:Y:S01]  /*31990*/  FFMA R6, -R21, 1.925963033500011079e-08, R6 ;  /* 0x32a5706015067823 */ /* 0x000fe20000000106 */
[----:B-1----:R-:W-:Y:S01]  /*319a0*/  IADD3 R0, R25, 0x1800000, RZ ;  /* 0x0180000019007810 */ /* 0x002fe20007ffe0ff */
        /* <DEDUP_REMOVED lines=23> */
[----:B-1----:R-:W-:Y:S01]  /*31b20*/  FFMA R20, R20, R27, 1 ;  /* 0x3f80000014147423 */ /* 0x002fe2000000001b */
[----:B------:R-:W-:Y:S01]  /*31b30*/  FFMA R29, R24, R29, 1 ;  /* 0x3f800000181d7423 */ /* 0x000fe2000000001d */
        /* <DEDUP_REMOVED lines=8> */
[----:B------:R-:W-:Y:S01]  /*31bc0*/  FFMA R24, R36, R7, 1 ;  /* 0x3f80000024187423 */ /* 0x000fe20000000007 */
[----:B---3--:R-:W-:Y:S01]  /*31bd0*/  FFMA R41, R19, R30, 1 ;  /* 0x3f80000013297423 */ /* 0x008fe2000000001e */
[----:B----4-:R-:W-:Y:S01]  /*31be0*/  FFMA R28, R38, R3, 1 ;  /* 0x3f800000261c7423 */ /* 0x010fe20000000003 */
[----:B-----5:R-:W-:Y:S01]  /*31bf0*/  FFMA R43, R40, R15, 1 ;  /* 0x3f800000282b7423 */ /* 0x020fe2000000000f */
[----:B------:R-:W-:Y:S01]  /*31c00*/  FFMA R45, R42, R21, 1 ;  /* 0x3f8000002a2d7423 */ /* 0x000fe20000000015 */
[----:B------:R-:W-:Y:S06]  /*31c10*/  @P0 BRA `(.L_x_940) ;  /* 0x0000000000140947 */ /* 0x000fec0003800000 */
[----:B------:R-:W-:Y:S02]  /*31c20*/  MOV R5, R25 ;  /* 0x0000001900057202 */ /* 0x000fe40000000f00 */
[----:B------:R-:W-:-:S07]  /*31c30*/  MOV R4, 0x31c50 ;  /* 0x00031c5000047802 */ /* 0x000fce0000000f00 */
[----:B------:R-:W-:Y:S05]  /*31c40*/  CALL.REL.NOINC `($__internal_0_$__cuda_sm20_rcp_rn_f32_slowpath) ;  /* 0x0000006400347944 */ /* 0x000fea0003c00000 */
[----:B------:R-:W-:Y:S01]  /*31c50*/  MOV R0, R8 ;  /* 0x0000000800007202 */ /* 0x000fe20000000f00 */
[----:B------:R-:W-:Y:S06]  /*31c60*/  BRA `(.L_x_941) ;  /* 0x0000000000107947 */ /* 0x000fec0003800000 */
.L_x_940:
[----:B------:R-:W1:Y:S02]  /*31c70*/  MUFU.RCP R0, R25 ;  /* 0x0000001900007308 */ /* 0x000e640000001000 */
[----:B-1----:R-:W-:-:S04]  /*31c80*/  FFMA R3, R25, R0, -1 ;  /* 0xbf80000019037423 */ /* 0x002fc80000000000 */
[----:B------:R-:W-:-:S04]  /*31c90*/  FADD.FTZ R3, -R3, -RZ ;  /* 0x800000ff03037221 */ /* 0x000fc80000010100 */
[----:B------:R-:W-:-:S07]  /*31ca0*/  FFMA R0, R0, R3, R0 ;  /* 0x0000000300007223 */ /* 0x000fce0000000000 */
.L_x_941:
[----:B------:R-:W-:Y:S05]  /*31cb0*/  BSYNC B1 ;  /* 0x0000000000017941 */ /* 0x000fea0003800000 */
.L_x_939:
        /* <DEDUP_REMOVED lines=10> */
.L_x_943:
[----:B------:R-:W1:Y:S02]  /*31d60*/  MUFU.RCP R3, R20 ;  /* 0x0000001400037308 */ /* 0x000e640000001000 */
[----:B-1----:R-:W-:-:S04]  /*31d70*/  FFMA R4, R20, R3, -1 ;  /* 0xbf80000014047423 */ /* 0x002fc80000000003 */
[----:B------:R-:W-:-:S04]  /*31d80*/  FADD.FTZ R4, -R4, -RZ ;  /* 0x800000ff04047221 */ /* 0x000fc80000010100 */
[----:B------:R-:W-:-:S07]  /*31d90*/  FFMA R3, R3, R4, R3 ;  /* 0x0000000403037223 */ /* 0x000fce0000000003 */
.L_x_944:
[----:B------:R-:W-:Y:S05]  /*31da0*/  BSYNC B1 ;  /* 0x0000000000017941 */ /* 0x000fea0003800000 */
.L_x_942:
        /* <DEDUP_REMOVED lines=10> */
.L_x_946:
[----:B------:R-:W1:Y:S02]  /*31e50*/  MUFU.RCP R6, R29 ;  /* 0x0000001d00067308 */ /* 0x000e640000001000 */
[----:B-1----:R-:W-:-:S04]  /*31e60*/  FFMA R4, R29, R6, -1 ;  /* 0xbf8000001d047423 */ /* 0x002fc80000000006 */
[----:B------:R-:W-:-:S04]  /*31e70*/  FADD.FTZ R5, -R4, -RZ ;  /* 0x800000ff04057221 */ /* 0x000fc80000010100 */
[----:B------:R-:W-:-:S07]  /*31e80*/  FFMA R6, R6, R5, R6 ;  /* 0x0000000506067223 */ /* 0x000fce0000000006 */
.L_x_947:
[----:B------:R-:W-:Y:S05]  /*31e90*/  BSYNC B1 ;  /* 0x0000000000017941 */ /* 0x000fea0003800000 */
.L_x_945:
        /* <DEDUP_REMOVED lines=10> */
.L_x_949:
[----:B------:R-:W1:Y:S02]  /*31f40*/  MUFU.RCP R7, R26 ;  /* 0x0000001a00077308 */ /* 0x000e640000001000 */
[----:B-1----:R-:W-:-:S04]  /*31f50*/  FFMA R4, R26, R7, -1 ;  /* 0xbf8000001a047423 */ /* 0x002fc80000000007 */
[----:B------:R-:W-:-:S04]  /*31f60*/  FADD.FTZ R4, -R4, -RZ ;  /* 0x800000ff04047221 */ /* 0x000fc80000010100 */
[----:B------:R-:W-:-:S07]  /*31f70*/  FFMA R7, R7, R4, R7 ;  /* 0x0000000407077223 */ /* 0x000fce0000000007 */
.L_x_950:
[----:B------:R-:W-:Y:S05]  /*31f80*/  BSYNC B1 ;  /* 0x0000000000017941 */ /* 0x000fea0003800000 */
.L_x_948:
        /* <DEDUP_REMOVED lines=10> */
.L_x_952:
[----:B------:R-:W1:Y:S02]  /*32030*/  MUFU.RCP R12, R33 ;  /* 0x00000021000c7308 */ /* 0x000e640000001000 */
[----:B-1----:R-:W-:-:S04]  /*32040*/  FFMA R4, R33, R12, -1 ;  /* 0xbf80000021047423 */ /* 0x002fc8000000000c */
[----:B------:R-:W-:-:S04]  /*32050*/  FADD.FTZ R5, -R4, -RZ ;  /* 0x800000ff04057221 */ /* 0x000fc80000010100 */
[----:B------:R-:W-:-:S07]  /*32060*/  FFMA R12, R12, R5, R12 ;  /* 0x000000050c0c7223 */ /* 0x000fce000000000c */
.L_x_953:
[----:B------:R-:W-:Y:S05]  /*32070*/  BSYNC B1 ;  /* 0x0000000000017941 */ /* 0x000fea0003800000 */
.L_x_951:
        /* <DEDUP_REMOVED lines=10> */
.L_x_955:
[----:B------:R-:W1:Y:S02]  /*32120*/  MUFU.RCP R13, R22 ;  /* 0x00000016000d7308 */ /* 0x000e640000001000 */
[----:B-1----:R-:W-:-:S04]  /*32130*/  FFMA R4, R22, R13, -1 ;  /* 0xbf80000016047423 */ /* 0x002fc8000000000d */
[----:B------:R-:W-:-:S04]  /*32140*/  FADD.FTZ R4, -R4, -RZ ;  /* 0x800000ff04047221 */ /* 0x000fc80000010100 */
[----:B------:R-:W-:-:S07]  /*32150*/  FFMA R13, R13, R4, R13 ;  /* 0x000000040d0d7223 */ /* 0x000fce000000000d */
.L_x_956:
[----:B------:R-:W-:Y:S05]  /*32160*/  BSYNC B1 ;  /* 0x0000000000017941 */ /* 0x000fea0003800000 */
.L_x_954:
        /* <DEDUP_REMOVED lines=10> */
.L_x_958:
[----:B------:R-:W1:Y:S02]  /*32210*/  MUFU.RCP R14, R23 ;  /* 0x00000017000e7308 */ /* 0x000e640000001000 */
[----:B-1----:R-:W-:-:S04]  /*32220*/  FFMA R4, R23, R14, -1 ;  /* 0xbf80000017047423 */ /* 0x002fc8000000000e */
[----:B------:R-:W-:-:S04]  /*32230*/  FADD.FTZ R5, -R4, -RZ ;  /* 0x800000ff04057221 */ /* 0x000fc80000010100 */
[----:B------:R-:W-:-:S07]  /*32240*/  FFMA R14, R14, R5, R14 ;  /* 0x000000050e0e7223 */ /* 0x000fce000000000e */
.L_x_959:
[----:B------:R-:W-:Y:S05]  /*32250*/  BSYNC B1 ;  /* 0x0000000000017941 */ /* 0x000fea0003800000 */
.L_x_957:
        /* <DEDUP_REMOVED lines=10> */
.L_x_961:
[----:B------:R-:W1:Y:S02]  /*32300*/  MUFU.RCP R15, R18 ;  /* 0x00000012000f7308 */ /* 0x000e640000001000 */
[----:B-1----:R-:W-:-:S04]  /*32310*/  FFMA R4, R18, R15, -1 ;  /* 0xbf80000012047423 */ /* 0x002fc8000000000f */
[----:B------:R-:W-:-:S04]  /*32320*/  FADD.FTZ R4, -R4, -RZ ;  /* 0x800000ff04047221 */ /* 0x000fc80000010100 */
[----:B------:R-:W-:-:S07]  /*32330*/  FFMA R15, R15, R4, R15 ;  /* 0x000000040f0f7223 */ /* 0x000fce000000000f */
.L_x_962:
[----:B------:R-:W-:Y:S05]  /*32340*/  BSYNC B1 ;  /* 0x0000000000017941 */ /* 0x000fea0003800000 */
.L_x_960:
        /* <DEDUP_REMOVED lines=10> */
.L_x_964:
[----:B------:R-:W1:Y:S02]  /*323f0*/  MUFU.RCP R18, R27 ;  /* 0x0000001b00127308 */ /* 0x000e640000001000 */
[----:B-1----:R-:W-:-:S04]  /*32400*/  FFMA R4, R27, R18, -1 ;  /* 0xbf8000001b047423 */ /* 0x002fc80000000012 */
[----:B------:R-:W-:-:S04]  /*32410*/  FADD.FTZ R5, -R4, -RZ ;  /* 0x800000ff04057221 */ /* 0x000fc80000010100 */
[----:B------:R-:W-:-:S07]  /*32420*/  FFMA R18, R18, R5, R18 ;  /* 0x0000000512127223 */ /* 0x000fce0000000012 */
.L_x_965:
[----:B------:R-:W-:Y:S05]  /*32430*/  BSYNC B1 ;  /* 0x0000000000017941 */ /* 0x000fea0003800000 */
.L_x_963:
        /* <DEDUP_REMOVED lines=10> */
.L_x_967:
[----:B------:R-:W1:Y:S02]  /*324e0*/  MUFU.RCP R19, R32 ;  /* 0x0000002000137308 */ /* 0x000e640000001000 */
[----:B-1----:R-:W-:-:S04]  /*324f0*/  FFMA R4, R32, R19, -1 ;  /* 0xbf80000020047423 */ /* 0x002fc80000000013 */
[----:B------:R-:W-:-:S04]  /*32500*/  FADD.FTZ R4, -R4, -RZ ;  /* 0x800000ff04047221 */ /* 0x000fc80000010100 */
[----:B------:R-:W-:-:S07]  /*32510*/  FFMA R19, R19, R4, R19 ;  /* 0x0000000413137223 */ /* 0x000fce0000000013 */
.L_x_968:
[----:B------:R-:W-:Y:S05]  /*32520*/  BSYNC B1 ;  /* 0x0000000000017941 */ /* 0x000fea0003800000 */
.L_x_966:
        /* <DEDUP_REMOVED lines=10> */
.L_x_970:
[----:B------:R-:W1:Y:S02]  /*325d0*/  MUFU.RCP R20, R35 ;  /* 0x0000002300147308 */ /* 0x000e640000001000 */
[----:B-1----:R-:W-:-:S04]  /*325e0*/  FFMA R4, R35, R20, -1 ;  /* 0xbf80000023047423 */ /* 0x002fc80000000014 */
[----:B------:R-:W-:-:S04]  /*325f0*/  FADD.FTZ R5, -R4, -RZ ;  /* 0x800000ff04057221 */ /* 0x000fc80000010100 */
[----:B------:R-:W-:-:S07]  /*32600*/  FFMA R20, R20, R5, R20 ;  /* 0x0000000514147223 */ /* 0x000fce0000000014 */
.L_x_971:
[----:B------:R-:W-:Y:S05]  /*32610*/  BSYNC B1 ;  /* 0x0000000000017941 */ /* 0x000fea0003800000 */
.L_x_969:
        /* <DEDUP_REMOVED lines=10> */
.L_x_973:
[----:B------:R-:W1:Y:S02]  /*326c0*/  MUFU.RCP R21, R24 ;  /* 0x0000001800157308 */ /* 0x000e640000001000 */
[----:B-1----:R-:W-:-:S04]  /*326d0*/  FFMA R4, R24, R21, -1 ;  /* 0xbf80000018047423 */ /* 0x002fc80000000015 */
[----:B------:R-:W-:-:S04]  /*326e0*/  FADD.FTZ R4, -R4, -RZ ;  /* 0x800000ff04047221 */ /* 0x000fc80000010100 */
[----:B------:R-:W-:-:S07]  /*326f0*/  FFMA R21, R21, R4, R21 ;  /* 0x0000000415157223 */ /* 0x000fce0000000015 */
.L_x_974:
[----:B------:R-:W-:Y:S05]  /*32700*/  BSYNC B1 ;  /* 0x0000000000017941 */ /* 0x000fea0003800000 */
.L_x_972:
        /* <DEDUP_REMOVED lines=10> */
.L_x_976:
[----:B------:R-:W1:Y:S02]  /*327b0*/  MUFU.RCP R22, R41 ;  /* 0x0000002900167308 */ /* 0x000e640000001000 */
[----:B-1----:R-:W-:-:S04]  /*327c0*/  FFMA R4, R41, R22, -1 ;  /* 0xbf80000029047423 */ /* 0x002fc80000000016 */
[----:B------:R-:W-:-:S04]  /*327d0*/  FADD.FTZ R5, -R4, -RZ ;  /* 0x800000ff04057221 */ /* 0x000fc80000010100 */
[----:B------:R-:W-:-:S07]  /*327e0*/  FFMA R22, R22, R5, R22 ;  /* 0x0000000516167223 */ /* 0x000fce0000000016 */
.L_x_977:
[----:B------:R-:W-:Y:S05]  /*327f0*/  BSYNC B1 ;  /* 0x0000000000017941 */ /* 0x000fea0003800000 */
.L_x_975:
        /* <DEDUP_REMOVED lines=10> */
.L_x_979:
[----:B------:R-:W1:Y:S02]  /*328a0*/  MUFU.RCP R23, R28 ;  /* 0x0000001c00177308 */ /* 0x000e640000001000 */
[----:B-1----:R-:W-:-:S04]  /*328b0*/  FFMA R4, R28, R23, -1 ;  /* 0xbf8000001c047423 */ /* 0x002fc80000000017 */
[----:B------:R-:W-:-:S04]  /*328c0*/  FADD.FTZ R4, -R4, -RZ ;  /* 0x800000ff04047221 */ /* 0x000fc80000010100 */
[----:B------:R-:W-:-:S07]  /*328d0*/  FFMA R23, R23, R4, R23 ;  /* 0x0000000417177223 */ /* 0x000fce0000000017 */
.L_x_980:
[----:B------:R-:W-:Y:S05]  /*328e0*/  BSYNC B1 ;  /* 0x0000000000017941 */ /* 0x000fea0003800000 */
.L_x_978:
        /* <DEDUP_REMOVED lines=10> */
.L_x_982:
[----:B------:R-:W1:Y:S02]  /*32990*/  MUFU.RCP R24, R43 ;  /* 0x0000002b00187308 */ /* 0x000e640000001000 */
[----:B-1----:R-:W-:-:S04]  /*329a0*/  FFMA R4, R43, R24, -1 ;  /* 0xbf8000002b047423 */ /* 0x002fc80000000018 */
[----:B------:R-:W-:-:S04]  /*329b0*/  FADD.FTZ R5, -R4, -RZ ;  /* 0x800000ff04057221 */ /* 0x000fc80000010100 */
[----:B------:R-:W-:-:S07]  /*329c0*/  FFMA R24, R24, R5, R24 ;  /* 0x0000000518187223 */ /* 0x000fce0000000018 */
.L_x_983:
[----:B------:R-:W-:Y:S05]  /*329d0*/  BSYNC B1 ;  /* 0x0000000000017941 */ /* 0x000fea0003800000 */
.L_x_981:
        /* <DEDUP_REMOVED lines=9> */
.L_x_985:
[----:B------:R-:W1:Y:S02]  /*32a70*/  MUFU.RCP R8, R45 ;  /* 0x0000002d00087308 */ /* 0x000e640000001000 */
[----:B-1----:R-:W-:-:S04]  /*32a80*/  FFMA R4, R45, R8, -1 ;  /* 0xbf8000002d047423 */ /* 0x002fc80000000008 */
[----:B------:R-:W-:-:S04]  /*32a90*/  FADD.FTZ R5, -R4, -RZ ;  /* 0x800000ff04057221 */ /* 0x000fc80000010100 */
[----:B------:R-:W-:-:S07]  /*32aa0*/  FFMA R8, R8, R5, R8 ;  /* 0x0000000508087223 */ /* 0x000fce0000000008 */
.L_x_986:
[----:B------:R-:W-:Y:S05]  /*32ab0*/  BSYNC B1 ;  /* 0x0000000000017941 */ /* 0x000fea0003800000 */
.L_x_984:
        /* <DEDUP_REMOVED lines=10> */
.L_x_987:
[----:B------:R-:W2:Y:S01]  /*32b60*/  LDL.LU R26, [R1+0x4a4] ;  /* 0x0004a400011a7983 */ /* 0x000ea20000300800 */
        /* <DEDUP_REMOVED lines=16> */
[----:B---3--:R-:W3:Y:S02]  /*32c70*/  FENCE.VIEW.ASYNC.S ;  /* 0x00000000000073c6 */ /* 0x008ee40000000000 */
[----:B---3--:R-:W-:Y:S01]  /*32c80*/  BAR.SYNC.DEFER_BLOCKING 0x1, 0x100 ;  /* 0x0044000000007b1d */ /* 0x008fe20000010000 */
[----:B--2---:R-:W-:-:S05]  /*32c90*/  IADD3 R26, P0, R26, UR54, RZ ;  /* 0x000000361a1a7c10 */ /* 0x004fca000ff1e0ff */
[----:B------:R1:W-:Y:S01]  /*32ca0*/  STL [R1+0x4a4], R26 ;  /* 0x0004a41a01007387 */ /* 0x0003e20000100800 */
[----:B------:R-:W-:Y:S07]  /*32cb0*/  @P5 BRA `(.L_x_989) ;  /* 0x0000000000205947 */ /* 0x000fee0003800000 */
[----:B------:R-:W-:Y:S02]  /*32cc0*/  UIADD3 UR8, UP0, UR58, 0x4f0, URZ ;  /* 0x000004f03a087890 */ /* 0x000fe4000ff1e03f */
[----:B------:R-:W-:Y:S02]  /*32cd0*/  UIADD3 UR6, UR42, 0x80, URZ ;  /* 0x000000802a067890 */ /* 0x000fe4000fffe03f */
[----:B------:R-:W-:Y:S02]  /*32ce0*/  UIADD3 UR5, UR41, 0xe0, URZ ;  /* 0x000000e029057890 */ /* 0x000fe4000fffe03f */
[----:B------:R-:W-:Y:S02]  /*32cf0*/  UIADD3 UR4, UR48, 0x5100, URZ ;  /* 0x0000510030047890 */ /* 0x000fe4000fffe03f */
[----:B------:R-:W-:Y:S01]  /*32d00*/  UIADD3.X UR9, URZ, UR59, URZ, UP0, !UPT ;  /* 0x0000003b3f097290 */ /* 0x000fe200087fe43f */
[----:B------:R-:W-:-:S08]  /*32d10*/  UMOV UR7, UR43 ;  /* 0x0000002b00077c82 */ /* 0x000fd00008000000 */
[----:B------:R2:W-:Y:S02]  /*32d20*/  UTMASTG.3D [UR4], [UR8] ;  /* 0x00000004080073b5 */ /* 0x0005e40008010000 */
[----:B--2---:R0:W-:Y:S02]  /*32d30*/  UTMACMDFLUSH ;  /* 0x00000000000079b7 */ /* 0x0041e40000000000 */
.L_x_989:
[----:B------:R-:W-:Y:S05]  /*32d40*/  BSYNC B0 ;  /* 0x0000000000007941 */ /* 0x000fea0003800000 */
.L_x_988:
[----:B------:R-:W2:Y:S01]  /*32d50*/  LDL.LU R27, [R1+0x4a8] ;  /* 0x0004a800011b7983 */ /* 0x000ea20000300800 */
[----:B------:R-:W-:Y:S01]  /*32d60*/  ULDC.64 UR4, c[0x0][0x8f8] ;  /* 0x00023e0000047ab9 */ /* 0x000fe20000000a00 */
[----:B------:R-:W-:Y:S01]  /*32d70*/  UMOV UR41, 0xffffffff ;  /* 0xffffffff00297882 */ /* 0x000fe20000000000 */
[----:B------:R-:W-:Y:S01]  /*32d80*/  UMOV UR43, 0xffffffff ;  /* 0xffffffff002b7882 */ /* 0x000fe20000000000 */
[----:B-1----:R-:W-:Y:S02]  /*32d90*/  PRMT R0, RZ, 0x7610, R0 ;  /* 0x00007610ff007816 */ /* 0x002fe40000000000 */
[----:B------:R-:W-:Y:S02]  /*32da0*/  MOV R5, 0xffffffff ;  /* 0xffffffff00057802 */ /* 0x000fe40000000f00 */
[----:B--2---:R-:W-:Y:S02]  /*32db0*/  IADD3.X R27, R27, UR38, RZ, P0, !PT ;  /* 0x000000261b1b7c10 */ /* 0x004fe400087fe4ff */
[----:B------:R-:W-:-:S03]  /*32dc0*/  ISETP.GE.U32.AND P0, PT, R26, UR4, PT ;  /* 0x000000041a007c0c */ /* 0x000fc6000bf06070 */
[----:B------:R1:W-:Y:S01]  /*32dd0*/  STL [R1+0x4a8], R27 ;  /* 0x0004a81b01007387 */ /* 0x0003e20000100800 */
[----:B------:R-:W-:-:S13]  /*32de0*/  ISETP.GE.U32.AND.EX P0, PT, R27, UR5, PT, P0 ;  /* 0x000000051b007c0c */ /* 0x000fda000bf06100 */
[----:B-1----:R-:W-:Y:S05]  /*32df0*/  @P0 BRA `(.L_x_990) ;  /* 0x0000000400780947 */ /* 0x002fea0003800000 */
[----:B------:R-:W1:Y:S01]  /*32e00*/  S2R R22, SR_CTAID.X ;  /* 0x0000000000167919 */ /* 0x000e620000002500 */
[----:B------:R-:W2:Y:S01]  /*32e10*/  LDC.64 R12, c[0x0][0x8d0] ;  /* 0x00023400ff0c7b82 */ /* 0x000ea20000000a00 */
[----:B------:R-:W-:Y:S01]  /*32e20*/  ULDC UR4, c[0x0][0x150] ;  /* 0x0000540000047ab9 */ /* 0x000fe20000000800 */
[----:B------:R-:W-:Y:S01]  /*32e30*/  MOV R8, R26 ;  /* 0x0000001a00087202 */ /* 0x000fe20000000f00 */
[----:B------:R-:W3:Y:S01]  /*32e40*/  S2R R24, SR_CTAID.Y ;  /* 0x0000000000187919 */ /* 0x000ee20000002600 */
[----:B------:R-:W-:-:S04]  /*32e50*/  MOV R9, R27 ;  /* 0x0000001b00097202 */ /* 0x000fc80000000f00 */
[----:B------:R-:W4:Y:S08]  /*32e60*/  LDC R25, c[0x0][0x144] ;  /* 0x00005100ff197b82 */ /* 0x000f300000000800 */
[----:B------:R-:W3:Y:S08]  /*32e70*/  LDC R14, c[0x0][0x8d8] ;  /* 0x00023600ff0e7b82 */ /* 0x000ef00000000800 */
[----:B------:R-:W3:Y:S01]  /*32e80*/  LDC.64 R18, c[0x0][0x8c8] ;  /* 0x00023200ff127b82 */ /* 0x000ee20000000a00 */
[----:B--2---:R-:W-:-:S04]  /*32e90*/  ISETP.NE.U32.AND P0, PT, R12, RZ, PT ;  /* 0x000000ff0c00720c */ /* 0x004fc80003f05070 */
[----:B------:R-:W-:Y:S02]  /*32ea0*/  ISETP.NE.AND.EX P0, PT, R13, RZ, PT, P0 ;  /* 0x000000ff0d00720c */ /* 0x000fe40003f05300 */
[----:B-1----:R-:W-:-:S05]  /*32eb0*/  I2FP.F32.U32 R0, R22 ;  /* 0x0000001600007245 */ /* 0x002fca0000201000 */
[----:B------:R-:W-:-:S04]  /*32ec0*/  FMUL R0, R0, UR4 ;  /* 0x0000000400007c20 */ /* 0x000fc80008400000 */
[----:B------:R1:W2:Y:S02]  /*32ed0*/  F2I.U32.TRUNC.NTZ R23, R0 ;  /* 0x0000000000177305 */ /* 0x0002a4000020f000 */
[----:B----4-:R-:W-:Y:S05]  /*32ee0*/  @!P0 BRA `(.L_x_991) ;  /* 0x0000000000288947 */ /* 0x010fea0003800000 */
[----:B-1----:R-:W1:Y:S02]  /*32ef0*/  LDC R0, c[0x0][0x8dc] ;  /* 0x00023700ff007b82 */ /* 0x002e640000000800 */
        /* <DEDUP_REMOVED lines=9> */
.L_x_991:
[-CC-:B---3--:R-:W-:Y:S01]  /*32f90*/  SHF.R.U64 R30, R8, R14.reuse, R9.reuse ;  /* 0x0000000e081e7219 */ /* 0x188fe20000001209 */
[----:B------:R-:W3:Y:S01]  /*32fa0*/  LDC.64 R20, c[0x0][0x8e8] ;  /* 0x00023a00ff147b82 */ /* 0x000ee20000000a00 */
[----:B-1----:R-:W-:Y:S01]  /*32fb0*/  SHF.R.U32.HI R0, RZ, R14, R9 ;  /* 0x0000000eff007219 */ /* 0x002fe20000011609 */
[----:B------:R-:W-:Y:S01]  /*32fc0*/  ULDC UR4, c[0x0][0x154] ;  /* 0x0000550000047ab9 */ /* 0x000fe20000000800 */
[----:B------:R-:W-:Y:S02]  /*32fd0*/  IADD3 R3, P0, RZ, -R30, RZ ;  /* 0x8000001eff037210 */ /* 0x000fe40007f1e0ff */
[----:B------:R-:W-:Y:S02]  /*32fe0*/  MOV R4, R26 ;  /* 0x0000001a00047202 */ /* 0x000fe40000000f00 */
[----:B------:R-:W-:Y:S01]  /*32ff0*/  IADD3.X R5, RZ, ~R0, RZ, P0, !PT ;  /* 0x80000000ff057210 */ /* 0x000fe200007fe4ff */
[----:B------:R-:W1:Y:S01]  /*33000*/  LDC R6, c[0x0][0x8c0] ;  /* 0x00023000ff067b82 */ /* 0x000e620000000800 */
[----:B--2---:R-:W-:-:S02]  /*33010*/  IADD3 R23, -R23, RZ, RZ ;  /* 0x000000ff17177210 */ /* 0x004fc40007ffe1ff */
[----:B------:R-:W-:Y:S01]  /*33020*/  MOV R7, 0x1 ;  /* 0x0000000100077802 */ /* 0x000fe20000000f00 */
[-C--:B------:R-:W-:Y:S01]  /*33030*/  IMAD R0, R5, R18.reuse, RZ ;  /* 0x0000001205007224 */ /* 0x080fe200078e02ff */
[----:B------:R-:W-:Y:S01]  /*33040*/  MOV R5, R27 ;  /* 0x0000001b00057202 */ /* 0x000fe20000000f00 */
[----:B------:R-:W-:Y:S02]  /*33050*/  IMAD R26, R25, R23, R22 ;  /* 0x00000017191a7224 */ /* 0x000fe400078e0216 */
[----:B------:R-:W2:Y:S01]  /*33060*/  LDC R8, c[0x0][0x8b0] ;  /* 0x00022c00ff087b82 */ /* 0x000ea20000000800 */
[----:B------:R-:W-:-:S04]  /*33070*/  IMAD.WIDE.U32 R4, R3, R18, R4 ;  /* 0x0000001203047225 */ /* 0x000fc800078e0004 */
[----:B------:R-:W-:Y:S01]  /*33080*/  IMAD R3, R3, R19, R0 ;  /* 0x0000001303037224 */ /* 0x000fe200078e0200 */
[----:B------:R-:W-:Y:S02]  /*33090*/  I2FP.F32.U32 R0, R24 ;  /* 0x0000001800007245 */ /* 0x000fe40000201000 */
[----:B------:R-:W4:Y:S01]  /*330a0*/  LDC R28, c[0x0][0x900] ;  /* 0x00024000ff1c7b82 */ /* 0x000f220000000800 */
[----:B---3--:R-:W-:Y:S02]  /*330b0*/  ISETP.NE.U32.AND P0, PT, R20, RZ, PT ;  /* 0x000000ff1400720c */ /* 0x008fe40003f05070 */
[----:B------:R-:W-:Y:S01]  /*330c0*/  IADD3 R3, R5, R3, RZ ;  /* 0x0000000305037210 */ /* 0x000fe20007ffe0ff */
[----:B------:R-:W-:Y:S01]  /*330d0*/  FMUL R0, R0, UR4 ;  /* 0x0000000400007c20 */ /* 0x000fe20008400000 */
[----:B------:R-:W-:Y:S02]  /*330e0*/  ISETP.NE.AND.EX P0, PT, R21, RZ, PT, P0 ;  /* 0x000000ff1500720c */ /* 0x000fe40003f05300 */
[----:B------:R-:W-:Y:S01]  /*330f0*/  MOV R5, 0xffffffff ;  /* 0xffffffff00057802 */ /* 0x000fe20000000f00 */
[----:B------:R-:W3:Y:S01]  /*33100*/  LDC R19, c[0x0][0x148] ;  /* 0x00005200ff137b82 */ /* 0x000ee20000000800 */
[-CC-:B-1----:R-:W-:Y:S01]  /*33110*/  SHF.R.U64 R14, R4, R6.reuse, R3.reuse ;  /* 0x00000006040e7219 */ /* 0x182fe20000001203 */
[----:B------:R1:W1:Y:S01]  /*33120*/  F2I.U32.TRUNC.NTZ R15, R0 ;  /* 0x00000000000f7305 */ /* 0x000262000020f000 */
[----:B------:R-:W-:-:S05]  /*33130*/  SHF.R.U32.HI R3, RZ, R6, R3 ;  /* 0x00000006ff037219 */ /* 0x000fca0000011603 */
[----:B------:R-:W1:Y:S01]  /*33140*/  LDC R22, c[0x0][0x8a8] ;  /* 0x00022a00ff167b82 */ /* 0x000e620000000800 */
[-CC-:B--2---:R-:W-:Y:S02]  /*33150*/  SHF.R.U64 R12, R14, R8.reuse, R3.reuse ;  /* 0x000000080e0c7219 */ /* 0x184fe40000001203 */
[----:B------:R-:W-:-:S05]  /*33160*/  SHF.R.U32.HI R3, RZ, R8, R3 ;  /* 0x00000008ff037219 */ /* 0x000fca0000011603 */
[----:B------:R-:W2:Y:S01]  /*33170*/  LDC R25, c[0x0][0x8f0] ;  /* 0x00023c00ff197b82 */ /* 0x000ea20000000800 */
[-C--:B----4-:R-:W-:Y:S02]  /*33180*/  SHF.L.U32 R4, R5, R28.reuse, RZ ;  /* 0x0000001c05047219 */ /* 0x090fe400000006ff */
[-CC-:B------:R-:W-:Y:S02]  /*33190*/  SHF.R.U64 R18, R12, R28.reuse, R3.reuse ;  /* 0x0000001c0c127219 */ /* 0x180fe40000001203 */
[----:B------:R-:W-:Y:S02]  /*331a0*/  SHF.R.U32.HI R5, RZ, R28, R3 ;  /* 0x0000001cff057219 */ /* 0x000fe40000011603 */
[----:B------:R-:W-:Y:S01]  /*331b0*/  LOP3.LUT R23, RZ, R4, RZ, 0x33, !PT ;  /* 0x00000004ff177212 */ /* 0x000fe200078e33ff */
[----:B------:R-:W4:Y:S01]  /*331c0*/  LDC R27, c[0x0][0x8e0] ;  /* 0x00023800ff1b7b82 */ /* 0x000f220000000800 */
[----:B------:R-:W-:Y:S02]  /*331d0*/  SHF.L.U32 R28, R7, R28, RZ ;  /* 0x0000001c071c7219 */ /* 0x000fe400000006ff */
[----:B------:R-:W-:-:S05]  /*331e0*/  MOV R4, R18 ;  /* 0x0000001200047202 */ /* 0x000fca0000000f00 */
[----:B------:R-:W1:Y:S01]  /*331f0*/  LDC R29, c[0x0][0x8b8] ;  /* 0x00022e00ff1d7b82 */ /* 0x000e620000000800 */
[----:B------:R-:W-:Y:S05]  /*33200*/  @!P0 BRA `(.L_x_992) ;  /* 0x0000000000288947 */ /* 0x000fea0003800000 */
[----:B------:R-:W5:Y:S02]  /*33210*/  LDC R3, c[0x0][0x8f4] ;  /* 0x00023d00ff037b82 */ /* 0x000f640000000800 */
[----:B-----5:R-:W-:-:S04]  /*33220*/  IADD3 R3, P0, R18, R3, RZ ;  /* 0x0000000312037210 */ /* 0x020fc80007f1e0ff */
        /* <DEDUP_REMOVED lines=8> */
.L_x_992:
[----:B------:R-:W5:Y:S01]  /*332b0*/  LDC R3, c[0x0][0x904] ;  /* 0x00024100ff037b82 */ /* 0x000f620000000800 */
[----:B-12---:R-:W-:Y:S02]  /*332c0*/  SHF.R.U64 R0, R4, R25, R5 ;  /* 0x0000001904007219 */ /* 0x006fe40000001205 */
[----:B------:R-:W-:Y:S02]  /*332d0*/  LOP3.LUT R5, R12, R23, RZ, 0xc0, !PT ;  /* 0x000000170c057212 */ /* 0x000fe400078ec0ff */
[----:B------:R-:W-:Y:S02]  /*332e0*/  IADD3 R15, -R15, RZ, RZ ;  /* 0x000000ff0f0f7210 */ /* 0x000fe40007ffe1ff */
[----:B------:R-:W-:Y:S01]  /*332f0*/  IADD3 R7, R22, -0x1, RZ ;  /* 0xffffffff16077810 */ /* 0x000fe20007ffe0ff */
[----:B------:R-:W-:Y:S01]  /*33300*/  IMAD R5, R28, R0, R5 ;  /* 0x000000001c057224 */ /* 0x000fe200078e0205 */
[----:B------:R-:W-:Y:S02]  /*33310*/  R2UR UR43, R30 ;  /* 0x000000001e2b72ca */ /* 0x000fe400000e0000 */
[----:B------:R-:W-:-:S02]  /*33320*/  LOP3.LUT R7, R14, R7, RZ, 0xc0, !PT ;  /* 0x000000070e077212 */ /* 0x000fc400078ec0ff */
[----:B-----5:R-:W-:Y:S02]  /*33330*/  ISETP.NE.AND P0, PT, R3, 0x1, PT ;  /* 0x000000010300780c */ /* 0x020fe40003f05270 */
[----:B------:R-:W-:-:S05]  /*33340*/  IADD3 R3, -R0, RZ, RZ ;  /* 0x000000ff00037210 */ /* 0x000fca0007ffe1ff */
[----:B----4-:R-:W-:-:S04]  /*33350*/  IMAD R0, R3, R27, R18 ;  /* 0x0000001b03007224 */ /* 0x010fc800078e0212 */
[----:B------:R-:W-:Y:S02]  /*33360*/  IMAD R0, R0, R22, R7 ;  /* 0x0000001600007224 */ /* 0x000fe400078e0207 */
[----:B---3--:R-:W-:-:S04]  /*33370*/  @P0 IMAD R26, R19, R15, R24 ;  /* 0x0000000f131a0224 */ /* 0x008fc800078e0218 */
[----:B------:R-:W-:-:S05]  /*33380*/  IMAD R5, R5, R29, R26 ;  /* 0x0000001d05057224 */ /* 0x000fca00078e021a */
[----:B------:R-:W-:Y:S02]  /*33390*/  SEL R3, R0, R5, !P0 ;  /* 0x0000000500037207 */ /* 0x000fe40004000000 */
[----:B------:R-:W-:Y:S02]  /*333a0*/  SEL R5, R5, R0, !P0 ;  /* 0x0000000005057207 */ /* 0x000fe40004000000 */
[----:B------:R-:W-:Y:S02]  /*333b0*/  R2UR UR41, R3 ;  /* 0x00000000032972ca */ /* 0x000fe400000e0000 */
[----:B------:R-:W-:-:S04]  /*333c0*/  MOV R3, 0x1 ;  /* 0x0000000100037802 */ /* 0x000fc80000000f00 */
[----:B------:R-:W-:-:S09]  /*333d0*/  PRMT R0, R3, 0x7610, R0 ;  /* 0x0000761003007816 */ /* 0x000fd20000000000 */
.L_x_990:
[----:B------:R-:W-:Y:S01]  /*333e0*/  LOP3.LUT P0, RZ, R0, 0xff, RZ, 0xc0, !PT ;  /* 0x000000ff00ff7812 */ /* 0x000fe2000780c0ff */
[----:B------:R-:W-:Y:S01]  /*333f0*/  UIMAD.WIDE.U32 UR4, UR51, -0x55555555, URZ ;  /* 0xaaaaaaab330478a5 */ /* 0x000fe2000f8e003f */
[----:B------:R-:W-:Y:S02]  /*33400*/  MOV R19, R11 ;  /* 0x0000000b00137202 */ /* 0x000fe40000000f00 */
[----:B------:R-:W-:Y:S01]  /*33410*/  MOV R18, R10 ;  /* 0x0000000a00127202 */ /* 0x000fe20000000f00 */
[----:B------:R-:W-:-:S04]  /*33420*/  USHF.R.U32.HI UR4, URZ, 0x2, UR5 ;  /* 0x000000023f047899 */ /* 0x000fc80008011605 */
[----:B------:R-:W-:-:S04]  /*33430*/  UIMAD UR51, UR4, -0x6, UR51 ;  /* 0xfffffffa043378a4 */ /* 0x000fc8000f8e0233 */
[----:B------:R-:W-:Y:S08]  /*33440*/  @P0 BRA `(.L_x_993) ;  /* 0xfffffce000800947 */ /* 0x000ff0000383ffff */
[----:B------:R-:W-:-:S04]  /*33450*/  DEPBAR.LE SB0, 0x0 ;  /* 0x000080000000791a */ /* 0x000fc80000000000 */
[----:B------:R-:W-:Y:S05]  /*33460*/  EXIT ;  /* 0x000000000000794d */ /* 0x000fea0003800000 */
.L_x_8:
[----:B------:R-:W2:Y:S01]  /*33470*/  LDL R17, [R1+0x4a4] ;  /* 0x0004a40001117983 */ /* 0x000ea20000100800 */
[----:B------:R-:W-:-:S03]  /*33480*/  ULDC.64 UR4, c[0x0][0x8f8] ;  /* 0x00023e0000047ab9 */ /* 0x000fc60000000a00 */
[----:B------:R-:W3:Y:S01]  /*33490*/  LDL R18, [R1+0x4a8] ;  /* 0x0004a80001127983 */ /* 0x000ee20000100800 */
[----:B------:R-:W-:Y:S02]  /*334a0*/  PRMT R4, RZ, 0x7610, R4 ;  /* 0x00007610ff047816 */ /* 0x000fe40000000004 */
[----:B------:R-:W-:Y:S02]  /*334b0*/  MOV R2, 0xffffffff ;  /* 0xffffffff00027802 */ /* 0x000fe40000000f00 */
[----:B------:R-:W-:Y:S02]  /*334c0*/  MOV R3, 0xffffffff ;  /* 0xffffffff00037802 */ /* 0x000fe40000000f00 */
[----:B------:R-:W-:Y:S02]  /*334d0*/  MOV R10, 0xffffffff ;  /* 0xffffffff000a7802 */ /* 0x000fe40000000f00 */
[----:B--2---:R-:W-:-:S04]  /*334e0*/  ISETP.GE.U32.AND P0, PT, R17, UR4, PT ;  /* 0x0000000411007c0c */ /* 0x004fc8000bf06070 */
[----:B---3--:R-:W-:-:S13]  /*334f0*/  ISETP.GE.U32.AND.EX P0, PT, R18, UR5, PT, P0 ;  /* 0x0000000512007c0c */ /* 0x008fda000bf06100 */
[----:B------:R-:W-:Y:S05]  /*33500*/  @P0 BRA `(.L_x_994) ;  /* 0x0000000400640947 */ /* 0x000fea0003800000 */
        /* <DEDUP_REMOVED lines=18> */
.L_x_995:
[--C-:B------:R-:W-:Y:S01]  /*33630*/  SHF.R.U64 R10, R8, R12, R9.reuse ;  /* 0x0000000c080a7219 */ /* 0x100fe20000001209 */
[----:B------:R-:W1:Y:S01]  /*33640*/  LDC R16, c[0x0][0x8c0] ;  /* 0x00023000ff107b82 */ /* 0x000e620000000800 */
[----:B------:R-:W-:Y:S01]  /*33650*/  I2FP.F32.U32 R4, R6 ;  /* 0x0000000600047245 */ /* 0x000fe20000201000 */
[----:B------:R-:W-:Y:S01]  /*33660*/  ULDC UR4, c[0x0][0x150] ;  /* 0x0000540000047ab9 */ /* 0x000fe20000000800 */
[----:B------:R-:W-:Y:S02]  /*33670*/  MOV R3, R18 ;  /* 0x0000001200037202 */ /* 0x000fe40000000f00 */
[----:B------:R-:W-:Y:S01]  /*33680*/  SHF.R.U32.HI R2, RZ, R12, R9 ;  /* 0x0000000cff027219 */ /* 0x000fe20000011609 */
[----:B------:R-:W-:Y:S01]  /*33690*/  FMUL R9, R4, UR4 ;  /* 0x0000000404097c20 */ /* 0x000fe20008400000 */
[----:B------:R-:W-:Y:S01]  /*336a0*/  IADD3 R5, P0, RZ, -R10, RZ ;  /* 0x8000000aff057210 */ /* 0x000fe20007f1e0ff */
[----:B------:R-:W2:Y:S01]  /*336b0*/  LDC.64 R18, c[0x0][0x8e8] ;  /* 0x00023a00ff127b82 */ /* 0x000ea20000000a00 */
[----:B------:R-:W-:-:S02]  /*336c0*/  ULDC UR4, c[0x0][0x154] ;  /* 0x0000550000047ab9 */ /* 0x000fc40000000800 */
[----:B------:R-:W-:Y:S01]  /*336d0*/  IADD3.X R7, RZ, ~R2, RZ, P0, !PT ;  /* 0x80000002ff077210 */ /* 0x000fe200007fe4ff */
[----:B------:R-:W3:Y:S01]  /*336e0*/  F2I.U32.TRUNC.NTZ R9, R9 ;  /* 0x0000000900097305 */ /* 0x000ee2000020f000 */
[----:B------:R-:W-:-:S03]  /*336f0*/  MOV R2, R17 ;  /* 0x0000001100027202 */ /* 0x000fc60000000f00 */
[----:B------:R-:W4:Y:S01]  /*33700*/  LDC R11, c[0x0][0x144] ;  /* 0x00005100ff0b7b82 */ /* 0x000f220000000800 */
[-C--:B------:R-:W-:Y:S02]  /*33710*/  IMAD R4, R7, R14.reuse, RZ ;  /* 0x0000000e07047224 */ /* 0x080fe400078e02ff */
[----:B------:R-:W-:-:S04]  /*33720*/  IMAD.WIDE.U32 R2, R5, R14, R2 ;  /* 0x0000000e05027225 */ /* 0x000fc800078e0002 */
[----:B------:R-:W-:Y:S01]  /*33730*/  IMAD R5, R5, R15, R4 ;  /* 0x0000000f05057224 */ /* 0x000fe200078e0204 */
[----:B------:R-:W5:Y:S01]  /*33740*/  LDC R12, c[0x0][0x8b0] ;  /* 0x00022c00ff0c7b82 */ /* 0x000f620000000800 */
[----:B------:R-:W-:-:S03]  /*33750*/  I2FP.F32.U32 R4, R0 ;  /* 0x0000000000047245 */ /* 0x000fc60000201000 */
[----:B------:R-:W-:Y:S02]  /*33760*/  IADD3 R3, R3, R5, RZ ;  /* 0x0000000503037210 */ /* 0x000fe40007ffe0ff */
[----:B------:R-:W-:Y:S02]  /*33770*/  FMUL R4, R4, UR4 ;  /* 0x0000000404047c20 */ /* 0x000fe40008400000 */
[----:B------:R-:W5:Y:S01]  /*33780*/  LDC R7, c[0x0][0x900] ;  /* 0x00024000ff077b82 */ /* 0x000f620000000800 */
[-CC-:B-1----:R-:W-:Y:S02]  /*33790*/  SHF.R.U64 R8, R2, R16.reuse, R3.reuse ;  /* 0x0000001002087219 */ /* 0x182fe40000001203 */
[----:B---3--:R-:W-:Y:S02]  /*337a0*/  IADD3 R2, -R9, RZ, RZ ;  /* 0x000000ff09027210 */ /* 0x008fe40007ffe1ff */
[----:B--2---:R-:W-:Y:S02]  /*337b0*/  ISETP.NE.U32.AND P0, PT, R18, RZ, PT ;  /* 0x000000ff1200720c */ /* 0x004fe40003f05070 */
[----:B------:R-:W-:Y:S01]  /*337c0*/  SHF.R.U32.HI R3, RZ, R16, R3 ;  /* 0x00000010ff037219 */ /* 0x000fe20000011603 */
[----:B------:R-:W1:Y:S01]  /*337d0*/  LDC R15, c[0x0][0x148] ;  /* 0x00005200ff0f7b82 */ /* 0x000e620000000800 */
[----:B------:R-:W-:Y:S01]  /*337e0*/  ISETP.NE.AND.EX P0, PT, R19, RZ, PT, P0 ;  /* 0x000000ff1300720c */ /* 0x000fe20003f05300 */
[----:B----4-:R-:W-:Y:S01]  /*337f0*/  IMAD R17, R11, R2, R6 ;  /* 0x000000020b117224 */ /* 0x010fe200078e0206 */
[----:B------:R-:W-:-:S02]  /*33800*/  MOV R16, 0xffffffff ;  /* 0xffffffff00107802 */ /* 0x000fc40000000f00 */
[----:B------:R-:W-:-:S03]  /*33810*/  MOV R6, 0x1 ;  /* 0x0000000100067802 */ /* 0x000fc60000000f00 */
[----:B------:R-:W2:Y:S01]  /*33820*/  LDC R14, c[0x0][0x8a8] ;  /* 0x00022a00ff0e7b82 */ /* 0x000ea20000000800 */
[-CC-:B-----5:R-:W-:Y:S02]  /*33830*/  SHF.R.U64 R11, R8, R12.reuse, R3.reuse ;  /* 0x0000000c080b7219 */ /* 0x1a0fe40000001203 */
[----:B------:R-:W-:Y:S02]  /*33840*/  SHF.R.U32.HI R2, RZ, R12, R3 ;  /* 0x0000000cff027219 */ /* 0x000fe40000011603 */
[----:B------:R3:W4:Y:S03]  /*33850*/  F2I.U32.TRUNC.NTZ R12, R4 ;  /* 0x00000004000c7305 */ /* 0x000726000020f000 */
[----:B------:R-:W1:Y:S01]  /*33860*/  LDC R20, c[0x0][0x8f0] ;  /* 0x00023c00ff147b82 */ /* 0x000e620000000800 */
[-C--:B------:R-:W-:Y:S02]  /*33870*/  SHF.L.U32 R5, R16, R7.reuse, RZ ;  /* 0x0000000710057219 */ /* 0x080fe400000006ff */
[----:B------:R-:W-:-:S02]  /*33880*/  SHF.R.U64 R13, R11, R7, R2 ;  /* 0x000000070b0d7219 */ /* 0x000fc40000001202 */
[-C--:B------:R-:W-:Y:S02]  /*33890*/  SHF.R.U32.HI R3, RZ, R7.reuse, R2 ;  /* 0x00000007ff037219 */ /* 0x080fe40000011602 */
[----:B------:R-:W-:Y:S01]  /*338a0*/  SHF.L.U32 R16, R6, R7, RZ ;  /* 0x0000000706107219 */ /* 0x000fe200000006ff */
[----:B------:R-:W1:Y:S01]  /*338b0*/  LDC R21, c[0x0][0x8e0] ;  /* 0x00023800ff157b82 */ /* 0x000e620000000800 */
[----:B------:R-:W-:Y:S02]  /*338c0*/  LOP3.LUT R22, RZ, R5, RZ, 0x33, !PT ;  /* 0x00000005ff167212 */ /* 0x000fe400078e33ff */
[----:B------:R-:W-:-:S05]  /*338d0*/  MOV R2, R13 ;  /* 0x0000000d00027202 */ /* 0x000fca0000000f00 */
[----:B------:R-:W1:Y:S01]  /*338e0*/  LDC R23, c[0x0][0x8b8] ;  /* 0x00022e00ff177b82 */ /* 0x000e620000000800 */
[----:B---34-:R-:W-:Y:S05]  /*338f0*/  @!P0 BRA `(.L_x_996) ;  /* 0x0000000000288947 */ /* 0x018fea0003800000 */
[----:B------:R-:W3:Y:S02]  /*33900*/  LDC R2, c[0x0][0x8f4] ;  /* 0x00023d00ff027b82 */ /* 0x000ee40000000800 */
[----:B---3--:R-:W-:-:S04]  /*33910*/  IADD3 R7, P0, R13, R2, RZ ;  /* 0x000000020d077210 */ /* 0x008fc80007f1e0ff */
        /* <DEDUP_REMOVED lines=8> */
.L_x_996:
[----:B------:R-:W3:Y:S01]  /*339a0*/  LDC R4, c[0x0][0x904] ;  /* 0x00024100ff047b82 */ /* 0x000ee20000000800 */
[----:B-1----:R-:W-:Y:S02]  /*339b0*/  SHF.R.U64 R3, R2, R20, R3 ;  /* 0x0000001402037219 */ /* 0x002fe40000001203 */
[----:B------:R-:W-:Y:S02]  /*339c0*/  IADD3 R12, -R12, RZ, RZ ;  /* 0x000000ff0c0c7210 */ /* 0x000fe40007ffe1ff */
[----:B------:R-:W-:Y:S02]  /*339d0*/  LOP3.LUT R2, R11, R22, RZ, 0xc0, !PT ;  /* 0x000000160b027212 */ /* 0x000fe400078ec0ff */
[----:B--2---:R-:W-:-:S03]  /*339e0*/  IADD3 R5, R14, -0x1, RZ ;  /* 0xffffffff0e057810 */ /* 0x004fc60007ffe0ff */
[----:B------:R-:W-:Y:S01]  /*339f0*/  IMAD R2, R16, R3, R2 ;  /* 0x0000000310027224 */ /* 0x000fe200078e0202 */
[----:B------:R-:W-:Y:S02]  /*33a00*/  LOP3.LUT R5, R8, R5, RZ, 0xc0, !PT ;  /* 0x0000000508057212 */ /* 0x000fe400078ec0ff */
[----:B---3--:R-:W-:Y:S02]  /*33a10*/  ISETP.NE.AND P0, PT, R4, 0x1, PT ;  /* 0x000000010400780c */ /* 0x008fe40003f05270 */
[----:B------:R-:W-:-:S11]  /*33a20*/  IADD3 R4, -R3, RZ, RZ ;  /* 0x000000ff03047210 */ /* 0x000fd60007ffe1ff */
[----:B------:R-:W-:Y:S02]  /*33a30*/  @P0 IMAD R17, R15, R12, R0 ;  /* 0x0000000c0f110224 */ /* 0x000fe400078e0200 */
[----:B------:R-:W-:Y:S01]  /*33a40*/  IMAD R0, R4, R21, R13 ;  /* 0x0000001504007224 */ /* 0x000fe200078e020d */
[----:B------:R-:W-:Y:S01]  /*33a50*/  MOV R4, 0x1 ;  /* 0x0000000100047802 */ /* 0x000fe20000000f00 */
[----:B------:R-:W-:Y:S02]  /*33a60*/  IMAD R2, R2, R23, R17 ;  /* 0x0000001702027224 */ /* 0x000fe400078e0211 */
[----:B------:R-:W-:-:S05]  /*33a70*/  IMAD R5, R0, R14, R5 ;  /* 0x0000000e00057224 */ /* 0x000fca00078e0205 */
[----:B------:R-:W-:Y:S02]  /*33a80*/  SEL R3, R5, R2, !P0 ;  /* 0x0000000205037207 */ /* 0x000fe40004000000 */
[----:B------:R-:W-:-:S07]  /*33a90*/  SEL R2, R2, R5, !P0 ;  /* 0x0000000502027207 */ /* 0x000fce0004000000 */
.L_x_994:
[----:B------:R-:W-:-:S08]  /*33aa0*/  NOP ;  /* 0x0000000000007918 */ /* 0x000fd00000000000 */
[----:B------:R-:W1:-:S00]  /*33ab0*/  USETMAXREG.DEALLOC.CTAPOOL 0x18 ;  /* 0x00000018000079c8 */ /* 0x000e4000080e0500 */
[----:B------:R-:W-:-:S06]  /*33ac0*/  UISETP.NE.AND UP0, UPT, UR46, 0x1, UPT ;  /* 0x000000012e00788c */ /* 0x000fcc000bf05270 */
[----:B------:R-:W-:-:S13]  /*33ad0*/  PLOP3.LUT P0, PT, PT, PT, UP0, 0x80, 0x0 ;  /* 0x000000000000781c */ /* 0x000fda0003f0f008 */
[----:B------:R-:W-:Y:S05]  /*33ae0*/  @!P0 EXIT ;  /* 0x000000000000894d */ /* 0x000fea0003800000 */
[----:B------:R-:W-:-:S06]  /*33af0*/  UISETP.NE.AND UP0, UPT, UR46, URZ, UPT ;  /* 0x0000003f2e00728c */ /* 0x000fcc000bf05270 */
[----:B------:R-:W-:-:S13]  /*33b00*/  PLOP3.LUT P0, PT, PT, PT, UP0, 0x80, 0x0 ;  /* 0x000000000000781c */ /* 0x000fda0003f0f008 */
[----:B-1----:R-:W-:Y:S05]  /*33b10*/  @!P0 BRA `(.L_x_997) ;  /* 0x0000002400388947 */ /* 0x002fea0003800000 */
[----:B------:R-:W-:-:S04]  /*33b20*/  UISETP.NE.AND UP0, UPT, UR53, URZ, UPT ;  /* 0x0000003f3500728c */ /* 0x000fc8000bf05270 */
[----:B------:R-:W-:-:S06]  /*33b30*/  UISETP.NE.OR UP0, UPT, UR46, 0x2, UP0 ;  /* 0x000000022e00788c */ /* 0x000fcc0008705670 */
[----:B------:R-:W-:-:S13]  /*33b40*/  PLOP3.LUT P0, PT, PT, PT, UP0, 0x80, 0x0 ;  /* 0x000000000000781c */ /* 0x000fda0003f0f008 */
[----:B------:R-:W-:Y:S05]  /*33b50*/  @P0 EXIT ;  /* 0x000000000000094d */ /* 0x000fea0003800000 */
[----:B------:R-:W-:-:S13]  /*33b60*/  LOP3.LUT P2, RZ, R4, 0xff, RZ, 0xc0, !PT ;  /* 0x000000ff04ff7812 */ /* 0x000fda000784c0ff */
[----:B------:R-:W-:Y:S05]  /*33b70*/  @!P2 BRA `(.L_x_998) ;  /* 0x000000000018a947 */ /* 0x000fea0003800000 */
[----:B------:R-:W-:Y:S01]  /*33b80*/  UMOV UR4, 0x400 ;  /* 0x0000040000047882 */ /* 0x000fe20000000000 */
[----:B------:R-:W-:Y:S01]  /*33b90*/  MOV R0, RZ ;  /* 0x000000ff00007202 */ /* 0x000fe20000000f00 */
[----:B------:R-:W-:-:S03]  /*33ba0*/  ULEA UR4, UR37, UR4, 0x18 ;  /* 0x0000000425047291 */ /* 0x000fc6000f8ec03f */
[----:B------:R-:W-:-:S06]  /*33bb0*/  SHF.L.U32 R0, R0, 0x1f, RZ ;  /* 0x0000001f00007819 */ /* 0x000fcc00000006ff */
[----:B------:R-:W1:Y:S02]  /*33bc0*/  SYNCS.PHASECHK.TRANS64.TRYWAIT P0, [UR4+0xa8], R0 ;  /* 0x0000a800ff0075a7 */ /* 0x000e640008000144 */
[----:B-1----:R-:W-:Y:S05]  /*33bd0*/  @!P0 BRA `(.L_x_999) ;  /* 0x0000003800c48947 */ /* 0x002fea0003800000 */
.L_x_998:
[----:B-1----:R-:W-:Y:S01]  /*33be0*/  PRMT R0, RZ, 0x7610, R0 ;  /* 0x00007610ff007816 */ /* 0x002fe20000000000 */
[----:B------:R-:W-:Y:S06]  /*33bf0*/  @P1 BRA `(.L_x_1000) ;  /* 0x0000000000281947 */ /* 0x000fec0003800000 */
[----:B------:R-:W-:Y:S02]  /*33c00*/  ULDC.64 UR4, c[0x0][0x588] ;  /* 0x0001620000047ab9 */ /* 0x000fe40000000a00 */
[----:B------:R-:W-:-:S04]  /*33c10*/  ISETP.NE.U32.AND P0, PT, RZ, UR4, PT ;  /* 0x00000004ff007c0c */ /* 0x000fc8000bf05070 */
[----:B------:R-:W-:-:S13]  /*33c20*/  ISETP.NE.AND.EX P0, PT, RZ, UR5, PT, P0 ;  /* 0x00000005ff007c0c */ /* 0x000fda000bf05300 */
[----:B------:R-:W-:Y:S05]  /*33c30*/  @!P0 BRA `(.L_x_1001) ;  /* 0x0000000000108947 */ /* 0x000fea0003800000 */
[----:B------:R-:W1:Y:S02]  /*33c40*/  LDC.64 R6, c[0x0][0x588] ;  /* 0x00016200ff067b82 */ /* 0x000e640000000a00 */
[----:B-1----:R2:W5:Y:S01]  /*33c50*/  LDG.E R6, desc[UR56][R6.64] ;  /* 0x0000003806067981 */ /* 0x002562000c1e1900 */
[----:B------:R-:W-:Y:S01]  /*33c60*/  MOV R0, 0x1 ;  /* 0x0000000100007802 */ /* 0x000fe20000000f00 */
[----:B------:R-:W-:Y:S06]  /*33c70*/  BRA `(.L_x_1000) ;  /* 0x0000000000087947 */ /* 0x000fec0003800000 */
.L_x_1001:
[----:B------:R-:W1:Y:S01]  /*33c80*/  LDC R6, c[0x0][0x580] ;  /* 0x00016000ff067b82 */ /* 0x000e620000000800 */
[----:B------:R-:W-:-:S07]  /*33c90*/  MOV R0, 0x1 ;  /* 0x0000000100007802 */ /* 0x000fce0000000f00 */
.L_x_1000:
[----:B------:R-:W-:Y:S05]  /*33ca0*/  @!P2 BRA `(.L_x_1002) ;  /* 0x000000200050a947 */ /* 0x000fea0003800000 */
[----:B------:R-:W3:Y:S01]  /*33cb0*/  LDC R16, c[0x0][0x900] ;  /* 0x00024000ff107b82 */ /* 0x000ee20000000800 */
[----:B------:R-:W-:Y:S01]  /*33cc0*/  MOV R5, 0xffffffff ;  /* 0xffffffff00057802 */ /* 0x000fe20000000f00 */
[----:B------:R-:W-:Y:S01]  /*33cd0*/  ULOP3.LUT UR21, UR39, 0x2, URZ, 0xfc, !UPT ;  /* 0x0000000227157892 */ /* 0x000fe2000f8efc3f */
[----:B--2---:R-:W-:Y:S01]  /*33ce0*/  MOV R7, 0x1 ;  /* 0x0000000100077802 */ /* 0x004fe20000000f00 */
[----:B------:R-:W-:Y:S01]  /*33cf0*/  ULDC.64 UR58, c[0x0][0x198] ;  /* 0x00006600003a7ab9 */ /* 0x000fe20000000a00 */
[----:B------:R-:W-:Y:S01]  /*33d00*/  ULDC.64 UR6, c[0x0][0x588] ;  /* 0x0001620000067ab9 */ /* 0x000fe20000000a00 */
[----:B------:R-:W-:Y:S01]  /*33d10*/  ULDC.64 UR4, c[0x0][0x8f8] ;  /* 0x00023e0000047ab9 */ /* 0x000fe20000000a00 */
[----:B------:R-:W-:Y:S01]  /*33d20*/  ULDC.64 UR14, c[0x0][0x590] ;  /* 0x00016400000e7ab9 */ /* 0x000fe20000000a00 */
[----:B------:R-:W2:Y:S01]  /*33d30*/  LDC R17, c[0x0][0x8a8] ;  /* 0x00022a00ff117b82 */ /* 0x000ea20000000800 */
[-C--:B---3--:R-:W-:Y:S02]  /*33d40*/  SHF.L.U32 R5, R5, R16.reuse, RZ ;  /* 0x0000001005057219 */ /* 0x088fe400000006ff */
[----:B------:R-:W-:-:S02]  /*33d50*/  SHF.L.U32 R16, R7, R16, RZ ;  /* 0x0000001007107219 */ /* 0x000fc400000006ff */
[----:B------:R-:W-:Y:S02]  /*33d60*/  LOP3.LUT R14, RZ, R5, RZ, 0x33, !PT ;  /* 0x00000005ff0e7212 */ /* 0x000fe400078e33ff */
[----:B--2---:R-:W-:-:S07]  /*33d70*/  IADD3 R17, R17, -0x1, RZ ;  /* 0xffffffff11117810 */ /* 0x004fce0007ffe0ff */
.L_x_1106:
[----:B------:R-:W-:Y:S02]  /*33d80*/  ISETP.NE.U32.AND P0, PT, RZ, UR14, PT ;  /* 0x0000000eff007c0c */ /* 0x000fe4000bf05070 */
[----:B------:R-:W-:Y:S02]  /*33d90*/  R2UR UR51, R2 ;  /* 0x00000000023372ca */ /* 0x000fe400000e0000 */
[----:B------:R-:W-:Y:S02]  /*33da0*/  R2UR UR50, R3 ;  /* 0x00000000033272ca */ /* 0x000fe400000e0000 */
[----:B------:R-:W-:-:S09]  /*33db0*/  ISETP.NE.AND.EX P0, PT, RZ, UR15, PT, P0 ;  /* 0x0000000fff007c0c */ /* 0x000fd2000bf05300 */
[----:B------:R-:W-:Y:S02]  /*33dc0*/  USHF.L.U32 UR51, UR51, 0x8, URZ ;  /* 0x0000000833337899 */ /* 0x000fe4000800063f */
[----:B------:R-:W-:Y:S02]  /*33dd0*/  USHF.L.U32 UR50, UR50, 0x8, URZ ;  /* 0x0000000832327899 */ /* 0x000fe4000800063f */
[----:B------:R-:W-:Y:S10]  /*33de0*/  @!P0 BRA `(.L_x_1003) ;  /* 0x00000000002c8947 */ /* 0x000ff40003800000 */
[----:B------:R-:W-:-:S04]  /*33df0*/  ISETP.NE.U32.AND P1, PT, RZ, UR6, PT ;  /* 0x00000006ff007c0c */ /* 0x000fc8000bf25070 */
[----:B------:R-:W-:-:S13]  /*33e00*/  ISETP.NE.AND.EX P1, PT, RZ, UR7, PT, P1 ;  /* 0x00000007ff007c0c */ /* 0x000fda000bf25310 */
[----:B------:R-:W-:Y:S05]  /*33e10*/  @!P1 BRA `(.L_x_1004) ;  /* 0x0000000000189947 */ /* 0x000fea0003800000 */
[----:B------:R-:W2:Y:S01]  /*33e20*/  LDC.64 R2, c[0x0][0x588] ;  /* 0x00016200ff027b82 */ /* 0x000ea20000000a00 */
[----:B------:R-:W-:-:S04]  /*33e30*/  IMAD R5, R10, UR14, RZ ;  /* 0x0000000e0a057c24 */ /* 0x000fc8000f8e02ff */
[----:B--2---:R-:W-:-:S05]  /*33e40*/  IMAD.WIDE R2, R5, 0x4, R2 ;  /* 0x0000000405027825 */ /* 0x004fca00078e0202 */
[----:B-1---5:R3:W5:Y:S01]  /*33e50*/  LDG.E R6, desc[UR56][R2.64] ;  /* 0x0000003802067981 */ /* 0x022762000c1e1900 */
[----:B------:R-:W-:Y:S01]  /*33e60*/  MOV R0, 0x1 ;  /* 0x0000000100007802 */ /* 0x000fe20000000f00 */
[----:B------:R-:W-:Y:S06]  /*33e70*/  BRA `(.L_x_1003) ;  /* 0x0000000000087947 */ /* 0x000fec0003800000 */
.L_x_1004:
[----:B-1---5:R-:W2:Y:S01]  /*33e80*/  LDC R6, c[0x0][0x580] ;  /* 0x00016000ff067b82 */ /* 0x022ea20000000800 */
[----:B------:R-:W-:-:S07]  /*33e90*/  MOV R0, 0x1 ;  /* 0x0000000100007802 */ /* 0x000fce0000000f00 */
.L_x_1003:
[----:B------:R-:W-:Y:S05]  /*33ea0*/  @!P0 BRA `(.L_x_1005) ;  /* 0x00000000001c8947 */ /* 0x000fea0003800000 */
[----:B------:R-:W-:-:S13]  /*33eb0*/  LOP3.LUT P2, RZ, R0, 0xff, RZ, 0xc0, !PT ;  /* 0x000000ff00ff7812 */ /* 0x000fda000784c0ff */
[----:B---3--:R-:W3:Y:S02]  /*33ec0*/  @!P2 LDC.64 R2, c[0x0][0x588] ;  /* 0x00016200ff02ab82 */ /* 0x008ee40000000a00 */
[----:B---3--:R-:W-:-:S04]  /*33ed0*/  @!P2 ISETP.NE.U32.AND P0, PT, R2, RZ, PT ;  /* 0x000000ff0200a20c */ /* 0x008fc80003f05070 */
[----:B------:R-:W-:Y:S02]  /*33ee0*/  @!P2 ISETP.NE.AND.EX P1, PT, R3, RZ, PT, P0 ;  /* 0x000000ff0300a20c */ /* 0x000fe40003f25300 */
[----:B-12--5:R-:W-:Y:S02]  /*33ef0*/  @P2 FSETP.EQ.AND P0, PT, R6, RZ, PT ;  /* 0x000000ff0600220b */ /* 0x026fe40003f02000 */
[----:B------:R-:W-:Y:S01]  /*33f00*/  @!P2 PLOP3.LUT P0, PT, P1, PT, PT, 0x8, 0x0 ;  /* 0x000000000000a81c */ /* 0x000fe20000f0e170 */
[----:B------:R-:W-:-:S12]  /*33f10*/  BRA `(.L_x_1006) ;  /* 0x0000000000047947 */ /* 0x000fd80003800000 */
.L_x_1005:
[----:B-12--5:R-:W-:-:S13]  /*33f20*/  FSETP.EQ.AND P0, PT, R6, RZ, PT ;  /* 0x000000ff0600720b */ /* 0x026fda0003f02000 */
.L_x_1006:
[----:B------:R-:W-:Y:S01]  /*33f30*/  UISETP.NE.AND UP0, UPT, UR21, 0x3, UPT ;  /* 0x000000031500788c */ /* 0x000fe2000bf05270 */
[----:B------:R-:W-:-:S04]  /*33f40*/  ELECT P1, URZ, PT ;  /* 0x00000000003f782f */ /* 0x000fc80003820000 */
[----:B------:R-:W-:Y:S02]  /*33f50*/  PLOP3.LUT P0, PT, P1, P0, PT, 0x20, 0x0 ;  /* 0x000000000000781c */ /* 0x000fe40000f00470 */
[----:B------:R-:W-:-:S13]  /*33f60*/  PLOP3.LUT P1, PT, PT, PT, UP0, 0x80, 0x0 ;  /* 0x000000000000781c */ /* 0x000fda0003f2f008 */
[----:B------:R-:W-:Y:S05]  /*33f70*/  @!P1 BRA `(.L_x_1007) ;  /* 0x0000000000049947 */ /* 0x000fea0003800000 */
[----:B------:R-:W-:Y:S01]  /*33f80*/  BPT.TRAP 0x1 ;  /* 0x000000040000795c */ /* 0x000fe20000300000 */
.L_x_1007:
[----:B------:R-:W1:Y:S01]  /*33f90*/  S2UR UR37, SR_CgaCtaId ;  /* 0x00000000002579c3 */ /* 0x000e620000008800 */
[----:B------:R-:W-:Y:S01]  /*33fa0*/  UMOV UR13, 0x400 ;  /* 0x00000400000d7882 */ /* 0x000fe20000000000 */
[----:B---3--:R-:W-:-:S04]  /*33fb0*/  MOV R2, 0x1 ;  /* 0x0000000100027802 */ /* 0x008fc80000000f00 */
[----:B------:R-:W-:Y:S01]  /*33fc0*/  SHF.L.U32 R2, R2, 0x1f, RZ ;  /* 0x0000001f02027819 */ /* 0x000fe200000006ff */
[----:B-1----:R-:W-:-:S09]  /*33fd0*/  ULEA UR13, UR37, UR13, 0x18 ;  /* 0x0000000d250d7291 */ /* 0x002fd2000f8ec03f */
[----:B------:R-:W1:Y:S02]  /*33fe0*/  SYNCS.PHASECHK.TRANS64.TRYWAIT P2, [UR13+0x80], R2 ;  /* 0x00008002ff0075a7 */ /* 0x000e64000804014d */
[----:B-1----:R-:W-:Y:S05]  /*33ff0*/  @!P2 BRA `(.L_x_1008) ;  /* 0x0000003400d4a947 */ /* 0x002fea0003800000 */
.L_x_1156:
[----:B------:R-:W-:Y:S04]  /*34000*/  BSSY B0, `(.L_x_1009) ;  /* 0x000000e000007945 */ /* 0x000fe80003800000 */
[----:B------:R-:W-:Y:S05]  /*34010*/  @!P0 BRA `(.L_x_1010) ;  /* 0x0000000000308947 */ /* 0x000fea0003800000 */
[----:B------:R-:W-:Y:S01]  /*34020*/  R2UR UR52, R10 ;  /* 0x000000000a3472ca */ /* 0x000fe200000e0000 */
[----:B------:R-:W-:Y:S02]  /*34030*/  UIADD3 UR8, UP0, UR58, 0x3f0, URZ ;  /* 0x000003f03a087890 */ /* 0x000fe4000ff1e03f */
[----:B------:R-:W-:Y:S02]  /*34040*/  UIADD3 UR48, UR13, 0x100, URZ ;  /* 0x000001000d307890 */ /* 0x000fe4000fffe03f */
[----:B------:R-:W-:Y:S02]  /*34050*/  UIADD3 UR49, UR13, 0x60, URZ ;  /* 0x000000600d317890 */ /* 0x000fe4000fffe03f */
[----:B------:R-:W-:Y:S01]  /*34060*/  UIADD3.X UR9, URZ, UR59, URZ, UP0, !UPT ;  /* 0x0000003b3f097290 */ /* 0x000fe200087fe43f */
[----:B------:R-:W-:Y:S01]  /*34070*/  UMOV UR10, 0x0 ;  /* 0x00000000000a7882 */ /* 0x000fe20000000000 */
[----:B------:R-:W-:-:S07]  /*34080*/  UMOV UR11, 0x10000000 ;  /* 0x10000000000b7882 */ /* 0x000fce0000000000 */
[----:B------:R2:W-:Y:S02]  /*34090*/  UTMALDG.3D [UR48], [UR8], desc[UR10] ;  /* 0x00000a30080075b4 */ /* 0x0005e40008011000 */
[----:B--2---:R-:W-:Y:S05]  /*340a0*/  @!P1 BRA `(.L_x_1011) ;  /* 0x0000000000049947 */ /* 0x004fea0003800000 */
[----:B------:R-:W-:Y:S01]  /*340b0*/  BPT.TRAP 0x1 ;  /* 0x000000040000795c */ /* 0x000fe20000300000 */
.L_x_1011:
[----:B-1----:R-:W1:Y:S02]  /*340c0*/  LDC R3, c[0x0][0x800] ;  /* 0x00020000ff037b82 */ /* 0x002e640000000800 */
[----:B-1----:R2:W-:Y:S02]  /*340d0*/  SYNCS.ARRIVE.TRANS64.RED.A0TR RZ, [UR13+0x60], R3 ;  /* 0x00006003ffff79a7 */ /* 0x0025e4000830040d */
.L_x_1010:
[----:B------:R-:W-:Y:S05]  /*340e0*/  BSYNC B0 ;  /* 0x0000000000007941 */ /* 0x000fea0003800000 */
.L_x_1009:
[----:B------:R-:W-:Y:S05]  /*340f0*/  @!P1 BRA `(.L_x_1012) ;  /* 0x0000000000049947 */ /* 0x000fea0003800000 */
[----:B------:R-:W-:Y:S01]  /*34100*/  BPT.TRAP 0x1 ;  /* 0x000000040000795c */ /* 0x000fe20000300000 */
.L_x_1012:
[----:B------:R-:W-:-:S04]  /*34110*/  UIADD3 UR41, UR13, 0x60, URZ ;  /* 0x000000600d297890 */ /* 0x000fc8000fffe03f */
[----:B------:R-:W-:-:S09]  /*34120*/  UPRMT UR30, UR37, 0x654, UR41 ;  /* 0x00000654251e7896 */ /* 0x000fd20008000029 */
[----:B------:R-:W-:Y:S01]  /*34130*/  SYNCS.ARRIVE.TRANS64.RED.A1T0 RZ, [UR30], RZ ;  /* 0x000000ffffff79a7 */ /* 0x000fe2000810041e */
[----:B------:R-:W-:Y:S05]  /*34140*/  @!P1 BRA `(.L_x_1013) ;  /* 0x0000000000049947 */ /* 0x000fea0003800000 */
[----:B------:R-:W-:Y:S01]  /*34150*/  BPT.TRAP 0x1 ;  /* 0x000000040000795c */ /* 0x000fe20000300000 */
.L_x_1013:
[----:B------:R-:W3:Y:S02]  /*34160*/  SYNCS.PHASECHK.TRANS64.TRYWAIT P2, [UR13+0x88], R2 ;  /* 0x00008802ff0075a7 */ /* 0x000ee4000804014d */
[----:B---3--:R-:W-:Y:S05]  /*34170*/  @!P2 BRA `(.L_x_1014) ;  /* 0x00000034008ca947 */ /* 0x008fea0003800000 */
.L_x_1157:
[----:B------:R-:W-:Y:S04]  /*34180*/  BSSY B0, `(.L_x_1015) ;  /* 0x0000010000007945 */ /* 0x000fe80003800000 */
[----:B------:R-:W-:Y:S05]  /*34190*/  @!P0 BRA `(.L_x_1016) ;  /* 0x0000000000388947 */ /* 0x000fea0003800000 */
[----:B------:R-:W-:Y:S01]  /*341a0*/  UIADD3 UR16, UP0, UR58, 0x3f0, URZ ;  /* 0x000003f03a107890 */ /* 0x000fe2000ff1e03f */
[----:B------:R-:W-:Y:S01]  /*341b0*/  R2UR UR12, R10 ;  /* 0x000000000a0c72ca */ /* 0x000fe200000e0000 */
[----:B------:R-:W-:Y:S02]  /*341c0*/  UIADD3 UR11, UR51, 0x80, URZ ;  /* 0x00000080330b7890 */ /* 0x000fe4000fffe03f */
[----:B------:R-:W-:Y:S02]  /*341d0*/  UIADD3 UR8, UR13, 0x1100, URZ ;  /* 0x000011000d087890 */ /* 0x000fe4000fffe03f */
[----:B------:R-:W-:Y:S02]  /*341e0*/  UIADD3 UR9, UR13, 0x68, URZ ;  /* 0x000000680d097890 */ /* 0x000fe4000fffe03f */
[----:B------:R-:W-:Y:S01]  /*341f0*/  UIADD3.X UR17, URZ, UR59, URZ, UP0, !UPT ;  /* 0x0000003b3f117290 */ /* 0x000fe200087fe43f */
[----:B------:R-:W-:Y:S01]  /*34200*/  UMOV UR18, 0x0 ;  /* 0x0000000000127882 */ /* 0x000fe20000000000 */
[----:B------:R-:W-:Y:S01]  /*34210*/  UMOV UR19, 0x10000000 ;  /* 0x1000000000137882 */ /* 0x000fe20000000000 */
[----:B------:R-:W-:-:S06]  /*34220*/  UMOV UR10, UR50 ;  /* 0x00000032000a7c82 */ /* 0x000fcc0008000000 */
[----:B------:R3:W-:Y:S02]  /*34230*/  UTMALDG.3D [UR8], [UR16], desc[UR18] ;  /* 0x00001208100075b4 */ /* 0x0007e40008011000 */
[----:B---3--:R-:W-:Y:S05]  /*34240*/  @!P1 BRA `(.L_x_1017) ;  /* 0x0000000000049947 */ /* 0x008fea0003800000 */
[----:B------:R-:W-:Y:S01]  /*34250*/  BPT.TRAP 0x1 ;  /* 0x000000040000795c */ /* 0x000fe20000300000 */
.L_x_1017:
[----:B-12---:R-:W1:Y:S02]  /*34260*/  LDC R3, c[0x0][0x800] ;  /* 0x00020000ff037b82 */ /* 0x006e640000000800 */
[----:B-1----:R3:W-:Y:S02]  /*34270*/  SYNCS.ARRIVE.TRANS64.RED.A0TR RZ, [UR13+0x68], R3 ;  /* 0x00006803ffff79a7 */ /* 0x0027e4000830040d */
.L_x_1016:
[----:B------:R-:W-:Y:S05]  /*34280*/  BSYNC B0 ;  /* 0x0000000000007941 */ /* 0x000fea0003800000 */
.L_x_1015:
[----:B------:R-:W-:Y:S05]  /*34290*/  @!P1 BRA `(.L_x_1018) ;  /* 0x0000000000049947 */ /* 0x000fea0003800000 */
[----:B------:R-:W-:Y:S01]  /*342a0*/  BPT.TRAP 0x1 ;  /* 0x000000040000795c */ /* 0x000fe20000300000 */
.L_x_1018:
[----:B------:R-:W-:Y:S02]  /*342b0*/  UIADD3 UR33, UR13, 0x68, URZ ;  /* 0x000000680d217890 */ /* 0x000fe4000fffe03f */
[----:B------:R-:W-:Y:S02]  /*342c0*/  UIADD3 UR10, UR50, 0x20, URZ ;  /* 0x00000020320a7890 */ /* 0x000fe4000fffe03f */
[----:B------:R-:W-:-:S09]  /*342d0*/  UPRMT UR29, UR37, 0x654, UR33 ;  /* 0x00000654251d7896 */ /* 0x000fd20008000021 */
[----:B------:R-:W-:Y:S01]  /*342e0*/  SYNCS.ARRIVE.TRANS64.RED.A1T0 RZ, [UR29], RZ ;  /* 0x000000ffffff79a7 */ /* 0x000fe2000810041d */
[----:B------:R-:W-:Y:S05]  /*342f0*/  @!P1 BRA `(.L_x_1019) ;  /* 0x0000000000049947 */ /* 0x000fea0003800000 */
[----:B------:R-:W-:Y:S01]  /*34300*/  BPT.TRAP 0x1 ;  /* 0x000000040000795c */ /* 0x000fe20000300000 */
.L_x_1019:
[----:B------:R-:W4:Y:S02]  /*34310*/  SYNCS.PHASECHK.TRANS64.TRYWAIT P2, [UR13+0x90], R2 ;  /* 0x00009002ff0075a7 */ /* 0x000f24000804014d */
[----:B----4-:R-:W-:Y:S05]  /*34320*/  @!P2 BRA `(.L_x_1020) ;  /* 0x000000340038a947 */ /* 0x010fea0003800000 */
.L_x_1158:
        /* <DEDUP_REMOVED lines=8> */
[----:B------:R-:W-:Y:S01]  /*343b0*/  UMOV UR19, 0x10000000 ;  /* 0x1000000000137882 */ /* 0x000fe20000000000 */
[----:B------:R-:W-:-:S06]  /*343c0*/  UMOV UR11, UR51 ;  /* 0x00000033000b7c82 */ /* 0x000fcc0008000000 */
[----:B------:R4:W-:Y:S02]  /*343d0*/  UTMALDG.3D [UR8], [UR16], desc[UR18] ;  /* 0x00001208100075b4 */ /* 0x0009e40008011000 */
[----:B----4-:R-:W-:Y:S05]  /*343e0*/  @!P1 BRA `(.L_x_1023) ;  /* 0x0000000000049947 */ /* 0x010fea0003800000 */
[----:B------:R-:W-:Y:S01]  /*343f0*/  BPT.TRAP 0x1 ;  /* 0x000000040000795c */ /* 0x000fe20000300000 */
.L_x_1023:
[----:B-123--:R-:W1:Y:S02]  /*34400*/  LDC R3, c[0x0][0x800] ;  /* 0x00020000ff037b82 */ /* 0x00ee640000000800 */
[----:B-1----:R4:W-:Y:S02]  /*34410*/  SYNCS.ARRIVE.TRANS64.RED.A0TR RZ, [UR13+0x70], R3 ;  /* 0x00007003ffff79a7 */ /* 0x0029e4000830040d */
.L_x_1022:
[----:B------:R-:W-:Y:S05]  /*34420*/  BSYNC B0 ;  /* 0x0000000000007941 */ /* 0x000fea0003800000 */
.L_x_1021:
[----:B------:R-:W-:Y:S05]  /*34430*/  @!P1 BRA `(.L_x_1024) ;  /* 0x0000000000049947 */ /* 0x000fea0003800000 */
[----:B------:R-:W-:Y:S01]  /*34440*/  BPT.TRAP 0x1 ;  /* 0x000000040000795c */ /* 0x000fe20000300000 */
.L_x_1024:
[----:B------:R-:W-:-:S04]  /*34450*/  UIADD3 UR25, UR13, 0x70, URZ ;  /* 0x000000700d197890 */ /* 0x000fc8000fffe03f */
[----:B------:R-:W-:-:S09]  /*34460*/  UPRMT UR22, UR37, 0x654, UR25 ;  /* 0x0000065425167896 */ /* 0x000fd20008000019 */
[----:B------:R-:W-:Y:S01]  /*34470*/  SYNCS.ARRIVE.TRANS64.RED.A1T0 RZ, [UR22], RZ ;  /* 0x000000ffffff79a7 */ /* 0x000fe20008100416 */
[----:B------:R-:W-:Y:S05]  /*34480*/  @!P1 BRA `(.L_x_1025) ;  /* 0x0000000000049947 */ /* 0x000fea0003800000 */
[----:B------:R-:W-:Y:S01]  /*34490*/  BPT.TRAP 0x1 ;  /* 0x000000040000795c */ /* 0x000fe20000300000 */
.L_x_1025:
[----:B------:R-:W5:Y:S02]  /*344a0*/  SYNCS.PHASECHK.TRANS64.TRYWAIT P2, [UR13+0x98], R2 ;  /* 0x00009802ff0075a7 */ /* 0x000f64000804014d */
[----:B-----5:R-:W-:Y:S05]  /*344b0*/  @!P2 BRA `(.L_x_1026) ;  /* 0x0000003000eca947 */ /* 0x020fea0003800000 */
.L_x_1159:
        /* <DEDUP_REMOVED lines=9> */
[----:B------:R-:W-:-:S07]  /*34550*/  UMOV UR19, 0x10000000 ;  /* 0x1000000000137882 */ /* 0x000fce0000000000 */
[----:B------:R1:W-:Y:S02]  /*34560*/  UTMALDG.3D [UR8], [UR16], desc[UR18] ;  /* 0x00001208100075b4 */ /* 0x0003e40008011000 */
[----:B-1----:R-:W-:Y:S05]  /*34570*/  @!P1 BRA `(.L_x_1029) ;  /* 0x0000000000049947 */ /* 0x002fea0003800000 */
[----:B------:R-:W-:Y:S01]  /*34580*/  BPT.TRAP 0x1 ;  /* 0x000000040000795c */ /* 0x000fe20000300000 */
.L_x_1029:
[----:B--234-:R-:W1:Y:S02]  /*34590*/  LDC R3, c[0x0][0x800] ;  /* 0x00020000ff037b82 */ /* 0x01ce640000000800 */
[----:B-1----:R1:W-:Y:S02]  /*345a0*/  SYNCS.ARRIVE.TRANS64.RED.A0TR RZ, [UR13+0x78], R3 ;  /* 0x00007803ffff79a7 */ /* 0x0023e4000830040d */
.L_x_1028:
[----:B------:R-:W-:Y:S05]  /*345b0*/  BSYNC B0 ;  /* 0x0000000000007941 */ /* 0x000fea0003800000 */
.L_x_1027:
[----:B------:R-:W-:Y:S05]  /*345c0*/  @!P1 BRA `(.L_x_1030) ;  /* 0x0000000000049947 */ /* 0x000fea0003800000 */
[----:B------:R-:W-:Y:S01]  /*345d0*/  BPT.TRAP 0x1 ;  /* 0x000000040000795c */ /* 0x000fe20000300000 */
.L_x_1030:
[----:B------:R-:W-:Y:S02]  /*345e0*/  UIADD3 UR17, UR13, 0x78, URZ ;  /* 0x000000780d117890 */ /* 0x000fe4000fffe03f */
[----:B------:R-:W-:Y:S02]  /*345f0*/  UIADD3 UR42, UR50, 0x40, URZ ;  /* 0x00000040322a7890 */ /* 0x000fe4000fffe03f */
[----:B------:R-:W-:-:S09]  /*34600*/  UPRMT UR23, UR37, 0x654, UR17 ;  /* 0x0000065425177896 */ /* 0x000fd20008000011 */
[----:B------:R-:W-:Y:S01]  /*34610*/  SYNCS.ARRIVE.TRANS64.RED.A1T0 RZ, [UR23], RZ ;  /* 0x000000ffffff79a7 */ /* 0x000fe20008100417 */
[----:B------:R-:W-:Y:S05]  /*34620*/  @!P1 BRA `(.L_x_1031) ;  /* 0x0000000000049947 */ /* 0x000fea0003800000 */
[----:B------:R-:W-:Y:S01]  /*34630*/  BPT.TRAP 0x1 ;  /* 0x000000040000795c */ /* 0x000fe20000300000 */
.L_x_1031:
[----:B-1234-:R-:W-:-:S04]  /*34640*/  SHF.L.U32 R3, RZ, 0x1f, RZ ;  /* 0x0000001fff037819 */ /* 0x01efc800000006ff */
[----:B------:R-:W1:Y:S02]  /*34650*/  SYNCS.PHASECHK.TRANS64.TRYWAIT P2, [UR13+0x80], R3 ;  /* 0x00008003ff0075a7 */ /* 0x000e64000804014d */
[----:B-1----:R-:W-:Y:S05]  /*34660*/  @!P2 BRA `(.L_x_1032) ;  /* 0x000000300098a947 */ /* 0x002fea0003800000 */
.L_x_1160:
[----:B------:R-:W-:Y:S04]  /*34670*/  BSSY B0, `(.L_x_1033) ;  /* 0x000000e000007945 */ /* 0x000fe80003800000 */
[----:B------:R-:W-:Y:S05]  /*34680*/  @!P0 BRA `(.L_x_1034) ;  /* 0x0000000000308947 */ /* 0x000fea0003800000 */
[----:B------:R-:W-:Y:S01]  /*34690*/  R2UR UR44, R10 ;  /* 0x000000000a2c72ca */ /* 0x000fe200000e0000 */
[----:B------:R-:W-:Y:S02]  /*346a0*/  UIADD3 UR8, UP0, UR58, 0x3f0, URZ ;  /* 0x000003f03a087890 */ /* 0x000fe4000ff1e03f */
[----:B------:R-:W-:Y:S02]  /*346b0*/  UIADD3 UR40, UR13, 0x100, URZ ;  /* 0x000001000d287890 */ /* 0x000fe4000fffe03f */
[----:B------:R-:W-:Y:S01]  /*346c0*/  UIADD3.X UR9, URZ, UR59, URZ, UP0, !UPT ;  /* 0x0000003b3f097290 */ /* 0x000fe200087fe43f */
[----:B------:R-:W-:Y:S01]  /*346d0*/  UMOV UR10, 0x0 ;  /* 0x00000000000a7882 */ /* 0x000fe20000000000 */
[----:B------:R-:W-:Y:S01]  /*346e0*/  UMOV UR11, 0x10000000 ;  /* 0x10000000000b7882 */ /* 0x000fe20000000000 */
[----:B------:R-:W-:-:S06]  /*346f0*/  UMOV UR43, UR51 ;  /* 0x00000033002b7c82 */ /* 0x000fcc0008000000 */
[----:B------:R2:W-:Y:S02]  /*34700*/  UTMALDG.3D [UR40], [UR8], desc[UR10] ;  /* 0x00000a28080075b4 */ /* 0x0005e40008011000 */
[----:B--2---:R-:W-:Y:S05]  /*34710*/  @!P1 BRA `(.L_x_1035) ;  /* 0x0000000000049947 */ /* 0x004fea0003800000 */
[----:B------:R-:W-:Y:S01]  /*34720*/  BPT.TRAP 0x1 ;  /* 0x000000040000795c */ /* 0x000fe20000300000 */
.L_x_1035:
[----:B-1----:R-:W1:Y:S02]  /*34730*/  LDC R4, c[0x0][0x800] ;  /* 0x00020000ff047b82 */ /* 0x002e640000000800 */
[----:B-1----:R2:W-:Y:S02]  /*34740*/  SYNCS.ARRIVE.TRANS64.RED.A0TR RZ, [UR13+0x60], R4 ;  /* 0x00006004ffff79a7 */ /* 0x0025e4000830040d */
.L_x_1034:
[----:B------:R-:W-:Y:S05]  /*34750*/  BSYNC B0 ;  /* 0x0000000000007941 */ /* 0x000fea0003800000 */
.L_x_1033:
[----:B------:R-:W-:Y:S05]  /*34760*/  @!P1 BRA `(.L_x_1036) ;  /* 0x0000000000049947 */ /* 0x000fea0003800000 */
[----:B------:R-:W-:Y:S01]  /*34770*/  BPT.TRAP 0x1 ;  /* 0x000000040000795c */ /* 0x000fe20000300000 */
.L_x_1036:
[----:B------:R-:W-:Y:S01]  /*34780*/  SYNCS.ARRIVE.TRANS64.RED.A1T0 RZ, [UR30], RZ ;  /* 0x000000ffffff79a7 */ /* 0x000fe2000810041e */
[----:B------:R-:W-:Y:S05]  /*34790*/  @!P1 BRA `(.L_x_1037) ;  /* 0x0000000000049947 */ /* 0x000fea0003800000 */
[----:B------:R-:W-:Y:S01]  /*347a0*/  BPT.TRAP 0x1 ;  /* 0x000000040000795c */ /* 0x000fe20000300000 */
.L_x_1037:
[----:B------:R-:W3:Y:S02]  /*347b0*/  SYNCS.PHASECHK.TRANS64.TRYWAIT P2, [UR13+0x88], R3 ;  /* 0x00008803ff0075a7 */ /* 0x000ee4000804014d */
[----:B---3--:R-:W-:Y:S05]  /*347c0*/  @!P2 BRA `(.L_x_1038) ;  /* 0x000000300058a947 */ /* 0x008fea0003800000 */
.L_x_1161:
        /* <DEDUP_REMOVED lines=13> */
.L_x_1041:
[----:B-12---:R-:W1:Y:S02]  /*348a0*/  LDC R4, c[0x0][0x800] ;  /* 0x00020000ff047b82 */ /* 0x006e640000000800 */
[----:B-1----:R3:W-:Y:S02]  /*348b0*/  SYNCS.ARRIVE.TRANS64.RED.A0TR RZ, [UR13+0x68], R4 ;  /* 0x00006804ffff79a7 */ /* 0x0027e4000830040d */
.L_x_1040:
[----:B------:R-:W-:Y:S05]  /*348c0*/  BSYNC B0 ;  /* 0x0000000000007941 */ /* 0x000fea0003800000 */
.L_x_1039:
[----:B------:R-:W-:Y:S05]  /*348d0*/  @!P1 BRA `(.L_x_1042) ;  /* 0x0000000000049947 */ /* 0x000fea0003800000 */
[----:B------:R-:W-:Y:S01]  /*348e0*/  BPT.TRAP 0x1 ;  /* 0x000000040000795c */ /* 0x000fe20000300000 */
.L_x_1042:
[----:B------:R-:W-:Y:S01]  /*348f0*/  SYNCS.ARRIVE.TRANS64.RED.A1T0 RZ, [UR29], RZ ;  /* 0x000000ffffff79a7 */ /* 0x000fe2000810041d */
[----:B------:R-:W-:Y:S01]  /*34900*/  UIADD3 UR26, UR50, 0x60, URZ ;  /* 0x00000060321a7890 */ /* 0x000fe2000fffe03f */
[----:B------:R-:W-:Y:S11]  /*34910*/  @!P1 BRA `(.L_x_1043) ;  /* 0x0000000000049947 */ /* 0x000ff60003800000 */
[----:B------:R-:W-:Y:S01]  /*34920*/  BPT.TRAP 0x1 ;  /* 0x000000040000795c */ /* 0x000fe20000300000 */
.L_x_1043:
[----:B------:R-:W4:Y:S02]  /*34930*/  SYNCS.PHASECHK.TRANS64.TRYWAIT P2, [UR13+0x90], R3 ;  /* 0x00009003ff0075a7 */ /* 0x000f24000804014d */
[----:B----4-:R-:W-:Y:S05]  /*34940*/  @!P2 BRA `(.L_x_1044) ;  /* 0x000000300010a947 */ /* 0x010fea0003800000 */
.L_x_1162:
        /* <DEDUP_REMOVED lines=12> */
.L_x_1047:
[----:B-123--:R-:W1:Y:S02]  /*34a10*/  LDC R4, c[0x0][0x800] ;  /* 0x00020000ff047b82 */ /* 0x00ee640000000800 */
[----:B-1----:R4:W-:Y:S02]  /*34a20*/  SYNCS.ARRIVE.TRANS64.RED.A0TR RZ, [UR13+0x70], R4 ;  /* 0x00007004ffff79a7 */ /* 0x0029e4000830040d */
.L_x_1046:
[----:B------:R-:W-:Y:S05]  /*34a30*/  BSYNC B0 ;  /* 0x0000000000007941 */ /* 0x000fea0003800000 */
.L_x_1045:
[----:B------:R-:W-:Y:S05]  /*34a40*/  @!P1 BRA `(.L_x_1048) ;  /* 0x0000000000049947 */ /* 0x000fea0003800000 */
[----:B------:R-:W-:Y:S01]  /*34a50*/  BPT.TRAP 0x1 ;  /* 0x000000040000795c */ /* 0x000fe20000300000 */
.L_x_1048:
[----:B------:R-:W-:Y:S01]  /*34a60*/  SYNCS.ARRIVE.TRANS64.RED.A1T0 RZ, [UR22], RZ ;  /* 0x000000ffffff79a7 */ /* 0x000fe20008100416 */
[----:B------:R-:W-:Y:S05]  /*34a70*/  @!P1 BRA `(.L_x_1049) ;  /* 0x0000000000049947 */ /* 0x000fea0003800000 */
[----:B------:R-:W-:Y:S01]  /*34a80*/  BPT.TRAP 0x1 ;  /* 0x000000040000795c */ /* 0x000fe20000300000 */
.L_x_1049:
[----:B------:R-:W5:Y:S02]  /*34a90*/  SYNCS.PHASECHK.TRANS64.TRYWAIT P2, [UR13+0x98], R3 ;  /* 0x00009803ff0075a7 */ /* 0x000f64000804014d */
[----:B-----5:R-:W-:Y:S05]  /*34aa0*/  @!P2 BRA `(.L_x_1050) ;  /* 0x0000002c00d0a947 */ /* 0x020fea0003800000 */
.L_x_1163:
        /* <DEDUP_REMOVED lines=11> */
[----:B-1----:R-:W-:Y:S05]  /*34b60*/  @!P1 BRA `(.L_x_1053) ;  /* 0x0000000000049947 */ /* 0x002fea0003800000 */
[----:B------:R-:W-:Y:S01]  /*34b70*/  BPT.TRAP 0x1 ;  /* 0x000000040000795c */ /* 0x000fe20000300000 */
.L_x_1053:
[----:B--234-:R-:W1:Y:S02]  /*34b80*/  LDC R4, c[0x0][0x800] ;  /* 0x00020000ff047b82 */ /* 0x01ce640000000800 */
[----:B-1----:R1:W-:Y:S02]  /*34b90*/  SYNCS.ARRIVE.TRANS64.RED.A0TR RZ, [UR13+0x78], R4 ;  /* 0x00007804ffff79a7 */ /* 0x0023e4000830040d */
.L_x_1052:
[----:B------:R-:W-:Y:S05]  /*34ba0*/  BSYNC B0 ;  /* 0x0000000000007941 */ /* 0x000fea0003800000 */
.L_x_1051:
[----:B------:R-:W-:Y:S05]  /*34bb0*/  @!P1 BRA `(.L_x_1054) ;  /* 0x0000000000049947 */ /* 0x000fea0003800000 */
[----:B------:R-:W-:Y:S01]  /*34bc0*/  BPT.TRAP 0x1 ;  /* 0x000000040000795c */ /* 0x000fe20000300000 */
.L_x_1054:
[----:B------:R-:W-:Y:S01]  /*34bd0*/  SYNCS.ARRIVE.TRANS64.RED.A1T0 RZ, [UR23], RZ ;  /* 0x000000ffffff79a7 */ /* 0x000fe20008100417 */
[----:B------:R-:W-:Y:S01]  /*34be0*/  UIADD3 UR10, UR50, 0x80, URZ ;  /* 0x00000080320a7890 */ /* 0x000fe2000fffe03f */
[----:B------:R-:W-:Y:S11]  /*34bf0*/  @!P1 BRA `(.L_x_1055) ;  /* 0x0000000000049947 */ /* 0x000ff60003800000 */
[----:B------:R-:W-:Y:S01]  /*34c00*/  BPT.TRAP 0x1 ;  /* 0x000000040000795c */ /* 0x000fe20000300000 */
.L_x_1055:
[----:B------:R-:W5:Y:S02]  /*34c10*/  SYNCS.PHASECHK.TRANS64.TRYWAIT P2, [UR13+0x80], R2 ;  /* 0x00008002ff0075a7 */ /* 0x000f64000804014d */
[----:B-----5:R-:W-:Y:S05]  /*34c20*/  @!P2 BRA `(.L_x_1056) ;  /* 0x0000002c0088a947 */ /* 0x020fea0003800000 */
.L_x_1164:
        /* <DEDUP_REMOVED lines=8> */
[----:B------:R-:W-:Y:S01]  /*34cb0*/  UMOV UR9, UR41 ;  /* 0x0000002900097c82 */ /* 0x000fe20008000000 */
[----:B------:R-:W-:-:S05]  /*34cc0*/  UMOV UR11, UR51 ;  /* 0x00000033000b7c82 */ /* 0x000fca0008000000 */
[----:B------:R1:W-:Y:S02]  /*34cd0*/  UTMALDG.3D [UR8], [UR18], desc[UR26] ;  /* 0x00001a08120075b4 */ /* 0x0003e40008011000 */
[----:B-1----:R-:W-:Y:S05]  /*34ce0*/  @!P1 BRA `(.L_x_1059) ;  /* 0x0000000000049947 */ /* 0x002fea0003800000 */
[----:B------:R-:W-:Y:S01]  /*34cf0*/  BPT.TRAP 0x1 ;  /* 0x000000040000795c */ /* 0x000fe20000300000 */
.L_x_1059:
[----:B--234-:R-:W1:Y:S02]  /*34d00*/  LDC R4, c[0x0][0x800] ;  /* 0x00020000ff047b82 */ /* 0x01ce640000000800 */
[----:B-1----:R1:W-:Y:S02]  /*34d10*/  SYNCS.ARRIVE.TRANS64.RED.A0TR RZ, [UR13+0x60], R4 ;  /* 0x00006004ffff79a7 */ /* 0x0023e4000830040d */
.L_x_1058:
[----:B------:R-:W-:Y:S05]  /*34d20*/  BSYNC B0 ;  /* 0x0000000000007941 */ /* 0x000fea0003800000 */
.L_x_1057:
[----:B------:R-:W-:Y:S05]  /*34d30*/  @!P1 BRA `(.L_x_1060) ;  /* 0x0000000000049947 */ /* 0x000fea0003800000 */
[----:B------:R-:W-:Y:S01]  /*34d40*/  BPT.TRAP 0x1 ;  /* 0x000000040000795c */ /* 0x000fe20000300000 */
.L_x_1060:
[----:B------:R-:W-:Y:S01]  /*34d50*/  SYNCS.ARRIVE.TRANS64.RED.A1T0 RZ, [UR30], RZ ;  /* 0x000000ffffff79a7 */ /* 0x000fe2000810041e */
[----:B------:R-:W-:Y:S05]  /*34d60*/  @!P1 BRA `(.L_x_1061) ;  /* 0x0000000000049947 */ /* 0x000fea0003800000 */
[----:B------:R-:W-:Y:S01]  /*34d70*/  BPT.TRAP 0x1 ;  /* 0x000000040000795c */ /* 0x000fe20000300000 */
.L_x_1061:
[----:B------:R-:W5:Y:S02]  /*34d80*/  SYNCS.PHASECHK.TRANS64.TRYWAIT P2, [UR13+0x88], R2 ;  /* 0x00008802ff0075a7 */ /* 0x000f64000804014d */
[----:B-----5:R-:W-:Y:S05]  /*34d90*/  @!P2 BRA `(.L_x_1062) ;  /* 0x0000002c0044a947 */ /* 0x020fea0003800000 */
.L_x_1165:
        /* <DEDUP_REMOVED lines=13> */
.L_x_1065:
[----:B--234-:R-:W1:Y:S02]  /*34e70*/  LDC R4, c[0x0][0x800] ;  /* 0x00020000ff047b82 */ /* 0x01ce640000000800 */
[----:B-1----:R1:W-:Y:S02]  /*34e80*/  SYNCS.ARRIVE.TRANS64.RED.A0TR RZ, [UR13+0x68], R4 ;  /* 0x00006804ffff79a7 */ /* 0x0023e4000830040d */
.L_x_1064:
[----:B------:R-:W-:Y:S05]  /*34e90*/  BSYNC B0 ;  /* 0x0000000000007941 */ /* 0x000fea0003800000 */
.L_x_1063:
[----:B------:R-:W-:Y:S05]  /*34ea0*/  @!P1 BRA `(.L_x_1066) ;  /* 0x0000000000049947 */ /* 0x000fea0003800000 */
[----:B------:R-:W-:Y:S01]  /*34eb0*/  BPT.TRAP 0x1 ;  /* 0x000000040000795c */ /* 0x000fe20000300000 */
.L_x_1066:
[----:B------:R-:W-:Y:S01]  /*34ec0*/  SYNCS.ARRIVE.TRANS64.RED.A1T0 RZ, [UR29], RZ ;  /* 0x000000ffffff79a7 */ /* 0x000fe2000810041d */
[----:B------:R-:W-:Y:S01]  /*34ed0*/  UIADD3 UR10, UR50, 0xa0, URZ ;  /* 0x000000a0320a7890 */ /* 0x000fe2000fffe03f */
[----:B------:R-:W-:Y:S11]  /*34ee0*/  @!P1 BRA `(.L_x_1067) ;  /* 0x0000000000049947 */ /* 0x000ff60003800000 */
[----:B------:R-:W-:Y:S01]  /*34ef0*/  BPT.TRAP 0x1 ;  /* 0x000000040000795c */ /* 0x000fe20000300000 */
.L_x_1067:
[----:B------:R-:W5:Y:S02]  /*34f00*/  SYNCS.PHASECHK.TRANS64.TRYWAIT P2, [UR13+0x90], R2 ;  /* 0x00009002ff0075a7 */ /* 0x000f64000804014d */
[----:B-----5:R-:W-:Y:S05]  /*34f10*/  @!P2 BRA `(.L_x_1068) ;  /* 0x0000002800fca947 */ /* 0x020fea0003800000 */
.L_x_1166:
        /* <DEDUP_REMOVED lines=13> */
.L_x_1071:
[----:B--234-:R-:W1:Y:S02]  /*34ff0*/  LDC R4, c[0x0][0x800] ;  /* 0x00020000ff047b82 */ /* 0x01ce640000000800 */
[----:B-1----:R1:W-:Y:S02]  /*35000*/  SYNCS.ARRIVE.TRANS64.RED.A0TR RZ, [UR13+0x70], R4 ;  /* 0x00007004ffff79a7 */ /* 0x0023e4000830040d */
.L_x_1070:
[----:B------:R-:W-:Y:S05]  /*35010*/  BSYNC B0 ;  /* 0x0000000000007941 */ /* 0x000fea0003800000 */
.L_x_1069:
[----:B------:R-:W-:Y:S05]  /*35020*/  @!P1 BRA `(.L_x_1072) ;  /* 0x0000000000049947 */ /* 0x000fea0003800000 */
[----:B------:R-:W-:Y:S01]  /*35030*/  BPT.TRAP 0x1 ;  /* 0x000000040000795c */ /* 0x000fe20000300000 */
.L_x_1072:
[----:B------:R-:W-:Y:S01]  /*35040*/  SYNCS.ARRIVE.TRANS64.RED.A1T0 RZ, [UR22], RZ ;  /* 0x000000ffffff79a7 */ /* 0x000fe20008100416 */
[----:B------:R-:W-:Y:S05]  /*35050*/  @!P1 BRA `(.L_x_1073) ;  /* 0x0000000000049947 */ /* 0x000fea0003800000 */
[----:B------:R-:W-:Y:S01]  /*35060*/  BPT.TRAP 0x1 ;  /* 0x000000040000795c */ /* 0x000fe20000300000 */
.L_x_1073:
[----:B------:R-:W5:Y:S02]  /*35070*/  SYNCS.PHASECHK.TRANS64.TRYWAIT P2, [UR13+0x98], R2 ;  /* 0x00009802ff0075a7 */ /* 0x000f64000804014d */
[----:B-----5:R-:W-:Y:S05]  /*35080*/  @!P2 BRA `(.L_x_1074) ;  /* 0x0000002800b8a947 */ /* 0x020fea0003800000 */
.L_x_1167:
        /* <DEDUP_REMOVED lines=13> */
.L_x_1077:
[----:B------:R-:W1:Y:S02]  /*35160*/  LDC R2, c[0x0][0x800] ;  /* 0x00020000ff027b82 */ /* 0x000e640000000800 */
[----:B-1----:R1:W-:Y:S02]  /*35170*/  SYNCS.ARRIVE.TRANS64.RED.A0TR RZ, [UR13+0x78], R2 ;  /* 0x00007802ffff79a7 */ /* 0x0023e4000830040d */
.L_x_1076:
[----:B------:R-:W-:Y:S05]  /*35180*/  BSYNC B0 ;  /* 0x0000000000007941 */ /* 0x000fea0003800000 */
.L_x_1075:
[----:B------:R-:W-:Y:S05]  /*35190*/  @!P1 BRA `(.L_x_1078) ;  /* 0x0000000000049947 */ /* 0x000fea0003800000 */
[----:B------:R-:W-:Y:S01]  /*351a0*/  BPT.TRAP 0x1 ;  /* 0x000000040000795c */ /* 0x000fe20000300000 */
.L_x_1078:
[----:B------:R-:W-:Y:S01]  /*351b0*/  SYNCS.ARRIVE.TRANS64.RED.A1T0 RZ, [UR23], RZ ;  /* 0x000000ffffff79a7 */ /* 0x000fe20008100417 */
[----:B------:R-:W-:Y:S01]  /*351c0*/  UIADD3 UR10, UR50, 0xc0, URZ ;  /* 0x000000c0320a7890 */ /* 0x000fe2000fffe03f */
[----:B------:R-:W-:Y:S11]  /*351d0*/  @!P1 BRA `(.L_x_1079) ;  /* 0x0000000000049947 */ /* 0x000ff60003800000 */
[----:B------:R-:W-:Y:S01]  /*351e0*/  BPT.TRAP 0x1 ;  /* 0x000000040000795c */ /* 0x000fe20000300000 */
.L_x_1079:
[----:B------:R-:W5:Y:S02]  /*351f0*/  SYNCS.PHASECHK.TRANS64.TRYWAIT P2, [UR13+0x80], R3 ;  /* 0x00008003ff0075a7 */ /* 0x000f64000804014d */
[----:B-----5:R-:W-:Y:S05]  /*35200*/  @!P2 BRA `(.L_x_1080) ;  /* 0x000000280070a947 */ /* 0x020fea0003800000 */
.L_x_1168:
        /* <DEDUP_REMOVED lines=13> */
.L_x_1083:
[----:B------:R-:W1:Y:S02]  /*352e0*/  LDC R2, c[0x0][0x800] ;  /* 0x00020000ff027b82 */ /* 0x000e640000000800 */
[----:B-1----:R1:W-:Y:S02]  /*352f0*/  SYNCS.ARRIVE.TRANS64.RED.A0TR RZ, [UR13+0x60], R2 ;  /* 0x00006002ffff79a7 */ /* 0x0023e4000830040d */
.L_x_1082:
[----:B------:R-:W-:Y:S05]  /*35300*/  BSYNC B0 ;  /* 0x0000000000007941 */ /* 0x000fea0003800000 */
.L_x_1081:
[----:B------:R-:W-:Y:S05]  /*35310*/  @!P1 BRA `(.L_x_1084) ;  /* 0x0000000000049947 */ /* 0x000fea0003800000 */
[----:B------:R-:W-:Y:S01]  /*35320*/  BPT.TRAP 0x1 ;  /* 0x000000040000795c */ /* 0x000fe20000300000 */
.L_x_1084:
[----:B------:R-:W-:Y:S01]  /*35330*/  SYNCS.ARRIVE.TRANS64.RED.A1T0 RZ, [UR30], RZ ;  /* 0x000000ffffff79a7 */ /* 0x000fe2000810041e */
[----:B------:R-:W-:Y:S05]  /*35340*/  @!P1 BRA `(.L_x_1085) ;  /* 0x0000000000049947 */ /* 0x000fea0003800000 */
[----:B------:R-:W-:Y:S01]  /*35350*/  BPT.TRAP 0x1 ;  /* 0x000000040000795c */ /* 0x000fe20000300000 */
.L_x_1085:
[----:B------:R-:W5:Y:S02]  /*35360*/  SYNCS.PHASECHK.TRANS64.TRYWAIT P2, [UR13+0x88], R3 ;  /* 0x00008803ff0075a7 */ /* 0x000f64000804014d */
[----:B-----5:R-:W-:Y:S05]  /*35370*/  @!P2 BRA `(.L_x_1086) ;  /* 0x00000028002ca947 */ /* 0x020fea0003800000 */
.L_x_1169:
        /* <DEDUP_REMOVED lines=13> */
.L_x_1089:
[----:B------:R-:W1:Y:S02]  /*35450*/  LDC R2, c[0x0][0x800] ;  /* 0x00020000ff027b82 */ /* 0x000e640000000800 */
[----:B-1----:R1:W-:Y:S02]  /*35460*/  SYNCS.ARRIVE.TRANS64.RED.A0TR RZ, [UR13+0x68], R2 ;  /* 0x00006802ffff79a7 */ /* 0x0023e4000830040d */
.L_x_1088:
[----:B------:R-:W-:Y:S05]  /*35470*/  BSYNC B0 ;  /* 0x0000000000007941 */ /* 0x000fea0003800000 */
.L_x_1087:
[----:B------:R-:W-:Y:S05]  /*35480*/  @!P1 BRA `(.L_x_1090) ;  /* 0x0000000000049947 */ /* 0x000fea0003800000 */
[----:B------:R-:W-:Y:S01]  /*35490*/  BPT.TRAP 0x1 ;  /* 0x000000040000795c */ /* 0x000fe20000300000 */
.L_x_1090:
[----:B------:R-:W-:Y:S01]  /*354a0*/  SYNCS.ARRIVE.TRANS64.RED.A1T0 RZ, [UR29], RZ ;  /* 0x000000ffffff79a7 */ /* 0x000fe2000810041d */
[----:B------:R-:W-:Y:S01]  /*354b0*/  UIADD3 UR10, UR50, 0xe0, URZ ;  /* 0x000000e0320a7890 */ /* 0x000fe2000fffe03f */
[----:B------:R-:W-:Y:S11]  /*354c0*/  @!P1 BRA `(.L_x_1091) ;  /* 0x0000000000049947 */ /* 0x000ff60003800000 */
[----:B------:R-:W-:Y:S01]  /*354d0*/  BPT.TRAP 0x1 ;  /* 0x000000040000795c */ /* 0x000fe20000300000 */
.L_x_1091:
[----:B------:R-:W5:Y:S02]  /*354e0*/  SYNCS.PHASECHK.TRANS64.TRYWAIT P2, [UR13+0x90], R3 ;  /* 0x00009003ff0075a7 */ /* 0x000f64000804014d */
[----:B-----5:R-:W-:Y:S05]  /*354f0*/  @!P2 BRA `(.L_x_1092) ;  /* 0x0000002400e4a947 */ /* 0x020fea0003800000 */
.L_x_1170:
        /* <DEDUP_REMOVED lines=13> */
.L_x_1095:
[----:B------:R-:W1:Y:S02]  /*355d0*/  LDC R2, c[0x0][0x800] ;  /* 0x00020000ff027b82 */ /* 0x000e640000000800 */
[----:B-1----:R1:W-:Y:S02]  /*355e0*/  SYNCS.ARRIVE.TRANS64.RED.A0TR RZ, [UR13+0x70], R2 ;  /* 0x00007002ffff79a7 */ /* 0x0023e4000830040d */
.L_x_1094:
[----:B------:R-:W-:Y:S05]  /*355f0*/  BSYNC B0 ;  /* 0x0000000000007941 */ /* 0x000fea0003800000 */
.L_x_1093:
[----:B------:R-:W-:Y:S05]  /*35600*/  @!P1 BRA `(.L_x_1096) ;  /* 0x0000000000049947 */ /* 0x000fea0003800000 */
[----:B------:R-:W-:Y:S01]  /*35610*/  BPT.TRAP 0x1 ;  /* 0x000000040000795c */ /* 0x000fe20000300000 */
.L_x_1096:
[----:B------:R-:W-:Y:S01]  /*35620*/  SYNCS.ARRIVE.TRANS64.RED.A1T0 RZ, [UR22], RZ ;  /* 0x000000ffffff79a7 */ /* 0x000fe20008100416 */
[----:B------:R-:W-:Y:S05]  /*35630*/  @!P1 BRA `(.L_x_1097) ;  /* 0x0000000000049947 */ /* 0x000fea0003800000 */
[----:B------:R-:W-:Y:S01]  /*35640*/  BPT.TRAP 0x1 ;  /* 0x000000040000795c */ /* 0x000fe20000300000 */
.L_x_1097:
[----:B------:R-:W5:Y:S02]  /*35650*/  SYNCS.PHASECHK.TRANS64.TRYWAIT P2, [UR13+0x98], R3 ;  /* 0x00009803ff0075a7 */ /* 0x000f64000804014d */
[----:B-----5:R-:W-:Y:S05]  /*35660*/  @!P2 BRA `(.L_x_1098) ;  /* 0x0000002400a0a947 */ /* 0x020fea0003800000 */
.L_x_1171:
        /* <DEDUP_REMOVED lines=13> */
.L_x_1101:
[----:B------:R-:W1:Y:S02]  /*35740*/  LDC R2, c[0x0][0x800] ;  /* 0x00020000ff027b82 */ /* 0x000e640000000800 */
[----:B-1----:R1:W-:Y:S02]  /*35750*/  SYNCS.ARRIVE.TRANS64.RED.A0TR RZ, [UR13+0x78], R2 ;  /* 0x00007802ffff79a7 */ /* 0x0023e4000830040d */
.L_x_1100:
[----:B------:R-:W-:Y:S05]  /*35760*/  BSYNC B0 ;  /* 0x0000000000007941 */ /* 0x000fea0003800000 */
.L_x_1099:
[----:B------:R-:W-:Y:S05]  /*35770*/  @!P1 BRA `(.L_x_1102) ;  /* 0x0000000000049947 */ /* 0x000fea0003800000 */
[----:B------:R-:W-:Y:S01]  /*35780*/  BPT.TRAP 0x1 ;  /* 0x000000040000795c */ /* 0x000fe20000300000 */
.L_x_1102:
[----:B------:R-:W5:Y:S01]  /*35790*/  LDL.LU R15, [R1+0x4a8] ;  /* 0x0004a800010f7983 */ /* 0x000f620000300800 */
[----:B------:R-:W-:Y:S03]  /*357a0*/  SYNCS.ARRIVE.TRANS64.RED.A1T0 RZ, [UR23], RZ ;  /* 0x000000ffffff79a7 */ /* 0x000fe60008100417 */
[----:B------:R-:W5:Y:S01]  /*357b0*/  LDL.LU R12, [R1+0x4a4] ;  /* 0x0004a400010c7983 */ /* 0x000f620000300800 */
[----:B-1234-:R-:W-:Y:S02]  /*357c0*/  PRMT R4, RZ, 0x7610, R4 ;  /* 0x00007610ff047816 */ /* 0x01efe40000000004 */
[----:B------:R-:W-:Y:S02]  /*357d0*/  MOV R2, 0xffffffff ;  /* 0xffffffff00027802 */ /* 0x000fe40000000f00 */
[----:B------:R-:W-:Y:S02]  /*357e0*/  MOV R3, 0xffffffff ;  /* 0xffffffff00037802 */ /* 0x000fe40000000f00 */
[----:B------:R-:W-:-:S02]  /*357f0*/  MOV R10, 0xffffffff ;  /* 0xffffffff000a7802 */ /* 0x000fc40000000f00 */
[----:B-----5:R-:W-:-:S04]  /*35800*/  IADD3 R12, P0, R12, UR54, RZ ;  /* 0x000000360c0c7c10 */ /* 0x020fc8000ff1e0ff */
[----:B------:R-:W-:Y:S01]  /*35810*/  IADD3.X R15, R15, UR38, RZ, P0, !PT ;  /* 0x000000260f0f7c10 */ /* 0x000fe200087fe4ff */
[----:B------:R1:W-:Y:S01]  /*35820*/  STL [R1+0x4a4], R12 ;  /* 0x0004a40c01007387 */ /* 0x0003e20000100800 */
[----:B------:R-:W-:-:S03]  /*35830*/  ISETP.GE.U32.AND P0, PT, R12, UR4, PT ;  /* 0x000000040c007c0c */ /* 0x000fc6000bf06070 */
[----:B------:R1:W-:Y:S01]  /*35840*/  STL [R1+0x4a8], R15 ;  /* 0x0004a80f01007387 */ /* 0x0003e20000100800 */
[----:B------:R-:W-:-:S13]  /*35850*/  ISETP.GE.U32.AND.EX P0, PT, R15, UR5, PT, P0 ;  /* 0x000000050f007c0c */ /* 0x000fda000bf06100 */
[----:B-1----:R-:W-:Y:S05]  /*35860*/  @P0 BRA `(.L_x_1103) ;  /* 0x0000000400580947 */ /* 0x002fea0003800000 */
[----:B------:R-:W1:Y:S01]  /*35870*/  S2R R7, SR_CTAID.X ;  /* 0x0000000000077919 */ /* 0x000e620000002500 */
[----:B------:R-:W2:Y:S01]  /*35880*/  LDC R13, c[0x0][0x904] ;  /* 0x00024100ff0d7b82 */ /* 0x000ea20000000800 */
[----:B------:R-:W-:Y:S01]  /*35890*/  ULDC UR8, c[0x0][0x150] ;  /* 0x0000540000087ab9 */ /* 0x000fe20000000800 */
[----:B------:R-:W3:Y:S06]  /*358a0*/  S2R R2, SR_CTAID.Y ;  /* 0x0000000000027919 */ /* 0x000eec0000002600 */
[----:B------:R-:W4:Y:S08]  /*358b0*/  LDC R4, c[0x0][0x144] ;  /* 0x00005100ff047b82 */ /* 0x000f300000000800 */
[----:B------:R-:W5:Y:S08]  /*358c0*/  LDC R11, c[0x0][0x148] ;  /* 0x00005200ff0b7b82 */ /* 0x000f700000000800 */
[----:B------:R-:W4:Y:S01]  /*358d0*/  LDC.64 R8, c[0x0][0x8d0] ;  /* 0x00023400ff087b82 */ /* 0x000f220000000a00 */
[----:B--2---:R-:W-:-:S02]  /*358e0*/  ISETP.NE.AND P2, PT, R13, 0x1, PT ;  /* 0x000000010d00780c */ /* 0x004fc40003f45270 */
[----:B-1----:R-:W-:Y:S02]  /*358f0*/  I2FP.F32.U32 R3, R7 ;  /* 0x0000000700037245 */ /* 0x002fe40000201000 */
[----:B---3--:R-:W-:-:S03]  /*35900*/  I2FP.F32.U32 R5, R2 ;  /* 0x0000000200057245 */ /* 0x008fc60000201000 */
[----:B------:R-:W-:Y:S01]  /*35910*/  FMUL R3, R3, UR8 ;  /* 0x0000000803037c20 */ /* 0x000fe20008400000 */
[----:B------:R-:W-:Y:S02]  /*35920*/  ULDC UR8, c[0x0][0x154] ;  /* 0x0000550000087ab9 */ /* 0x000fe40000000800 */
[----:B------:R-:W-:-:S03]  /*35930*/  FMUL R10, R5, UR8 ;  /* 0x00000008050a7c20 */ /* 0x000fc60008400000 */
[----:B------:R-:W1:Y:S01]  /*35940*/  F2I.U32.TRUNC.NTZ R3, R3 ;  /* 0x0000000300037305 */ /* 0x000e62000020f000 */
[----:B----4-:R-:W-:-:S07]  /*35950*/  ISETP.NE.U32.AND P0, PT, R8, RZ, PT ;  /* 0x000000ff0800720c */ /* 0x010fce0003f05070 */
[----:B------:R-:W2:Y:S01]  /*35960*/  F2I.U32.TRUNC.NTZ R10, R10 ;  /* 0x0000000a000a7305 */ /* 0x000ea2000020f000 */
[----:B------:R-:W-:Y:S02]  /*35970*/  ISETP.NE.AND.EX P0, PT, R9, RZ, PT, P0 ;  /* 0x000000ff0900720c */ /* 0x000fe40003f05300 */
[----:B-1----:R-:W-:Y:S02]  /*35980*/  IADD3 R5, -R3, RZ, RZ ;  /* 0x000000ff03057210 */ /* 0x002fe40007ffe1ff */
[----:B------:R-:W-:-:S03]  /*35990*/  MOV R3, R15 ;  /* 0x0000000f00037202 */ /* 0x000fc60000000f00 */
[----:B------:R-:W-:Y:S01]  /*359a0*/  IMAD R7, R4, R5, R7 ;  /* 0x0000000504077224 */ /* 0x000fe200078e0207 */
[----:B--2---:R-:W-:-:S05]  /*359b0*/  IADD3 R4, -R10, RZ, RZ ;  /* 0x000000ff0a047210 */ /* 0x004fca0007ffe1ff */
[----:B-----5:R-:W-:Y:S01]  /*359c0*/  @P2 IMAD R7, R11, R4, R2 ;  /* 0x000000040b072224 */ /* 0x020fe200078e0202 */
[----:B------:R-:W-:Y:S01]  /*359d0*/  MOV R2, R12 ;  /* 0x0000000c00027202 */ /* 0x000fe20000000f00 */
[----:B------:R-:W1:Y:S01]  /*359e0*/  LDC R11, c[0x0][0x8d8] ;  /* 0x00023600ff0b7b82 */ /* 0x000e620000000800 */
[----:B------:R-:W-:Y:S05]  /*359f0*/  @!P0 BRA `(.L_x_1104) ;  /* 0x0000000000288947 */ /* 0x000fea0003800000 */
[----:B------:R-:W2:Y:S02]  /*35a00*/  LDC R2, c[0x0][0x8dc] ;  /* 0x00023700ff027b82 */ /* 0x000ea40000000800 */
[----:B--2---:R-:W-:-:S04]  /*35a10*/  IADD3 R3, P0, R12, R2, RZ ;  /* 0x000000020c037210 */ /* 0x004fc80007f1e0ff */
[----:B------:R-:W-:-:S05]  /*35a20*/  IADD3.X R13, RZ, R15, RZ, P0, !PT ;  /* 0x0000000fff0d7210 */ /* 0x000fca00007fe4ff */
[----:B------:R-:W-:-:S04]  /*35a30*/  IMAD.WIDE.U32 R4, R13, R8, RZ ;  /* 0x000000080d047225 */ /* 0x000fc800078e00ff */
[----:B------:R-:W-:-:S04]  /*35a40*/  IMAD.WIDE.U32 R4, P0, R3, R9, R4 ;  /* 0x0000000903047225 */ /* 0x000fc80007800004 */
[----:B------:R-:W-:Y:S01]  /*35a50*/  IMAD.WIDE.U32 R2, R3, R8, RZ ;  /* 0x0000000803027225 */ /* 0x000fe200078e00ff */
[----:B------:R-:W-:-:S04]  /*35a60*/  MOV R2, R5 ;  /* 0x0000000500027202 */ /* 0x000fc80000000f00 */
[----:B------:R-:W-:Y:S02]  /*35a70*/  IADD3 RZ, P1, R3, R4, RZ ;  /* 0x0000000403ff7210 */ /* 0x000fe40007f3e0ff */
[----:B------:R-:W-:-:S03]  /*35a80*/  IADD3.X R3, RZ, RZ, RZ, P0, !PT ;  /* 0x000000ffff037210 */ /* 0x000fc600007fe4ff */
[----:B------:R-:W-:-:S08]  /*35a90*/  IMAD.WIDE.U32.X R2, R13, R9, R2, P1 ;  /* 0x000000090d027225 */ /* 0x000fd000008e0402 */
.L_x_1104:
[----:B------:R-:W2:Y:S01]  /*35aa0*/  LDC.64 R4, c[0x0][0x8c8] ;  /* 0x00023200ff047b82 */ /* 0x000ea20000000a00 */
[-CC-:B-1----:R-:W-:Y:S02]  /*35ab0*/  SHF.R.U64 R10, R2, R11.reuse, R3.reuse ;  /* 0x0000000b020a7219 */ /* 0x182fe40000001203 */
[----:B------:R-:W-:Y:S02]  /*35ac0*/  SHF.R.U32.HI R11, RZ, R11, R3 ;  /* 0x0000000bff0b7219 */ /* 0x000fe40000011603 */
[----:B------:R-:W-:Y:S02]  /*35ad0*/  IADD3 R9, P0, RZ, -R10, RZ ;  /* 0x8000000aff097210 */ /* 0x000fe40007f1e0ff */
[----:B------:R-:W-:Y:S02]  /*35ae0*/  MOV R3, R15 ;  /* 0x0000000f00037202 */ /* 0x000fe40000000f00 */
[----:B------:R-:W-:-:S05]  /*35af0*/  IADD3.X R11, RZ, ~R11, RZ, P0, !PT ;  /* 0x8000000bff0b7210 */ /* 0x000fca00007fe4ff */
[----:B--2---:R-:W-:-:S04]  /*35b00*/  IMAD R2, R11, R4, RZ ;  /* 0x000000040b027224 */ /* 0x004fc800078e02ff */
[C---:B------:R-:W-:Y:S01]  /*35b10*/  IMAD R11, R9.reuse, R5, R2 ;  /* 0x00000005090b7224 */ /* 0x040fe200078e0202 */
[----:B------:R-:W-:Y:S01]  /*35b20*/  MOV R2, R12 ;  /* 0x0000000c00027202 */ /* 0x000fe20000000f00 */
[----:B------:R-:W1:Y:S04]  /*35b30*/  LDC R5, c[0x0][0x900] ;  /* 0x00024000ff057b82 */ /* 0x000e680000000800 */
[----:B------:R-:W-:-:S04]  /*35b40*/  IMAD.WIDE.U32 R2, R9, R4, R2 ;  /* 0x0000000409027225 */ /* 0x000fc800078e0002 */
[----:B------:R-:W2:Y:S01]  /*35b50*/  LDC.64 R8, c[0x0][0x8e8] ;  /* 0x00023a00ff087b82 */ /* 0x000ea20000000a00 */
[----:B------:R-:W-:-:S07]  /*35b60*/  IADD3 R3, R3, R11, RZ ;  /* 0x0000000b03037210 */ /* 0x000fce0007ffe0ff */
[----:B------:R-:W3:Y:S08]  /*35b70*/  LDC R12, c[0x0][0x8c0] ;  /* 0x00023000ff0c7b82 */ /* 0x000ef00000000800 */
[----:B------:R-:W4:Y:S01]  /*35b80*/  LDC R4, c[0x0][0x8b0] ;  /* 0x00022c00ff047b82 */ /* 0x000f220000000800 */
[----:B--2---:R-:W-:-:S04]  /*35b90*/  ISETP.NE.U32.AND P0, PT, R8, RZ, PT ;  /* 0x000000ff0800720c */ /* 0x004fc80003f05070 */
[----:B------:R-:W-:Y:S02]  /*35ba0*/  ISETP.NE.AND.EX P0, PT, R9, RZ, PT, P0 ;  /* 0x000000ff0900720c */ /* 0x000fe40003f05300 */
[-CC-:B---3--:R-:W-:Y:S02]  /*35bb0*/  SHF.R.U64 R11, R2, R12.reuse, R3.reuse ;  /* 0x0000000c020b7219 */ /* 0x188fe40000001203 */
[----:B------:R-:W-:-:S04]  /*35bc0*/  SHF.R.U32.HI R3, RZ, R12, R3 ;  /* 0x0000000cff037219 */ /* 0x000fc80000011603 */
[-CC-:B----4-:R-:W-:Y:S02]  /*35bd0*/  SHF.R.U64 R12, R11, R4.reuse, R3.reuse ;  /* 0x000000040b0c7219 */ /* 0x190fe40000001203 */
[----:B------:R-:W-:-:S04]  /*35be0*/  SHF.R.U32.HI R4, RZ, R4, R3 ;  /* 0x00000004ff047219 */ /* 0x000fc80000011603 */
[-CC-:B-1----:R-:W-:Y:S02]  /*35bf0*/  SHF.R.U64 R13, R12, R5.reuse, R4.reuse ;  /* 0x000000050c0d7219 */ /* 0x182fe40000001204 */
[----:B------:R-:W-:Y:S02]  /*35c00*/  SHF.R.U32.HI R4, RZ, R5, R4 ;  /* 0x00000005ff047219 */ /* 0x000fe40000011604 */
[----:B------:R-:W-:Y:S02]  /*35c10*/  MOV R2, R13 ;  /* 0x0000000d00027202 */ /* 0x000fe40000000f00 */
[----:B------:R-:W-:Y:S01]  /*35c20*/  MOV R3, R4 ;  /* 0x0000000400037202 */ /* 0x000fe20000000f00 */
[----:B------:R-:W-:Y:S06]  /*35c30*/  @!P0 BRA `(.L_x_1105) ;  /* 0x0000000000288947 */ /* 0x000fec0003800000 */
[----:B------:R-:W1:Y:S02]  /*35c40*/  LDC R2, c[0x0][0x8f4] ;  /* 0x00023d00ff027b82 */ /* 0x000e640000000800 */
[----:B-1----:R-:W-:-:S04]  /*35c50*/  IADD3 R3, P0, R13, R2, RZ ;  /* 0x000000020d037210 */ /* 0x002fc80007f1e0ff */
        /* <DEDUP_REMOVED lines=8> */
.L_x_1105:
[----:B------:R-:W1:Y:S01]  /*35ce0*/  LDC R4, c[0x0][0x8f0] ;  /* 0x00023c00ff047b82 */ /* 0x000e620000000800 */
[----:B------:R-:W-:-:S07]  /*35cf0*/  LOP3.LUT R11, R11, R17, RZ, 0xc0, !PT ;  /* 0x000000110b0b7212 */ /* 0x000fce00078ec0ff */
[----:B------:R-:W2:Y:S08]  /*35d00*/  LDC R5, c[0x0][0x8e0] ;  /* 0x00023800ff057b82 */ /* 0x000eb00000000800 */
[----:B------:R-:W3:Y:S01]  /*35d10*/  LDC R9, c[0x0][0x8b8] ;  /* 0x00022e00ff097b82 */ /* 0x000ee20000000800 */
[----:B-1----:R-:W-:-:S07]  /*35d20*/  SHF.R.U64 R4, R2, R4, R3 ;  /* 0x0000000402047219 */ /* 0x002fce0000001203 */
[----:B------:R-:W1:Y:S01]  /*35d30*/  LDC R2, c[0x0][0x8a8] ;  /* 0x00022a00ff027b82 */ /* 0x000e620000000800 */
[----:B------:R-:W-:-:S05]  /*35d40*/  LOP3.LUT R3, R12, R14, RZ, 0xc0, !PT ;  /* 0x0000000e0c037212 */ /* 0x000fca00078ec0ff */
[----:B------:R-:W-:Y:S01]  /*35d50*/  IMAD R8, R16, R4, R3 ;  /* 0x0000000410087224 */ /* 0x000fe200078e0203 */
[----:B------:R-:W-:-:S05]  /*35d60*/  IADD3 R4, -R4, RZ, RZ ;  /* 0x000000ff04047210 */ /* 0x000fca0007ffe1ff */
[----:B--2---:R-:W-:Y:S01]  /*35d70*/  IMAD R13, R4, R5, R13 ;  /* 0x00000005040d7224 */ /* 0x004fe200078e020d */
[----:B------:R-:W-:Y:S01]  /*35d80*/  MOV R4, 0x1 ;  /* 0x0000000100047802 */ /* 0x000fe20000000f00 */
[----:B---3--:R-:W-:Y:S02]  /*35d90*/  IMAD R7, R8, R9, R7 ;  /* 0x0000000908077224 */ /* 0x008fe400078e0207 */
[----:B-1----:R-:W-:-:S05]  /*35da0*/  IMAD R2, R13, R2, R11 ;  /* 0x000000020d027224 */ /* 0x002fca00078e020b */
[----:B------:R-:W-:Y:S02]  /*35db0*/  SEL R3, R2, R7, !P2 ;  /* 0x0000000702037207 */ /* 0x000fe40005000000 */
[----:B------:R-:W-:-:S07]  /*35dc0*/  SEL R2, R7, R2, !P2 ;  /* 0x0000000207027207 */ /* 0x000fce0005000000 */
.L_x_1103:
[----:B------:R-:W-:-:S13]  /*35dd0*/  LOP3.LUT P0, RZ, R4, 0xff, RZ, 0xc0, !PT ;  /* 0x000000ff04ff7812 */ /* 0x000fda000780c0ff */
[----:B------:R-:W-:Y:S05]  /*35de0*/  @P0 BRA `(.L_x_1106) ;  /* 0xffffffdc00e40947 */ /* 0x000fea000383ffff */
.L_x_1002:
[----:B------:R-:W-:Y:S01]  /*35df0*/  ELECT P0, URZ, PT ;  /* 0x00000000003f782f */ /* 0x000fe20003800000 */
[----:B------:R-:W-:-:S12]  /*35e00*/  BSSY B0, `(.L_x_1107) ;  /* 0x000001e000007945 */ /* 0x000fd80003800000 */
[----:B------:R-:W-:Y:S05]  /*35e10*/  @!P0 BRA `(.L_x_1108) ;  /* 0x0000000000708947 */ /* 0x000fea0003800000 */
[----:B------:R-:W-:-:S06]  /*35e20*/  ULOP3.LUT UR4, UR39, 0x2, URZ, 0xfc, !UPT ;  /* 0x0000000227047892 */ /* 0x000fcc000f8efc3f */
[----:B------:R-:W-:-:S04]  /*35e30*/  MOV R0, UR4 ;  /* 0x0000000400007c02 */ /* 0x000fc80008000f00 */
[----:B------:R-:W-:-:S13]  /*35e40*/  ISETP.NE.AND P1, PT, R0, 0x3, PT ;  /* 0x000000030000780c */ /* 0x000fda0003f25270 */
[----:B------:R-:W-:Y:S05]  /*35e50*/  @!P1 BRA `(.L_x_1109) ;  /* 0x0000000000049947 */ /* 0x000fea0003800000 */
[----:B------:R-:W-:Y:S01]  /*35e60*/  BPT.TRAP 0x1 ;  /* 0x000000040000795c */ /* 0x000fe20000300000 */
.L_x_1109:
[----:B------:R-:W-:Y:S02]  /*35e70*/  MOV R0, 0x400 ;  /* 0x0000040000007802 */ /* 0x000fe40000000f00 */
[----:B------:R-:W-:Y:S02]  /*35e80*/  MOV R3, UR37 ;  /* 0x0000002500037c02 */ /* 0x000fe40008000f00 */
[----:B------:R-:W-:Y:S02]  /*35e90*/  MOV R2, 0x1 ;  /* 0x0000000100027802 */ /* 0x000fe40000000f00 */
[----:B------:R-:W-:Y:S02]  /*35ea0*/  LEA R0, R3, R0, 0x18 ;  /* 0x0000000003007211 */ /* 0x000fe400078ec0ff */
[----:B------:R-:W-:-:S04]  /*35eb0*/  SHF.L.U32 R3, R2, 0x1f, RZ ;  /* 0x0000001f02037819 */ /* 0x000fc800000006ff */
[----:B------:R-:W3:Y:S02]  /*35ec0*/  SYNCS.PHASECHK.TRANS64.TRYWAIT P0, [R0+URZ+0x80], R3 ;  /* 0x00008003000075a7 */ /* 0x000ee4000800017f */
[----:B---3--:R-:W-:Y:S05]  /*35ed0*/  @!P0 BRA `(.L_x_1110) ;  /* 0x0000001c009c8947 */ /* 0x008fea0003800000 */
.L_x_1172:
[----:B------:R-:W-:Y:S05]  /*35ee0*/  @!P1 BRA `(.L_x_1111) ;  /* 0x0000000000049947 */ /* 0x000fea0003800000 */
[----:B------:R-:W-:Y:S01]  /*35ef0*/  BPT.TRAP 0x1 ;  /* 0x000000040000795c */ /* 0x000fe20000300000 */
.L_x_1111:
[----:B------:R-:W4:Y:S02]  /*35f00*/  SYNCS.PHASECHK.TRANS64.TRYWAIT P0, [R0+URZ+0x88], R3 ;  /* 0x00008803000075a7 */ /* 0x000f24000800017f */
[----:B----4-:R-:W-:Y:S05]  /*35f10*/  @!P0 BRA `(.L_x_1112) ;  /* 0x0000001c00a08947 */ /* 0x010fea0003800000 */
.L_x_1173:
[----:B------:R-:W-:Y:S05]  /*35f20*/  @!P1 BRA `(.L_x_1113) ;  /* 0x0000000000049947 */ /* 0x000fea0003800000 */
[----:B------:R-:W-:Y:S01]  /*35f30*/  BPT.TRAP 0x1 ;  /* 0x000000040000795c */ /* 0x000fe20000300000 */
.L_x_1113:
[----:B------:R-:W1:Y:S02]  /*35f40*/  SYNCS.PHASECHK.TRANS64.TRYWAIT P0, [R0+URZ+0x90], R3 ;  /* 0x00009003000075a7 */ /* 0x000e64000800017f */
[----:B-1----:R-:W-:Y:S05]  /*35f50*/  @!P0 BRA `(.L_x_1114) ;  /* 0x0000001c00a48947 */ /* 0x002fea0003800000 */
.L_x_1174:
[----:B------:R-:W-:Y:S05]  /*35f60*/  @!P1 BRA `(.L_x_1115) ;  /* 0x0000000000049947 */ /* 0x000fea0003800000 */
[----:B------:R-:W-:Y:S01]  /*35f70*/  BPT.TRAP 0x1 ;  /* 0x000000040000795c */ /* 0x000fe20000300000 */
.L_x_1115:
[----:B---34-:R-:W-:-:S04]  /*35f80*/  MOV R3, 0x1 ;  /* 0x0000000100037802 */ /* 0x018fc80000000f00 */
[----:B------:R-:W-:-:S07]  /*35f90*/  SHF.L.U32 R3, R3, 0x1f, RZ ;  /* 0x0000001f03037819 */ /* 0x000fce00000006ff */
.L_x_1116:
[----:B-1----:R1:W3:Y:S02]  /*35fa0*/  SYNCS.PHASECHK.TRANS64.TRYWAIT P0, [R0+URZ+0x98], R3 ;  /* 0x00009803000075a7 */ /* 0x0022e4000800017f */
[----:B---3--:R-:W-:Y:S05]  /*35fb0*/  @!P0 NANOSLEEP.SYNCS 0x989680 ;  /* 0x009896800000895d */ /* 0x008fea0003900000 */
[----:B------:R-:W3:Y:S02]  /*35fc0*/  @!P0 SYNCS.PHASECHK.TRANS64 P0, [R0+URZ+0x98], R3 ;  /* 0x00009803000085a7 */ /* 0x000ee4000800007f */
[----:B---3--:R-:W-:Y:S05]  /*35fd0*/  @!P0 BRA `(.L_x_1116) ;  /* 0xfffffffc00f08947 */ /* 0x008fea000383ffff */
.L_x_1108:
[----:B------:R-:W-:Y:S05]  /*35fe0*/  BSYNC B0 ;  /* 0x0000000000007941 */ /* 0x000fea0003800000 */
.L_x_1107:
[----:B------:R-:W-:Y:S05]  /*35ff0*/  EXIT ;  /* 0x000000000000794d */ /* 0x000fea0003800000 */
.L_x_997:
[----:B------:R-:W-:Y:S02]  /*36000*/  LOP3.LUT P0, RZ, R4, 0xff, RZ, 0xc0, !PT ;  /* 0x000000ff04ff7812 */ /* 0x000fe4000780c0ff */
[----:B------:R-:W-:Y:S02]  /*36010*/  MOV R0, 0x1 ;  /* 0x0000000100007802 */ /* 0x000fe40000000f00 */
[----:B------:R-:W-:-:S09]  /*36020*/  MOV R7, RZ ;  /* 0x000000ff00077202 */ /* 0x000fd20000000f00 */
[----:B------:R-:W-:Y:S05]  /*36030*/  @!P0 BRA `(.L_x_1117) ;  /* 0x0000000c00308947 */ /* 0x000fea0003800000 */
[----:B------:R-:W1:Y:S01]  /*36040*/  S2R R5, SR_TID.X ;  /* 0x0000000000057919 */ /* 0x000e620000002100 */
[----:B------:R-:W2:Y:S01]  /*36050*/  LDC R0, c[0x0][0x28c] ;  /* 0x0000a300ff007b82 */ /* 0x000ea20000000800 */
[----:B------:R-:W-:Y:S01]  /*36060*/  ULDC UR5, c[0x0][0x900] ;  /* 0x0002400000057ab9 */ /* 0x000fe20000000800 */
[----:B------:R-:W-:Y:S01]  /*36070*/  UMOV UR6, 0xffffffff ;  /* 0xffffffff00067882 */ /* 0x000fe20000000000 */
[----:B------:R-:W-:Y:S01]  /*36080*/  BSSY B0, `(.L_x_1117) ;  /* 0x00000c7000007945 */ /* 0x000fe20003800000 */
[----:B------:R-:W-:Y:S01]  /*36090*/  USHF.L.U32 UR6, UR6, UR5, URZ ;  /* 0x0000000506067299 */ /* 0x000fe2000800063f */
[----:B------:R-:W-:Y:S01]  /*360a0*/  MOV R9, 0x1 ;  /* 0x0000000100097802 */ /* 0x000fe20000000f00 */
[----:B------:R-:W-:Y:S01]  /*360b0*/  ULDC UR4, c[0x0][0x8a8] ;  /* 0x00022a0000047ab9 */ /* 0x000fe20000000800 */
[----:B------:R-:W-:Y:S01]  /*360c0*/  MOV R7, RZ ;  /* 0x000000ff00077202 */ /* 0x000fe20000000f00 */
[----:B------:R-:W-:Y:S01]  /*360d0*/  UMOV UR7, 0x1 ;  /* 0x0000000100077882 */ /* 0x000fe20000000000 */
[----:B------:R-:W-:-:S02]  /*360e0*/  ULOP3.LUT UR19, UR45, 0x2, URZ, 0xfc, !UPT ;  /* 0x000000022d137892 */ /* 0x000fc4000f8efc3f */
[----:B------:R-:W-:Y:S02]  /*360f0*/  UIADD3 UR4, UR4, -0x1, URZ ;  /* 0xffffffff04047890 */ /* 0x000fe4000fffe03f */
[----:B------:R-:W-:Y:S02]  /*36100*/  USHF.L.U32 UR5, UR7, UR5, URZ ;  /* 0x0000000507057299 */ /* 0x000fe4000800063f */
[----:B------:R-:W-:Y:S01]  /*36110*/  ULOP3.LUT UR17, URZ, UR6, URZ, 0x33, !UPT ;  /* 0x000000063f117292 */ /* 0x000fe2000f8e333f */
[----:B------:R-:W-:Y:S01]  /*36120*/  ULDC.64 UR20, c[0x0][0x198] ;  /* 0x0000660000147ab9 */ /* 0x000fe20000000a00 */
[----:B--2---:R-:W-:Y:S02]  /*36130*/  IADD3 R0, R0, 0x3f, RZ ;  /* 0x0000003f00007810 */ /* 0x004fe40007ffe0ff */
[C---:B-1----:R-:W-:Y:S02]  /*36140*/  LOP3.LUT P2, RZ, R5.reuse, 0x7f, RZ, 0xc0, !PT ;  /* 0x0000007f05ff7812 */ /* 0x042fe4000784c0ff */
[----:B------:R-:W-:-:S02]  /*36150*/  LOP3.LUT P0, RZ, R5, 0x1f, RZ, 0xc0, !PT ;  /* 0x0000001f05ff7812 */ /* 0x000fc4000780c0ff */
[----:B------:R-:W-:Y:S02]  /*36160*/  SHF.R.S32.HI R5, RZ, 0x1f, R0 ;  /* 0x0000001fff057819 */ /* 0x000fe40000011400 */
[----:B------:R-:W-:Y:S02]  /*36170*/  PLOP3.LUT P0, PT, P0, P2, PT, 0x8a, 0x0 ;  /* 0x000000000000781c */ /* 0x000fe40000705172 */
[----:B------:R-:W-:Y:S02]  /*36180*/  LEA.HI R5, R5, R0, RZ, 0x6 ;  /* 0x0000000005057211 */ /* 0x000fe400078f30ff */
[----:B------:R-:W-:Y:S02]  /*36190*/  MOV R0, 0x1 ;  /* 0x0000000100007802 */ /* 0x000fe40000000f00 */
[----:B------:R-:W-:-:S04]  /*361a0*/  SHF.R.S32.HI R6, RZ, 0x6, R5 ;  /* 0x00000006ff067819 */ /* 0x000fc80000011405 */
[----:B------:R-:W-:-:S07]  /*361b0*/  IADD3 R16, R6, 0x1, RZ ;  /* 0x0000000106107810 */ /* 0x000fce0007ffe0ff */
.L_x_1129:
[----:B------:R-:W-:-:S03]  /*361c0*/  UMOV UR6, 0xffffffff ;  /* 0xffffffff00067882 */ /* 0x000fc60000000000 */
[----:B------:R-:W-:Y:S05]  /*361d0*/  BRA.DIV UR6, `(.L_x_1118) ;  /* 0x0000001e06187947 */ /* 0x000fea000b800000 */
[----:B------:R-:W-:-:S13]  /*361e0*/  ELECT P6, URZ, PT ;  /* 0x00000000003f782f */ /* 0x000fda00038c0000 */
.L_x_1177:
[----:B------:R-:W1:Y:S01]  /*361f0*/  LDC R4, c[0x0][0x28c] ;  /* 0x0000a300ff047b82 */ /* 0x000e620000000800 */
[----:B------:R-:W-:Y:S01]  /*36200*/  BSSY B1, `(.L_x_1119) ;  /* 0x0000036000017945 */ /* 0x000fe20003800000 */
[----:B-1----:R-:W-:-:S13]  /*36210*/  ISETP.LT.OR P6, PT, R4, 0x1, !P6 ;  /* 0x000000010400780c */ /* 0x002fda00077c1670 */
[----:B------:R-:W-:Y:S05]  /*36220*/  @P6 BRA `(.L_x_1120) ;  /* 0x0000000000cc6947 */ /* 0x000fea0003800000 */
[----:B------:R-:W-:Y:S02]  /*36230*/  SHF.L.U32 R3, R3, 0x8, RZ ;  /* 0x0000000803037819 */ /* 0x000fe400000006ff */
[----:B------:R-:W-:Y:S02]  /*36240*/  SHF.L.U32 R2, R2, 0x8, RZ ;  /* 0x0000000802027819 */ /* 0x000fe400000006ff */
[----:B------:R-:W-:Y:S02]  /*36250*/  MOV R13, RZ ;  /* 0x000000ff000d7202 */ /* 0x000fe40000000f00 */
[----:B------:R-:W-:Y:S02]  /*36260*/  MOV R4, R16 ;  /* 0x0000001000047202 */ /* 0x000fe40000000f00 */
[----:B------:R-:W-:Y:S02]  /*36270*/  MOV R5, R0 ;  /* 0x0000000000057202 */ /* 0x000fe40000000f00 */
[----:B------:R-:W-:-:S07]  /*36280*/  MOV R8, R7 ;  /* 0x0000000700087202 */ /* 0x000fce0000000f00 */
.L_x_1124:
[----:B------:R-:W1:Y:S01]  /*36290*/  S2R R12, SR_CgaCtaId ;  /* 0x00000000000c7919 */ /* 0x000e620000008800 */
[----:B--2---:R-:W-:-:S04]  /*362a0*/  MOV R11, 0x400 ;  /* 0x00000400000b7802 */ /* 0x004fc80000000f00 */
[----:B-1----:R-:W-:Y:S02]  /*362b0*/  LEA R15, R12, R11, 0x18 ;  /* 0x0000000b0c0f7211 */ /* 0x002fe400078ec0ff */
[----:B------:R-:W-:Y:S01]  /*362c0*/  SHF.L.U32 R11, R5, 0x1f, RZ ;  /* 0x0000001f050b7819 */ /* 0x000fe200000006ff */
[----:B------:R-:W1:Y:S01]  /*362d0*/  @!P2 LDC R12, c[0x0][0x500] ;  /* 0x00014000ff0cab82 */ /* 0x000e620000000800 */
[----:B------:R-:W-:-:S04]  /*362e0*/  LEA R14, R8, R15, 0x3 ;  /* 0x0000000f080e7211 */ /* 0x000fc800078e18ff */
[----:B------:R-:W2:Y:S02]  /*362f0*/  SYNCS.PHASECHK.TRANS64.TRYWAIT P1, [R14+URZ+0x30], R11 ;  /* 0x0000300b0e0075a7 */ /* 0x000ea4000802017f */
[----:B--2---:R-:W-:Y:S05]  /*36300*/  @!P1 BRA `(.L_x_1121) ;  /* 0x0000001800ec9947 */ /* 0x004fea0003800000 */
.L_x_1178:
[----:B------:R-:W-:Y:S01]  /*36310*/  UPRMT UR6, UR19, 0x9910, URZ ;  /* 0x0000991013067896 */ /* 0x000fe2000800003f */
[----:B-1----:R1:W-:Y:S03]  /*36320*/  @!P2 SYNCS.ARRIVE.TRANS64 RZ, [R14+URZ], R12 ;  /* 0x0000000c0effa9a7 */ /* 0x0023e6000800003f */
[----:B------:R-:W-:-:S06]  /*36330*/  UISETP.NE.AND UP0, UPT, UR6, 0x2, UPT ;  /* 0x000000020600788c */ /* 0x000fcc000bf05270 */
[----:B------:R-:W-:-:S13]  /*36340*/  PLOP3.LUT P1, PT, PT, PT, UP0, 0x80, 0x0 ;  /* 0x000000000000781c */ /* 0x000fda0003f2f008 */
[----:B-1----:R-:W-:Y:S05]  /*36350*/  @P1 BRA `(.L_x_1122) ;  /* 0x0000000000041947 */ /* 0x002fea0003800000 */
[----:B------:R-:W-:Y:S01]  /*36360*/  BPT.TRAP 0x1 ;  /* 0x000000040000795c */ /* 0x000fe20000300000 */
.L_x_1122:
[----:B------:R-:W-:Y:S05]  /*36370*/  @P0 BRA `(.L_x_1123) ;  /* 0x0000000000040947 */ /* 0x000fea0003800000 */
[----:B------:R-:W-:Y:S01]  /*36380*/  BPT.TRAP 0x1 ;  /* 0x000000040000795c */ /* 0x000fe20000300000 */
.L_x_1123:
[----:B------:R-:W-:Y:S01]  /*36390*/  LEA R15, R8, R15, 0xe ;  /* 0x0000000f080f7211 */ /* 0x000fe200078e70ff */
[----:B------:R-:W-:Y:S01]  /*363a0*/  UIADD3 UR6, UP0, UR20, 0xf0, URZ ;  /* 0x000000f014067890 */ /* 0x000fe2000ff1e03f */
[----:B------:R-:W-:Y:S01]  /*363b0*/  R2UR UR9, R14 ;  /* 0x000000000e0972ca */ /* 0x000fe200000e0000 */
[----:B------:R-:W-:Y:S01]  /*363c0*/  UIADD3 UR22, UP1, UR20, 0x1f0, URZ ;  /* 0x000001f014167890 */ /* 0x000fe2000ff3e03f */
[----:B------:R-:W-:Y:S01]  /*363d0*/  R2UR UR8, R15 ;  /* 0x000000000f0872ca */ /* 0x000fe200000e0000 */
[----:B------:R-:W-:Y:S01]  /*363e0*/  UIADD3.X UR7, URZ, UR21, URZ, UP0, !UPT ;  /* 0x000000153f077290 */ /* 0x000fe200087fe43f */
[----:B------:R-:W-:Y:S01]  /*363f0*/  R2UR UR11, R2 ;  /* 0x00000000020b72ca */ /* 0x000fe200000e0000 */
[----:B------:R-:W-:Y:S01]  /*36400*/  UIADD3.X UR23, URZ, UR21, URZ, UP1, !UPT ;  /* 0x000000153f177290 */ /* 0x000fe20008ffe43f */
[----:B------:R-:W-:Y:S01]  /*36410*/  R2UR UR10, R13 ;  /* 0x000000000d0a72ca */ /* 0x000fe200000e0000 */
[----:B------:R-:W-:Y:S01]  /*36420*/  UMOV UR14, 0x0 ;  /* 0x00000000000e7882 */ /* 0x000fe20000000000 */
[----:B------:R-:W-:Y:S01]  /*36430*/  R2UR UR12, R10 ;  /* 0x000000000a0c72ca */ /* 0x000fe200000e0000 */
[----:B------:R-:W-:Y:S01]  /*36440*/  UMOV UR15, 0x10000000 ;  /* 0x10000000000f7882 */ /* 0x000fe20000000000 */
[----:B------:R-:W-:-:S02]  /*36450*/  IADD3 R4, R4, -0x1, RZ ;  /* 0xffffffff04047810 */ /* 0x000fc40007ffe0ff */
[----:B------:R-:W-:Y:S02]  /*36460*/  R2UR UR18, R3 ;  /* 0x00000000031272ca */ /* 0x000fe400000e0000 */
[----:B------:R-:W-:Y:S01]  /*36470*/  ISETP.GT.AND P3, PT, R4, 0x1, PT ;  /* 0x000000010400780c */ /* 0x000fe20003f64270 */
[----:B------:R-:W-:Y:S01]  /*36480*/  UIADD3 UR13, UR8, 0x6200, URZ ;  /* 0x00006200080d7890 */ /* 0x000fe2000fffe03f */
[----:B------:R-:W-:Y:S01]  /*36490*/  IADD3 R8, R8, 0x1, RZ ;  /* 0x0000000108087810 */ /* 0x000fe20007ffe0ff */
[----:B------:R-:W-:Y:S01]  /*364a0*/  UIADD3 UR16, UR8, 0x1e200, URZ ;  /* 0x0001e20008107890 */ /* 0x000fe2000fffe03f */
[----:B------:R-:W-:Y:S02]  /*364b0*/  IADD3 R13, R13, 0x40, RZ ;  /* 0x000000400d0d7810 */ /* 0x000fe40007ffe0ff */
[----:B------:R-:W-:Y:S02]  /*364c0*/  ISETP.NE.AND P1, PT, R8, 0x6, PT ;  /* 0x000000060800780c */ /* 0x000fe40003f25270 */
[----:B------:R-:W-:-:S02]  /*364d0*/  UMOV UR8, UR13 ;  /* 0x0000000d00087c82 */ /* 0x000fc40008000000 */
[----:B------:R1:W-:Y:S01]  /*364e0*/  UTMALDG.3D [UR8], [UR6], desc[UR14] ;  /* 0x00000e08060075b4 */ /* 0x0003e20008011000 */
[----:B------:R-:W-:Y:S02]  /*364f0*/  SEL R12, RZ, 0x1, P1 ;  /* 0x00000001ff0c7807 */ /* 0x000fe40000800000 */
[----:B------:R-:W-:Y:S02]  /*36500*/  SEL R8, R8, RZ, P1 ;  /* 0x000000ff08087207 */ /* 0x000fe40000800000 */
[----:B------:R-:W-:Y:S01]  /*36510*/  LOP3.LUT R5, R5, R12, RZ, 0x3c, !PT ;  /* 0x0000000c05057212 */ /* 0x000fe200078e3cff */
[----:B-1----:R-:W-:Y:S01]  /*36520*/  UMOV UR8, UR16 ;  /* 0x0000001000087c82 */ /* 0x002fe20008000000 */
[----:B------:R-:W-:Y:S02]  /*36530*/  UMOV UR11, UR18 ;  /* 0x00000012000b7c82 */ /* 0x000fe40008000000 */
[----:B------:R1:W-:Y:S02]  /*36540*/  UTMALDG.3D [UR8], [UR22], desc[UR14] ;  /* 0x00000e08160075b4 */ /* 0x0003e40008011000 */
[----:B-1----:R-:W-:Y:S05]  /*36550*/  @P3 BRA `(.L_x_1124) ;  /* 0xfffffffc004c3947 */ /* 0x002fea000383ffff */
.L_x_1120:
[----:B------:R-:W-:Y:S05]  /*36560*/  BSYNC B1 ;  /* 0x0000000000017941 */ /* 0x000fea0003800000 */
.L_x_1119:
[----:B------:R-:W3:Y:S01]  /*36570*/  LDL.LU R15, [R1+0x4a8] ;  /* 0x0004a800010f7983 */ /* 0x000ee20000300800 */
[----:B------:R-:W-:Y:S01]  /*36580*/  LOP3.LUT P1, RZ, R9, 0xff, RZ, 0xc0, !PT ;  /* 0x000000ff09ff7812 */ /* 0x000fe2000782c0ff */
[----:B------:R-:W-:Y:S02]  /*36590*/  ULDC.64 UR6, c[0x0][0x8f8] ;  /* 0x00023e0000067ab9 */ /* 0x000fe40000000a00 */
[----:B--2---:R-:W2:Y:S01]  /*365a0*/  LDL.LU R14, [R1+0x4a4] ;  /* 0x0004a400010e7983 */ /* 0x004ea20000300800 */
[C---:B------:R-:W-:Y:S01]  /*365b0*/  IADD3 R4, R6.reuse, R7, RZ ;  /* 0x0000000706047210 */ /* 0x040fe20007ffe0ff */
[----:B------:R-:W-:Y:S01]  /*365c0*/  BSSY B1, `(.L_x_1125) ;  /* 0x0000070000017945 */ /* 0x000fe20003800000 */
[----:B------:R-:W-:Y:S02]  /*365d0*/  ISETP.GE.U32.AND P3, PT, R6, 0x6, PT ;  /* 0x000000060600780c */ /* 0x000fe40003f66070 */
[----:B------:R-:W-:Y:S02]  /*365e0*/  MOV R10, 0xffffffff ;  /* 0xffffffff000a7802 */ /* 0x000fe40000000f00 */
[----:B------:R-:W-:-:S03]  /*365f0*/  PRMT R9, RZ, 0x7610, R9 ;  /* 0x00007610ff097816 */ /* 0x000fc60000000009 */
[----:B------:R-:W1:Y:S01]  /*36600*/  @P1 S2R R3, SR_CgaCtaId ;  /* 0x0000000000031919 */ /* 0x000e620000008800 */
[----:B------:R-:W-:-:S04]  /*36610*/  @P1 MOV R2, 0x400 ;  /* 0x0000040000021802 */ /* 0x000fc80000000f00 */
[----:B-1----:R-:W-:-:S04]  /*36620*/  @P1 LEA R2, R3, R2, 0x18 ;  /* 0x0000000203021211 */ /* 0x002fc800078ec0ff */
[----:B------:R1:W-:Y:S01]  /*36630*/  @P1 SYNCS.ARRIVE.TRANS64.A1T0 RZ, [R2+URZ+0xa8], RZ ;  /* 0x0000a8ff02ff19a7 */ /* 0x0003e2000810003f */
[----:B------:R-:W-:-:S04]  /*36640*/  ISETP.GT.U32.AND P1, PT, R4, 0x5, PT ;  /* 0x000000050400780c */ /* 0x000fc80003f24070 */
[----:B------:R-:W-:Y:S01]  /*36650*/  ISETP.LT.U32.AND P1, PT, R6, 0x6, P1 ;  /* 0x000000060600780c */ /* 0x000fe20000f21070 */
[----:B-1----:R-:W-:Y:S01]  /*36660*/  IMAD.WIDE.U32 R2, R4, -0x55555555, RZ ;  /* 0xaaaaaaab04027825 */ /* 0x002fe200078e00ff */
[----:B------:R-:W-:-:S04]  /*36670*/  MOV R2, 0xffffffff ;  /* 0xffffffff00027802 */ /* 0x000fc80000000f00 */
[----:B------:R-:W-:Y:S02]  /*36680*/  SHF.R.U32.HI R5, RZ, 0x2, R3 ;  /* 0x00000002ff057819 */ /* 0x000fe40000011603 */
[----:B------:R-:W-:-:S03]  /*36690*/  SEL R3, RZ, 0x1, !P1 ;  /* 0x00000001ff037807 */ /* 0x000fc60004800000 */
[--C-:B------:R-:W-:Y:S01]  /*366a0*/  IMAD R7, R5, -0x6, R4.reuse ;  /* 0xfffffffa05077824 */ /* 0x100fe200078e0204 */
[----:B------:R-:W-:Y:S02]  /*366b0*/  LOP3.LUT R0, R0, R3, RZ, 0x3c, !PT ;  /* 0x0000000300007212 */ /* 0x000fe400078e3cff */
[----:B------:R-:W-:Y:S02]  /*366c0*/  MOV R3, 0xffffffff ;  /* 0xffffffff00037802 */ /* 0x000fe40000000f00 */
[----:B------:R-:W-:Y:S02]  /*366d0*/  @P3 LOP3.LUT R0, R0, 0x1, R5, 0x78, !PT ;  /* 0x0000000100003812 */ /* 0x000fe400078e7805 */
[----:B------:R-:W-:Y:S02]  /*366e0*/  PRMT R4, RZ, 0x7610, R4 ;  /* 0x00007610ff047816 */ /* 0x000fe40000000004 */
[----:B--2---:R-:W-:-:S04]  /*366f0*/  IADD3 R14, P1, R14, UR54, RZ ;  /* 0x000000360e0e7c10 */ /* 0x004fc8000ff3e0ff */
[----:B---3--:R-:W-:Y:S01]  /*36700*/  IADD3.X R15, R15, UR38, RZ, P1, !PT ;  /* 0x000000260f0f7c10 */ /* 0x008fe20008ffe4ff */
        /* <DEDUP_REMOVED lines=8> */
[----:B------:R-:W-:Y:S01]  /*36790*/  ULDC UR9, c[0x0][0x8d8] ;  /* 0x0002360000097ab9 */ /* 0x000fe20000000800 */
[----:B------:R-:W3:Y:S05]  /*367a0*/  S2R R5, SR_CTAID.Y ;  /* 0x0000000000057919 */ /* 0x000eea0000002600 */
[----:B------:R-:W4:Y:S08]  /*367b0*/  LDC R3, c[0x0][0x144] ;  /* 0x00005100ff037b82 */ /* 0x000f300000000800 */
[----:B------:R-:W5:Y:S01]  /*367c0*/  LDC R12, c[0x0][0x148] ;  /* 0x00005200ff0c7b82 */ /* 0x000f620000000800 */
[----:B--2---:R-:W-:-:S02]  /*367d0*/  ISETP.NE.AND P4, PT, R11, 0x1, PT ;  /* 0x000000010b00780c */ /* 0x004fc40003f85270 */
[----:B-1----:R-:W-:Y:S02]  /*367e0*/  I2FP.F32.U32 R2, R8 ;  /* 0x0000000800027245 */ /* 0x002fe40000201000 */
[----:B---3--:R-:W-:-:S03]  /*367f0*/  I2FP.F32.U32 R4, R5 ;  /* 0x0000000500047245 */ /* 0x008fc60000201000 */
[----:B------:R-:W-:Y:S01]  /*36800*/  FMUL R2, R2, UR6 ;  /* 0x0000000602027c20 */ /* 0x000fe20008400000 */
[----:B------:R-:W-:Y:S02]  /*36810*/  ULDC UR6, c[0x0][0x154] ;  /* 0x0000550000067ab9 */ /* 0x000fe40000000800 */
[----:B------:R-:W-:Y:S01]  /*36820*/  FMUL R10, R4, UR6 ;  /* 0x00000006040a7c20 */ /* 0x000fe20008400000 */
[----:B------:R-:W-:Y:S02]  /*36830*/  ULDC.64 UR6, c[0x0][0x8d0] ;  /* 0x0002340000067ab9 */ /* 0x000fe40000000a00 */
[----:B------:R-:W1:Y:S01]  /*36840*/  F2I.U32.TRUNC.NTZ R2, R2 ;  /* 0x0000000200027305 */ /* 0x000e62000020f000 */
[----:B------:R-:W-:-:S04]  /*36850*/  ISETP.NE.U32.AND P1, PT, RZ, UR6, PT ;  /* 0x00000006ff007c0c */ /* 0x000fc8000bf25070 */
[----:B------:R-:W-:-:S03]  /*36860*/  ISETP.NE.AND.EX P1, PT, RZ, UR7, PT, P1 ;  /* 0x00000007ff007c0c */ /* 0x000fc6000bf25310 */
[----:B------:R-:W2:Y:S01]  /*36870*/  F2I.U32.TRUNC.NTZ R10, R10 ;  /* 0x0000000a000a7305 */ /* 0x000ea2000020f000 */
[----:B-1----:R-:W-:Y:S02]  /*36880*/  IADD3 R4, -R2, RZ, RZ ;  /* 0x000000ff02047210 */ /* 0x002fe40007ffe1ff */
[----:B------:R-:W-:-:S03]  /*36890*/  MOV R2, R14 ;  /* 0x0000000e00027202 */ /* 0x000fc60000000f00 */
[----:B----4-:R-:W-:Y:S01]  /*368a0*/  IMAD R8, R3, R4, R8 ;  /* 0x0000000403087224 */ /* 0x010fe200078e0208 */
[----:B--2---:R-:W-:-:S05]  /*368b0*/  IADD3 R3, -R10, RZ, RZ ;  /* 0x000000ff0a037210 */ /* 0x004fca0007ffe1ff */
[----:B-----5:R-:W-:Y:S01]  /*368c0*/  @P4 IMAD R8, R12, R3, R5 ;  /* 0x000000030c084224 */ /* 0x020fe200078e0205 */
[----:B------:R-:W-:Y:S01]  /*368d0*/  MOV R3, R15 ;  /* 0x0000000f00037202 */ /* 0x000fe20000000f00 */
[----:B------:R-:W-:Y:S06]  /*368e0*/  @!P1 BRA `(.L_x_1127) ;  /* 0x0000000000289947 */ /* 0x000fec0003800000 */
[----:B------:R-:W-:Y:S02]  /*368f0*/  ULDC UR8, c[0x0][0x8dc] ;  /* 0x0002370000087ab9 */ /* 0x000fe40000000800 */
[----:B------:R-:W-:-:S04]  /*36900*/  IADD3 R3, P1, R14, UR8, RZ ;  /* 0x000000080e037c10 */ /* 0x000fc8000ff3e0ff */
[----:B------:R-:W-:-:S05]  /*36910*/  IADD3.X R11, RZ, R15, RZ, P1, !PT ;  /* 0x0000000fff0b7210 */ /* 0x000fca0000ffe4ff */
[----:B------:R-:W-:-:S04]  /*36920*/  IMAD.WIDE.U32 R4, R11, UR6, RZ ;  /* 0x000000060b047c25 */ /* 0x000fc8000f8e00ff */
[----:B------:R-:W-:-:S04]  /*36930*/  IMAD.WIDE.U32 R4, P1, R3, UR7, R4 ;  /* 0x0000000703047c25 */ /* 0x000fc8000f820004 */
[----:B------:R-:W-:Y:S01]  /*36940*/  IMAD.WIDE.U32 R2, R3, UR6, RZ ;  /* 0x0000000603027c25 */ /* 0x000fe2000f8e00ff */
[----:B------:R-:W-:-:S04]  /*36950*/  MOV R2, R5 ;  /* 0x0000000500027202 */ /* 0x000fc80000000f00 */
[----:B------:R-:W-:Y:S02]  /*36960*/  IADD3 RZ, P3, R3, R4, RZ ;  /* 0x0000000403ff7210 */ /* 0x000fe40007f7e0ff */
[----:B------:R-:W-:-:S03]  /*36970*/  IADD3.X R3, RZ, RZ, RZ, P1, !PT ;  /* 0x000000ffff037210 */ /* 0x000fc60000ffe4ff */
[----:B------:R-:W-:-:S08]  /*36980*/  IMAD.WIDE.U32.X R2, R11, UR7, R2, P3 ;  /* 0x000000070b027c25 */ /* 0x000fd000098e0402 */
.L_x_1127:
[--C-:B------:R-:W-:Y:S01]  /*36990*/  SHF.R.U64 R10, R2, UR9, R3.reuse ;  /* 0x00000009020a7c19 */ /* 0x100fe20008001203 */
[----:B------:R-:W-:Y:S01]  /*369a0*/  ULDC.64 UR6, c[0x0][0x8c8] ;  /* 0x0002320000067ab9 */ /* 0x000fe20000000a00 */
[----:B------:R-:W-:Y:S01]  /*369b0*/  SHF.R.U32.HI R2, RZ, UR9, R3 ;  /* 0x00000009ff027c19 */ /* 0x000fe20008011603 */
[----:B------:R-:W-:Y:S01]  /*369c0*/  ULDC.64 UR8, c[0x0][0x8e8] ;  /* 0x00023a0000087ab9 */ /* 0x000fe20000000a00 */
[----:B------:R-:W-:Y:S02]  /*369d0*/  IADD3 R11, P1, RZ, -R10, RZ ;  /* 0x8000000aff0b7210 */ /* 0x000fe40007f3e0ff */
[----:B------:R-:W-:Y:S02]  /*369e0*/  MOV R3, R15 ;  /* 0x0000000f00037202 */ /* 0x000fe40000000f00 */
[----:B------:R-:W-:Y:S02]  /*369f0*/  IADD3.X R2, RZ, ~R2, RZ, P1, !PT ;  /* 0x80000002ff027210 */ /* 0x000fe40000ffe4ff */
[----:B------:R-:W-:-:S03]  /*36a00*/  ISETP.NE.U32.AND P1, PT, RZ, UR8, PT ;  /* 0x00000008ff007c0c */ /* 0x000fc6000bf25070 */
[----:B------:R-:W-:Y:S01]  /*36a10*/  IMAD R2, R2, UR6, RZ ;  /* 0x0000000602027c24 */ /* 0x000fe2000f8e02ff */
[----:B------:R-:W-:-:S03]  /*36a20*/  ISETP.NE.AND.EX P1, PT, RZ, UR9, PT, P1 ;  /* 0x00000009ff007c0c */ /* 0x000fc6000bf25310 */
[----:B------:R-:W-:Y:S01]  /*36a30*/  IMAD R5, R11, UR7, R2 ;  /* 0x000000070b057c24 */ /* 0x000fe2000f8e0202 */
[----:B------:R-:W-:-:S05]  /*36a40*/  MOV R2, R14 ;  /* 0x0000000e00027202 */ /* 0x000fca0000000f00 */
[----:B------:R-:W-:Y:S01]  /*36a50*/  IMAD.WIDE.U32 R2, R11, UR6, R2 ;  /* 0x000000060b027c25 */ /* 0x000fe2000f8e0002 */
[----:B------:R-:W-:-:S04]  /*36a60*/  ULDC UR6, c[0x0][0x8c0] ;  /* 0x0002300000067ab9 */ /* 0x000fc80000000800 */
[----:B------:R-:W-:-:S04]  /*36a70*/  IADD3 R3, R3, R5, RZ ;  /* 0x0000000503037210 */ /* 0x000fc80007ffe0ff */
[--C-:B------:R-:W-:Y:S02]  /*36a80*/  SHF.R.U64 R11, R2, UR6, R3.reuse ;  /* 0x00000006020b7c19 */ /* 0x100fe40008001203 */
[----:B------:R-:W-:Y:S01]  /*36a90*/  SHF.R.U32.HI R2, RZ, UR6, R3 ;  /* 0x00000006ff027c19 */ /* 0x000fe20008011603 */
[----:B------:R-:W-:-:S03]  /*36aa0*/  ULDC UR6, c[0x0][0x8b0] ;  /* 0x00022c0000067ab9 */ /* 0x000fc60000000800 */
[--C-:B------:R-:W-:Y:S02]  /*36ab0*/  SHF.R.U64 R12, R11, UR6, R2.reuse ;  /* 0x000000060b0c7c19 */ /* 0x100fe40008001202 */
[----:B------:R-:W-:Y:S01]  /*36ac0*/  SHF.R.U32.HI R3, RZ, UR6, R2 ;  /* 0x00000006ff037c19 */ /* 0x000fe20008011602 */
[----:B------:R-:W-:-:S03]  /*36ad0*/  ULDC UR6, c[0x0][0x900] ;  /* 0x0002400000067ab9 */ /* 0x000fc60000000800 */
[--C-:B------:R-:W-:Y:S02]  /*36ae0*/  SHF.R.U64 R13, R12, UR6, R3.reuse ;  /* 0x000000060c0d7c19 */ /* 0x100fe40008001203 */
[----:B------:R-:W-:Y:S02]  /*36af0*/  SHF.R.U32.HI R14, RZ, UR6, R3 ;  /* 0x00000006ff0e7c19 */ /* 0x000fe40008011603 */
[----:B------:R-:W-:Y:S02]  /*36b00*/  MOV R2, R13 ;  /* 0x0000000d00027202 */ /* 0x000fe40000000f00 */
        /* <DEDUP_REMOVED lines=12> */
.L_x_1128:
[----:B------:R-:W-:Y:S01]  /*36bd0*/  ULDC UR6, c[0x0][0x8f0] ;  /* 0x00023c0000067ab9 */ /* 0x000fe20000000800 */
[----:B------:R-:W-:Y:S02]  /*36be0*/  LOP3.LUT R12, R12, UR17, RZ, 0xc0, !PT ;  /* 0x000000110c0c7c12 */ /* 0x000fe4000f8ec0ff */
[----:B------:R-:W-:Y:S01]  /*36bf0*/  SHF.R.U64 R3, R2, UR6, R3 ;  /* 0x0000000602037c19 */ /* 0x000fe20008001203 */
[----:B------:R-:W-:Y:S01]  /*36c00*/  ULDC UR6, c[0x0][0x8e0] ;  /* 0x0002380000067ab9 */ /* 0x000fe20000000800 */
[----:B------:R-:W-:Y:S02]  /*36c10*/  MOV R4, 0x1 ;  /* 0x0000000100047802 */ /* 0x000fe40000000f00 */
[C---:B------:R-:W-:Y:S01]  /*36c20*/  IADD3 R2, -R3.reuse, RZ, RZ ;  /* 0x000000ff03027210 */ /* 0x040fe20007ffe1ff */
[----:B------:R-:W-:-:S04]  /*36c30*/  IMAD R5, R3, UR5, R12 ;  /* 0x0000000503057c24 */ /* 0x000fc8000f8e020c */
[----:B------:R-:W-:Y:S01]  /*36c40*/  IMAD R13, R2, UR6, R13 ;  /* 0x00000006020d7c24 */ /* 0x000fe2000f8e020d */
[----:B------:R-:W-:Y:S01]  /*36c50*/  ULDC UR6, c[0x0][0x8b8] ;  /* 0x00022e0000067ab9 */ /* 0x000fe20000000800 */
[----:B------:R-:W-:Y:S01]  /*36c60*/  LOP3.LUT R2, R11, UR4, RZ, 0xc0, !PT ;  /* 0x000000040b027c12 */ /* 0x000fe2000f8ec0ff */
[----:B------:R-:W-:Y:S01]  /*36c70*/  IMAD R8, R5, UR6, R8 ;  /* 0x0000000605087c24 */ /* 0x000fe2000f8e0208 */
[----:B------:R-:W-:-:S03]  /*36c80*/  ULDC UR6, c[0x0][0x8a8] ;  /* 0x00022a0000067ab9 */ /* 0x000fc60000000800 */
[----:B------:R-:W-:-:S05]  /*36c90*/  IMAD R13, R13, UR6, R2 ;  /* 0x000000060d0d7c24 */ /* 0x000fca000f8e0202 */
[----:B------:R-:W-:Y:S02]  /*36ca0*/  SEL R3, R13, R8, !P4 ;  /* 0x000000080d037207 */ /* 0x000fe40006000000 */
[----:B------:R-:W-:-:S07]  /*36cb0*/  SEL R2, R8, R13, !P4 ;  /* 0x0000000d08027207 */ /* 0x000fce0006000000 */
.L_x_1126:
[----:B------:R-:W-:Y:S05]  /*36cc0*/  BSYNC B1 ;  /* 0x0000000000017941 */ /* 0x000fea0003800000 */
.L_x_1125:
[----:B------:R-:W-:-:S13]  /*36cd0*/  LOP3.LUT P1, RZ, R4, 0xff, RZ, 0xc0, !PT ;  /* 0x000000ff04ff7812 */ /* 0x000fda000782c0ff */
[----:B------:R-:W-:Y:S05]  /*36ce0*/  @P1 BRA `(.L_x_1129) ;  /* 0xfffffff400341947 */ /* 0x000fea000383ffff */
[----:B------:R-:W-:Y:S05]  /*36cf0*/  BSYNC B0 ;  /* 0x0000000000007941 */ /* 0x000fea0003800000 */
.L_x_1117:
[----:B------:R-:W-:-:S03]  /*36d00*/  UMOV UR6, 0xffffffff ;  /* 0xffffffff00067882 */ /* 0x000fc60000000000 */
[----:B------:R-:W-:Y:S05]  /*36d10*/  BRA.DIV UR6, `(.L_x_1130) ;  /* 0x00000012067c7947 */ /* 0x000fea000b800000 */
[----:B------:R-:W-:-:S13]  /*36d20*/  ELECT P6, URZ, PT ;  /* 0x00000000003f782f */ /* 0x000fda00038c0000 */
.L_x_1181:
[----:B------:R-:W-:Y:S04]  /*36d30*/  BSSY B0, `(.L_x_1131) ;  /* 0x000003e000007945 */ /* 0x000fe80003800000 */
[----:B------:R-:W-:Y:S05]  /*36d40*/  @!P6 BRA `(.L_x_1132) ;  /* 0x0000000000f0e947 */ /* 0x000fea0003800000 */
[----:B------:R-:W-:-:S04]  /*36d50*/  ULOP3.LUT UR6, UR45, 0x2, URZ, 0xfc, !UPT ;  /* 0x000000022d067892 */ /* 0x000fc8000f8efc3f */
[----:B------:R-:W-:-:S06]  /*36d60*/  UISETP.NE.AND UP0, UPT, UR6, 0x3, UPT ;  /* 0x000000030600788c */ /* 0x000fcc000bf05270 */
[----:B------:R-:W-:-:S13]  /*36d70*/  PLOP3.LUT P0, PT, PT, PT, UP0, 0x80, 0x0 ;  /* 0x000000000000781c */ /* 0x000fda0003f0f008 */
[----:B------:R-:W-:Y:S05]  /*36d80*/  @!P0 BRA `(.L_x_1133) ;  /* 0x0000000000048947 */ /* 0x000fea0003800000 */
[----:B------:R-:W-:Y:S01]  /*36d90*/  BPT.TRAP 0x1 ;  /* 0x000000040000795c */ /* 0x000fe20000300000 */
.L_x_1133:
[----:B------:R-:W1:Y:S01]  /*36da0*/  S2R R3, SR_CgaCtaId ;  /* 0x0000000000037919 */ /* 0x000e620000008800 */
[----:B------:R-:W-:-:S04]  /*36db0*/  MOV R2, 0x400 ;  /* 0x0000040000027802 */ /* 0x000fc80000000f00 */
[----:B-1----:R-:W-:Y:S02]  /*36dc0*/  LEA R2, R3, R2, 0x18 ;  /* 0x0000000203027211 */ /* 0x002fe400078ec0ff */
[----:B------:R-:W-:Y:S02]  /*36dd0*/  SHF.L.U32 R3, R0, 0x1f, RZ ;  /* 0x0000001f00037819 */ /* 0x000fe400000006ff */
[----:B------:R-:W-:-:S04]  /*36de0*/  IADD3 R2, R2, 0x30, RZ ;  /* 0x0000003002027810 */ /* 0x000fc80007ffe0ff */
[----:B------:R-:W-:-:S04]  /*36df0*/  LEA R4, R7, R2, 0x3 ;  /* 0x0000000207047211 */ /* 0x000fc800078e18ff */
[----:B------:R-:W1:Y:S02]  /*36e00*/  SYNCS.PHASECHK.TRANS64.TRYWAIT P0, [R4+URZ], R3 ;  /* 0x00000003040075a7 */ /* 0x000e64000800017f */
[----:B-1----:R-:W-:Y:S05]  /*36e10*/  @!P0 BRA `(.L_x_1134) ;  /* 0x00000010005c8947 */ /* 0x002fea0003800000 */
.L_x_1182:
[----:B------:R-:W-:-:S04]  /*36e20*/  IADD3 R7, R7, 0x1, RZ ;  /* 0x0000000107077810 */ /* 0x000fc80007ffe0ff */
[----:B------:R-:W-:-:S04]  /*36e30*/  ISETP.NE.AND P0, PT, R7, 0x6, PT ;  /* 0x000000060700780c */ /* 0x000fc80003f05270 */
[----:B-1----:R-:W-:Y:S02]  /*36e40*/  SEL R3, RZ, 0x1, P0 ;  /* 0x00000001ff037807 */ /* 0x002fe40000000000 */
[----:B------:R-:W-:Y:S02]  /*36e50*/  SEL R7, R7, RZ, P0 ;  /* 0x000000ff07077207 */ /* 0x000fe40000000000 */
[----:B------:R-:W-:Y:S02]  /*36e60*/  LOP3.LUT R4, R0, R3, RZ, 0x3c, !PT ;  /* 0x0000000300047212 */ /* 0x000fe400078e3cff */
[----:B------:R-:W-:Y:S02]  /*36e70*/  LEA R3, R7, R2, 0x3 ;  /* 0x0000000207037211 */ /* 0x000fe400078e18ff */
[----:B------:R-:W-:-:S04]  /*36e80*/  SHF.L.U32 R0, R4, 0x1f, RZ ;  /* 0x0000001f04007819 */ /* 0x000fc800000006ff */
[----:B------:R-:W1:Y:S02]  /*36e90*/  SYNCS.PHASECHK.TRANS64.TRYWAIT P0, [R3+URZ], R0 ;  /* 0x00000000030075a7 */ /* 0x000e64000800017f */
[----:B-1----:R-:W-:Y:S05]  /*36ea0*/  @!P0 BRA `(.L_x_1135) ;  /* 0x00000010004c8947 */ /* 0x002fea0003800000 */
.L_x_1183:
[----:B-1----:R-:W-:-:S04]  /*36eb0*/  IADD3 R0, R7, 0x1, RZ ;  /* 0x0000000107007810 */ /* 0x002fc80007ffe0ff */
[----:B------:R-:W-:-:S04]  /*36ec0*/  ISETP.NE.AND P0, PT, R0, 0x6, PT ;  /* 0x000000060000780c */ /* 0x000fc80003f05270 */
[----:B------:R-:W-:Y:S02]  /*36ed0*/  SEL R3, RZ, 0x1, P0 ;  /* 0x00000001ff037807 */ /* 0x000fe40000000000 */
[----:B------:R-:W-:Y:S02]  /*36ee0*/  SEL R5, R0, RZ, P0 ;  /* 0x000000ff00057207 */ /* 0x000fe40000000000 */
[----:B------:R-:W-:Y:S02]  /*36ef0*/  LOP3.LUT R4, R4, R3, RZ, 0x3c, !PT ;  /* 0x0000000304047212 */ /* 0x000fe400078e3cff */
[----:B------:R-:W-:Y:S02]  /*36f00*/  LEA R3, R5, R2, 0x3 ;  /* 0x0000000205037211 */ /* 0x000fe400078e18ff */
[----:B------:R-:W-:-:S04]  /*36f10*/  SHF.L.U32 R0, R4, 0x1f, RZ ;  /* 0x0000001f04007819 */ /* 0x000fc800000006ff */
[----:B------:R-:W1:Y:S02]  /*36f20*/  SYNCS.PHASECHK.TRANS64.TRYWAIT P0, [R3+URZ], R0 ;  /* 0x00000000030075a7 */ /* 0x000e64000800017f */
[----:B-1----:R-:W-:Y:S05]  /*36f30*/  @!P0 BRA `(.L_x_1136) ;  /* 0x00000010003c8947 */ /* 0x002fea0003800000 */
.L_x_1184:
        /* <DEDUP_REMOVED lines=9> */
.L_x_1185:
        /* <DEDUP_REMOVED lines=9> */
.L_x_1186:
[----:B-1----:R-:W-:-:S04]  /*37060*/  IADD3 R0, R5, 0x1, RZ ;  /* 0x0000000105007810 */ /* 0x002fc80007ffe0ff */
[----:B------:R-:W-:-:S04]  /*37070*/  ISETP.NE.AND P0, PT, R0, 0x6, PT ;  /* 0x000000060000780c */ /* 0x000fc80003f05270 */
[----:B------:R-:W-:Y:S02]  /*37080*/  SEL R4, RZ, 0x1, P0 ;  /* 0x00000001ff047807 */ /* 0x000fe40000000000 */
[----:B------:R-:W-:Y:S02]  /*37090*/  SEL R3, R0, RZ, P0 ;  /* 0x000000ff00037207 */ /* 0x000fe40000000000 */
[----:B------:R-:W-:Y:S02]  /*370a0*/  LOP3.LUT R0, R7, R4, RZ, 0x3c, !PT ;  /* 0x0000000407007212 */ /* 0x000fe400078e3cff */
[----:B------:R-:W-:Y:S02]  /*370b0*/  LEA R3, R3, R2, 0x3 ;  /* 0x0000000203037211 */ /* 0x000fe400078e18ff */
[----:B------:R-:W-:-:S07]  /*370c0*/  SHF.L.U32 R0, R0, 0x1f, RZ ;  /* 0x0000001f00007819 */ /* 0x000fce00000006ff */
.L_x_1139:
[----:B-1----:R1:W2:Y:S02]  /*370d0*/  SYNCS.PHASECHK.TRANS64.TRYWAIT P0, [R3+URZ], R0 ;  /* 0x00000000030075a7 */ /* 0x0022a4000800017f */
[----:B--2---:R-:W-:Y:S05]  /*370e0*/  @!P0 NANOSLEEP.SYNCS 0x989680 ;  /* 0x009896800000895d */ /* 0x004fea0003900000 */
[----:B------:R-:W2:Y:S02]  /*370f0*/  @!P0 SYNCS.PHASECHK.TRANS64 P0, [R3+URZ], R0 ;  /* 0x00000000030085a7 */ /* 0x000ea4000800007f */
[----:B--2---:R-:W-:Y:S05]  /*37100*/  @!P0 BRA `(.L_x_1139) ;  /* 0xfffffffc00f08947 */ /* 0x004fea000383ffff */
.L_x_1132:
[----:B------:R-:W-:Y:S05]  /*37110*/  BSYNC B0 ;  /* 0x0000000000007941 */ /* 0x000fea0003800000 */
.L_x_1131:
[----:B------:R-:W-:Y:S05]  /*37120*/  EXIT ;  /* 0x000000000000794d */ /* 0x000fea0003800000 */
.L_x_20:
[----:B---3--:R-:W-:-:S04]  /*37130*/  MOV R3, UR4 ;  /* 0x0000000400037c02 */ /* 0x008fc80008000f00 */
[----:B------:R3:W4:Y:S03]  /*37140*/  SYNCS.PHASECHK.TRANS64.TRYWAIT P0, [R3+URZ], R0 ;  /* 0x00000000030075a7 */ /* 0x000726000800017f */
[----:B----4-:R-:W-:Y:S05]  /*37150*/  @!P0 NANOSLEEP.SYNCS 0x989680 ;  /* 0x009896800000895d */ /* 0x010fea0003900000 */
[----:B------:R-:W4:Y:S02]  /*37160*/  @!P0 SYNCS.PHASECHK.TRANS64 P0, [R3+URZ], R0 ;  /* 0x00000000030085a7 */ /* 0x000f24000800007f */
[----:B----4-:R-:W-:Y:S05]  /*37170*/  @!P0 BRA `(.L_x_20) ;  /* 0xfffffffc00ec8947 */ /* 0x010fea000383ffff */
[----:B------:R-:W-:Y:S05]  /*37180*/  BRA `(.L_x_19) ;  /* 0xfffffcc000107947 */ /* 0x000fea000383ffff */
.L_x_26:
[----:B---3--:R-:W-:-:S04]  /*37190*/  MOV R6, UR6 ;  /* 0x0000000600067c02 */ /* 0x008fc80008000f00 */
[----:B------:R3:W4:Y:S03]  /*371a0*/  SYNCS.PHASECHK.TRANS64.TRYWAIT P0, [R6+URZ], R4 ;  /* 0x00000004060075a7 */ /* 0x000726000800017f */
[----:B----4-:R-:W-:Y:S05]  /*371b0*/  @!P0 NANOSLEEP.SYNCS 0x989680 ;  /* 0x009896800000895d */ /* 0x010fea0003900000 */
[----:B------:R-:W4:Y:S02]  /*371c0*/  @!P0 SYNCS.PHASECHK.TRANS64 P0, [R6+URZ], R4 ;  /* 0x00000004060085a7 */ /* 0x000f24000800007f */
[----:B----4-:R-:W-:Y:S05]  /*371d0*/  @!P0 BRA `(.L_x_26) ;  /* 0xfffffffc00ec8947 */ /* 0x010fea000383ffff */
[----:B------:R-:W-:Y:S05]  /*371e0*/  BRA `(.L_x_25) ;  /* 0xfffffd0400787947 */ /* 0x000fea000383ffff */
.L_x_50:
[----:B-1----:R1:W3:Y:S02]  /*371f0*/  SYNCS.PHASECHK.TRANS64.TRYWAIT P2, [R4+URZ+0x60], R0 ;  /* 0x00006000040075a7 */ /* 0x0022e4000804017f */
[----:B---3--:R-:W-:Y:S05]  /*37200*/  @!P2 NANOSLEEP.SYNCS 0x989680 ;  /* 0x009896800000a95d */ /* 0x008fea0003900000 */
[----:B------:R-:W3:Y:S02]  /*37210*/  @!P2 SYNCS.PHASECHK.TRANS64 P2, [R4+URZ+0x60], R0 ;  /* 0x000060000400a5a7 */ /* 0x000ee4000804007f */
[----:B---3--:R-:W-:Y:S05]  /*37220*/  @!P2 BRA `(.L_x_50) ;  /* 0xfffffffc00f0a947 */ /* 0x008fea000383ffff */
[----:B------:R-:W-:Y:S05]  /*37230*/  BRA `(.L_x_1140) ;  /* 0xfffffda400e87947 */ /* 0x000fea000383ffff */
.L_x_109:
[----:B-1----:R1:W3:Y:S02]  /*37240*/  SYNCS.PHASECHK.TRANS64.TRYWAIT P2, [R4+URZ+0x60], R5 ;  /* 0x00006005040075a7 */ /* 0x0022e4000804017f */
[----:B---3--:R-:W-:Y:S05]  /*37250*/  @!P2 NANOSLEEP.SYNCS 0x989680 ;  /* 0x009896800000a95d */ /* 0x008fea0003900000 */
[----:B------:R-:W3:Y:S02]  /*37260*/  @!P2 SYNCS.PHASECHK.TRANS64 P2, [R4+URZ+0x60], R5 ;  /* 0x000060050400a5a7 */ /* 0x000ee4000804007f */
[----:B---3--:R-:W-:Y:S05]  /*37270*/  @!P2 BRA `(.L_x_109) ;  /* 0xfffffffc00f0a947 */ /* 0x008fea000383ffff */
[----:B------:R-:W-:Y:S05]  /*37280*/  BRA `(.L_x_1141) ;  /* 0xfffffdc800107947 */ /* 0x000fea000383ffff */
.L_x_168:
[----:B-1----:R1:W2:Y:S02]  /*37290*/  SYNCS.PHASECHK.TRANS64.TRYWAIT P2, [R4+URZ+0x60], R5 ;  /* 0x00006005040075a7 */ /* 0x0022a4000804017f */
[----:B--2---:R-:W-:Y:S05]  /*372a0*/  @!P2 NANOSLEEP.SYNCS 0x989680 ;  /* 0x009896800000a95d */ /* 0x004fea0003900000 */
[----:B------:R-:W2:Y:S02]  /*372b0*/  @!P2 SYNCS.PHASECHK.TRANS64 P2, [R4+URZ+0x60], R5 ;  /* 0x000060050400a5a7 */ /* 0x000ea4000804007f */
[----:B--2---:R-:W-:Y:S05]  /*372c0*/  @!P2 BRA `(.L_x_168) ;  /* 0xfffffffc00f0a947 */ /* 0x004fea000383ffff */
[----:B------:R-:W-:Y:S05]  /*372d0*/  BRA `(.L_x_1142) ;  /* 0xfffffde800547947 */ /* 0x000fea000383ffff */
.L_x_227:
[----:B-1----:R1:W2:Y:S02]  /*372e0*/  SYNCS.PHASECHK.TRANS64.TRYWAIT P2, [R4+URZ+0x60], R5 ;  /* 0x00006005040075a7 */ /* 0x0022a4000804017f */
[----:B--2---:R-:W-:Y:S05]  /*372f0*/  @!P2 NANOSLEEP.SYNCS 0x989680 ;  /* 0x009896800000a95d */ /* 0x004fea0003900000 */
[----:B------:R-:W2:Y:S02]  /*37300*/  @!P2 SYNCS.PHASECHK.TRANS64 P2, [R4+URZ+0x60], R5 ;  /* 0x000060050400a5a7 */ /* 0x000ea4000804007f */
[----:B--2---:R-:W-:Y:S05]  /*37310*/  @!P2 BRA `(.L_x_227) ;  /* 0xfffffffc00f0a947 */ /* 0x004fea000383ffff */
[----:B------:R-:W-:Y:S05]  /*37320*/  BRA `(.L_x_1143) ;  /* 0xfffffe0800587947 */ /* 0x000fea000383ffff */
.L_x_286:
[----:B-1----:R1:W2:Y:S02]  /*37330*/  SYNCS.PHASECHK.TRANS64.TRYWAIT P2, [R4+URZ+0x60], R5 ;  /* 0x00006005040075a7 */ /* 0x0022a4000804017f */
[----:B--2---:R-:W-:Y:S05]  /*37340*/  @!P2 NANOSLEEP.SYNCS 0x989680 ;  /* 0x009896800000a95d */ /* 0x004fea0003900000 */
[----:B------:R-:W2:Y:S02]  /*37350*/  @!P2 SYNCS.PHASECHK.TRANS64 P2, [R4+URZ+0x60], R5 ;  /* 0x000060050400a5a7 */ /* 0x000ea4000804007f */
[----:B--2---:R-:W-:Y:S05]  /*37360*/  @!P2 BRA `(.L_x_286) ;  /* 0xfffffffc00f0a947 */ /* 0x004fea000383ffff */
[----:B------:R-:W-:Y:S05]  /*37370*/  BRA `(.L_x_1144) ;  /* 0xfffffe2800a87947 */ /* 0x000fea000383ffff */
.L_x_345:
[----:B-1----:R1:W2:Y:S02]  /*37380*/  SYNCS.PHASECHK.TRANS64.TRYWAIT P2, [R4+URZ+0x60], R5 ;  /* 0x00006005040075a7 */ /* 0x0022a4000804017f */
[----:B--2---:R-:W-:Y:S05]  /*37390*/  @!P2 NANOSLEEP.SYNCS 0x989680 ;  /* 0x009896800000a95d */ /* 0x004fea0003900000 */
[----:B------:R-:W2:Y:S02]  /*373a0*/  @!P2 SYNCS.PHASECHK.TRANS64 P2, [R4+URZ+0x60], R5 ;  /* 0x000060050400a5a7 */ /* 0x000ea4000804007f */
[----:B--2---:R-:W-:Y:S05]  /*373b0*/  @!P2 BRA `(.L_x_345) ;  /* 0xfffffffc00f0a947 */ /* 0x004fea000383ffff */
[----:B------:R-:W-:Y:S05]  /*373c0*/  BRA `(.L_x_1145) ;  /* 0xfffffe4800bc7947 */ /* 0x000fea000383ffff */
.L_x_404:
[----:B-1----:R1:W2:Y:S02]  /*373d0*/  SYNCS.PHASECHK.TRANS64.TRYWAIT P2, [R4+URZ+0x60], R5 ;  /* 0x00006005040075a7 */ /* 0x0022a4000804017f */
[----:B--2---:R-:W-:Y:S05]  /*373e0*/  @!P2 NANOSLEEP.SYNCS 0x989680 ;  /* 0x009896800000a95d */ /* 0x004fea0003900000 */
[----:B------:R-:W2:Y:S02]  /*373f0*/  @!P2 SYNCS.PHASECHK.TRANS64 P2, [R4+URZ+0x60], R5 ;  /* 0x000060050400a5a7 */ /* 0x000ea4000804007f */
[----:B--2---:R-:W-:Y:S05]  /*37400*/  @!P2 BRA `(.L_x_404) ;  /* 0xfffffffc00f0a947 */ /* 0x004fea000383ffff */
[----:B------:R-:W-:Y:S05]  /*37410*/  BRA `(.L_x_1146) ;  /* 0xfffffe6c00107947 */ /* 0x000fea000383ffff */
.L_x_463:
[----:B-1----:R1:W2:Y:S02]  /*37420*/  SYNCS.PHASECHK.TRANS64.TRYWAIT P2, [R4+URZ+0x60], R5 ;  /* 0x00006005040075a7 */ /* 0x0022a4000804017f */
[----:B--2---:R-:W-:Y:S05]  /*37430*/  @!P2 NANOSLEEP.SYNCS 0x989680 ;  /* 0x009896800000a95d */ /* 0x004fea0003900000 */
[----:B------:R-:W2:Y:S02]  /*37440*/  @!P2 SYNCS.PHASECHK.TRANS64 P2, [R4+URZ+0x60], R5 ;  /* 0x000060050400a5a7 */ /* 0x000ea4000804007f */
[----:B--2---:R-:W-:Y:S05]  /*37450*/  @!P2 BRA `(.L_x_463) ;  /* 0xfffffffc00f0a947 */ /* 0x004fea000383ffff */
[----:B------:R-:W-:Y:S05]  /*37460*/  BRA `(.L_x_1147) ;  /* 0xfffffe8c00247947 */ /* 0x000fea000383ffff */
.L_x_522:
[----:B-1----:R1:W2:Y:S02]  /*37470*/  SYNCS.PHASECHK.TRANS64.TRYWAIT P2, [R4+URZ+0x60], R5 ;  /* 0x00006005040075a7 */ /* 0x0022a4000804017f */
[----:B--2---:R-:W-:Y:S05]  /*37480*/  @!P2 NANOSLEEP.SYNCS 0x989680 ;  /* 0x009896800000a95d */ /* 0x004fea0003900000 */
[----:B------:R-:W2:Y:S02]  /*37490*/  @!P2 SYNCS.PHASECHK.TRANS64 P2, [R4+URZ+0x60], R5 ;  /* 0x000060050400a5a7 */ /* 0x000ea4000804007f */
[----:B--2---:R-:W-:Y:S05]  /*374a0*/  @!P2 BRA `(.L_x_522) ;  /* 0xfffffffc00f0a947 */ /* 0x004fea000383ffff */
[----:B------:R-:W-:Y:S05]  /*374b0*/  BRA `(.L_x_1148) ;  /* 0xfffffeac00787947 */ /* 0x000fea000383ffff */
.L_x_581:
[----:B-1----:R1:W2:Y:S02]  /*374c0*/  SYNCS.PHASECHK.TRANS64.TRYWAIT P2, [R4+URZ+0x60], R5 ;  /* 0x00006005040075a7 */ /* 0x0022a4000804017f */
[----:B--2---:R-:W-:Y:S05]  /*374d0*/  @!P2 NANOSLEEP.SYNCS 0x989680 ;  /* 0x009896800000a95d */ /* 0x004fea0003900000 */
[----:B------:R-:W2:Y:S02]  /*374e0*/  @!P2 SYNCS.PHASECHK.TRANS64 P2, [R4+URZ+0x60], R5 ;  /* 0x000060050400a5a7 */ /* 0x000ea4000804007f */
[----:B--2---:R-:W-:Y:S05]  /*374f0*/  @!P2 BRA `(.L_x_581) ;  /* 0xfffffffc00f0a947 */ /* 0x004fea000383ffff */
[----:B------:R-:W-:Y:S05]  /*37500*/  BRA `(.L_x_1149) ;  /* 0xfffffecc008c7947 */ /* 0x000fea000383ffff */
.L_x_640:
[----:B-1----:R1:W2:Y:S02]  /*37510*/  SYNCS.PHASECHK.TRANS64.TRYWAIT P2, [R4+URZ+0x60], R5 ;  /* 0x00006005040075a7 */ /* 0x0022a4000804017f */
[----:B--2---:R-:W-:Y:S05]  /*37520*/  @!P2 NANOSLEEP.SYNCS 0x989680 ;  /* 0x009896800000a95d */ /* 0x004fea0003900000 */
[----:B------:R-:W2:Y:S02]  /*37530*/  @!P2 SYNCS.PHASECHK.TRANS64 P2, [R4+URZ+0x60], R5 ;  /* 0x000060050400a5a7 */ /* 0x000ea4000804007f */
[----:B--2---:R-:W-:Y:S05]  /*37540*/  @!P2 BRA `(.L_x_640) ;  /* 0xfffffffc00f0a947 */ /* 0x004fea000383ffff */
[----:B------:R-:W-:Y:S05]  /*37550*/  BRA `(.L_x_1150) ;  /* 0xfffffeec00e07947 */ /* 0x000fea000383ffff */
.L_x_699:
[----:B-1----:R1:W2:Y:S02]  /*37560*/  SYNCS.PHASECHK.TRANS64.TRYWAIT P2, [R4+URZ+0x60], R5 ;  /* 0x00006005040075a7 */ /* 0x0022a4000804017f */
[----:B--2---:R-:W-:Y:S05]  /*37570*/  @!P2 NANOSLEEP.SYNCS 0x989680 ;  /* 0x009896800000a95d */ /* 0x004fea0003900000 */
[----:B------:R-:W2:Y:S02]  /*37580*/  @!P2 SYNCS.PHASECHK.TRANS64 P2, [R4+URZ+0x60], R5 ;  /* 0x000060050400a5a7 */ /* 0x000ea4000804007f */
[----:B--2---:R-:W-:Y:S05]  /*37590*/  @!P2 BRA `(.L_x_699) ;  /* 0xfffffffc00f0a947 */ /* 0x004fea000383ffff */
[----:B------:R-:W-:Y:S05]  /*375a0*/  BRA `(.L_x_1151) ;  /* 0xffffff1000147947 */ /* 0x000fea000383ffff */
.L_x_758:
[----:B-1----:R1:W2:Y:S02]  /*375b0*/  SYNCS.PHASECHK.TRANS64.TRYWAIT P2, [R4+URZ+0x60], R5 ;  /* 0x00006005040075a7 */ /* 0x0022a4000804017f */
[----:B--2---:R-:W-:Y:S05]  /*375c0*/  @!P2 NANOSLEEP.SYNCS 0x989680 ;  /* 0x009896800000a95d */ /* 0x004fea0003900000 */
[----:B------:R-:W2:Y:S02]  /*375d0*/  @!P2 SYNCS.PHASECHK.TRANS64 P2, [R4+URZ+0x60], R5 ;  /* 0x000060050400a5a7 */ /* 0x000ea4000804007f */
[----:B--2---:R-:W-:Y:S05]  /*375e0*/  @!P2 BRA `(.L_x_758) ;  /* 0xfffffffc00f0a947 */ /* 0x004fea000383ffff */
[----:B------:R-:W-:Y:S05]  /*375f0*/  BRA `(.L_x_1152) ;  /* 0xffffff3000687947 */ /* 0x000fea000383ffff */
.L_x_817:
[----:B-1----:R1:W2:Y:S02]  /*37600*/  SYNCS.PHASECHK.TRANS64.TRYWAIT P2, [R4+URZ+0x60], R5 ;  /* 0x00006005040075a7 */ /* 0x0022a4000804017f */
[----:B--2---:R-:W-:Y:S05]  /*37610*/  @!P2 NANOSLEEP.SYNCS 0x989680 ;  /* 0x009896800000a95d */ /* 0x004fea0003900000 */
[----:B------:R-:W2:Y:S02]  /*37620*/  @!P2 SYNCS.PHASECHK.TRANS64 P2, [R4+URZ+0x60], R5 ;  /* 0x000060050400a5a7 */ /* 0x000ea4000804007f */
[----:B--2---:R-:W-:Y:S05]  /*37630*/  @!P2 BRA `(.L_x_817) ;  /* 0xfffffffc00f0a947 */ /* 0x004fea000383ffff */
[----:B------:R-:W-:Y:S05]  /*37640*/  BRA `(.L_x_1153) ;  /* 0xffffff5000bc7947 */ /* 0x000fea000383ffff */
.L_x_876:
[----:B-1----:R1:W2:Y:S02]  /*37650*/  SYNCS.PHASECHK.TRANS64.TRYWAIT P2, [R4+URZ+0x60], R5 ;  /* 0x00006005040075a7 */ /* 0x0022a4000804017f */
[----:B--2---:R-:W-:Y:S05]  /*37660*/  @!P2 NANOSLEEP.SYNCS 0x989680 ;  /* 0x009896800000a95d */ /* 0x004fea0003900000 */
[----:B------:R-:W2:Y:S02]  /*37670*/  @!P2 SYNCS.PHASECHK.TRANS64 P2, [R4+URZ+0x60], R5 ;  /* 0x000060050400a5a7 */ /* 0x000ea4000804007f */
[----:B--2---:R-:W-:Y:S05]  /*37680*/  @!P2 BRA `(.L_x_876) ;  /* 0xfffffffc00f0a947 */ /* 0x004fea000383ffff */
[----:B------:R-:W-:Y:S05]  /*37690*/  BRA `(.L_x_1154) ;  /* 0xffffff7400107947 */ /* 0x000fea000383ffff */
.L_x_935:
[----:B-1----:R1:W2:Y:S02]  /*376a0*/  SYNCS.PHASECHK.TRANS64.TRYWAIT P0, [R5+URZ+0x60], R4 ;  /* 0x00006004050075a7 */ /* 0x0022a4000800017f */
[----:B--2---:R-:W-:Y:S05]  /*376b0*/  @!P0 NANOSLEEP.SYNCS 0x989680 ;  /* 0x009896800000895d */ /* 0x004fea0003900000 */
[----:B------:R-:W2:Y:S02]  /*376c0*/  @!P0 SYNCS.PHASECHK.TRANS64 P0, [R5+URZ+0x60], R4 ;  /* 0x00006004050085a7 */ /* 0x000ea4000800007f */
[----:B--2---:R-:W-:Y:S05]  /*376d0*/  @!P0 BRA `(.L_x_935) ;  /* 0xfffffffc00f08947 */ /* 0x004fea000383ffff */
[----:B------:R-:W-:Y:S05]  /*376e0*/  BRA `(.L_x_1155) ;  /* 0xffffff9400647947 */ /* 0x000fea000383ffff */
.L_x_999:
[----:B-1----:R-:W-:-:S04]  /*376f0*/  MOV R5, UR4 ;  /* 0x0000000400057c02 */ /* 0x002fc80008000f00 */
[----:B------:R1:W2:Y:S03]  /*37700*/  SYNCS.PHASECHK.TRANS64.TRYWAIT P0, [R5+URZ+0xa8], R0 ;  /* 0x0000a800050075a7 */ /* 0x0002a6000800017f */
[----:B--2---:R-:W-:Y:S05]  /*37710*/  @!P0 NANOSLEEP.SYNCS 0x989680 ;  /* 0x009896800000895d */ /* 0x004fea0003900000 */
[----:B------:R-:W2:Y:S02]  /*37720*/  @!P0 SYNCS.PHASECHK.TRANS64 P0, [R5+URZ+0xa8], R0 ;  /* 0x0000a800050085a7 */ /* 0x000ea4000800007f */
[----:B--2---:R-:W-:Y:S05]  /*37730*/  @!P0 BRA `(.L_x_999) ;  /* 0xfffffffc00ec8947 */ /* 0x004fea000383ffff */
[----:B------:R-:W-:Y:S05]  /*37740*/  BRA `(.L_x_998) ;  /* 0xffffffc400247947 */ /* 0x000fea000383ffff */
.L_x_1008:
[----:B-1----:R-:W-:-:S04]  /*37750*/  MOV R3, UR13 ;  /* 0x0000000d00037c02 */ /* 0x002fc80008000f00 */
[----:B------:R1:W2:Y:S03]  /*37760*/  SYNCS.PHASECHK.TRANS64.TRYWAIT P2, [R3+URZ+0x80], R2 ;  /* 0x00008002030075a7 */ /* 0x0002a6000804017f */
[----:B--2---:R-:W-:Y:S05]  /*37770*/  @!P2 NANOSLEEP.SYNCS 0x989680 ;  /* 0x009896800000a95d */ /* 0x004fea0003900000 */
[----:B------:R-:W2:Y:S02]  /*37780*/  @!P2 SYNCS.PHASECHK.TRANS64 P2, [R3+URZ+0x80], R2 ;  /* 0x000080020300a5a7 */ /* 0x000ea4000804007f */
[----:B--2---:R-:W-:Y:S05]  /*37790*/  @!P2 BRA `(.L_x_1008) ;  /* 0xfffffffc00eca947 */ /* 0x004fea000383ffff */
[----:B------:R-:W-:Y:S05]  /*377a0*/  BRA `(.L_x_1156) ;  /* 0xffffffc800147947 */ /* 0x000fea000383ffff */
.L_x_1014:
[----:B-12---:R-:W-:-:S04]  /*377b0*/  MOV R3, UR13 ;  /* 0x0000000d00037c02 */ /* 0x006fc80008000f00 */
[----:B------:R1:W2:Y:S03]  /*377c0*/  SYNCS.PHASECHK.TRANS64.TRYWAIT P2, [R3+URZ+0x88], R2 ;  /* 0x00008802030075a7 */ /* 0x0002a6000804017f */
[----:B--2---:R-:W-:Y:S05]  /*377d0*/  @!P2 NANOSLEEP.SYNCS 0x989680 ;  /* 0x009896800000a95d */ /* 0x004fea0003900000 */
[----:B------:R-:W2:Y:S02]  /*377e0*/  @!P2 SYNCS.PHASECHK.TRANS64 P2, [R3+URZ+0x88], R2 ;  /* 0x000088020300a5a7 */ /* 0x000ea4000804007f */
[----:B--2---:R-:W-:Y:S05]  /*377f0*/  @!P2 BRA `(.L_x_1014) ;  /* 0xfffffffc00eca947 */ /* 0x004fea000383ffff */
[----:B------:R-:W-:Y:S05]  /*37800*/  BRA `(.L_x_1157) ;  /* 0xffffffc8005c7947 */ /* 0x000fea000383ffff */
.L_x_1020:
[----:B-123--:R-:W-:-:S04]  /*37810*/  MOV R3, UR13 ;  /* 0x0000000d00037c02 */ /* 0x00efc80008000f00 */
[----:B------:R1:W2:Y:S03]  /*37820*/  SYNCS.PHASECHK.TRANS64.TRYWAIT P2, [R3+URZ+0x90], R2 ;  /* 0x00009002030075a7 */ /* 0x0002a6000804017f */
[----:B--2---:R-:W-:Y:S05]  /*37830*/  @!P2 NANOSLEEP.SYNCS 0x989680 ;  /* 0x009896800000a95d */ /* 0x004fea0003900000 */
[----:B------:R-:W2:Y:S02]  /*37840*/  @!P2 SYNCS.PHASECHK.TRANS64 P2, [R3+URZ+0x90], R2 ;  /* 0x000090020300a5a7 */ /* 0x000ea4000804007f */
[----:B--2---:R-:W-:Y:S05]  /*37850*/  @!P2 BRA `(.L_x_1020) ;  /* 0xfffffffc00eca947 */ /* 0x004fea000383ffff */
[----:B------:R-:W-:Y:S05]  /*37860*/  BRA `(.L_x_1158) ;  /* 0xffffffc800b07947 */ /* 0x000fea000383ffff */
.L_x_1026:
[----:B-1234-:R-:W-:-:S04]  /*37870*/  MOV R3, UR13 ;  /* 0x0000000d00037c02 */ /* 0x01efc80008000f00 */
[----:B------:R1:W2:Y:S03]  /*37880*/  SYNCS.PHASECHK.TRANS64.TRYWAIT P2, [R3+URZ+0x98], R2 ;  /* 0x00009802030075a7 */ /* 0x0002a6000804017f */
[----:B--2---:R-:W-:Y:S05]  /*37890*/  @!P2 NANOSLEEP.SYNCS 0x989680 ;  /* 0x009896800000a95d */ /* 0x004fea0003900000 */
[----:B------:R-:W2:Y:S02]  /*378a0*/  @!P2 SYNCS.PHASECHK.TRANS64 P2, [R3+URZ+0x98], R2 ;  /* 0x000098020300a5a7 */ /* 0x000ea4000804007f */
[----:B--2---:R-:W-:Y:S05]  /*378b0*/  @!P2 BRA `(.L_x_1026) ;  /* 0xfffffffc00eca947 */ /* 0x004fea000383ffff */
[----:B------:R-:W-:Y:S05]  /*378c0*/  BRA `(.L_x_1159) ;  /* 0xffffffc800fc7947 */ /* 0x000fea000383ffff */
.L_x_1032:
[----:B-1----:R-:W-:-:S04]  /*378d0*/  MOV R4, UR13 ;  /* 0x0000000d00047c02 */ /* 0x002fc80008000f00 */
[----:B------:R1:W2:Y:S03]  /*378e0*/  SYNCS.PHASECHK.TRANS64.TRYWAIT P2, [R4+URZ+0x80], R3 ;  /* 0x00008003040075a7 */ /* 0x0002a6000804017f */
[----:B--2---:R-:W-:Y:S05]  /*378f0*/  @!P2 NANOSLEEP.SYNCS 0x989680 ;  /* 0x009896800000a95d */ /* 0x004fea0003900000 */
[----:B------:R-:W2:Y:S02]  /*37900*/  @!P2 SYNCS.PHASECHK.TRANS64 P2, [R4+URZ+0x80], R3 ;  /* 0x000080030400a5a7 */ /* 0x000ea4000804007f */
[----:B--2---:R-:W-:Y:S05]  /*37910*/  @!P2 BRA `(.L_x_1032) ;  /* 0xfffffffc00eca947 */ /* 0x004fea000383ffff */
[----:B------:R-:W-:Y:S05]  /*37920*/  BRA `(.L_x_1160) ;  /* 0xffffffcc00507947 */ /* 0x000fea000383ffff */
.L_x_1038:
[----:B-12---:R-:W-:-:S04]  /*37930*/  MOV R4, UR13 ;  /* 0x0000000d00047c02 */ /* 0x006fc80008000f00 */
[----:B------:R1:W2:Y:S03]  /*37940*/  SYNCS.PHASECHK.TRANS64.TRYWAIT P2, [R4+URZ+0x88], R3 ;  /* 0x00008803040075a7 */ /* 0x0002a6000804017f */
[----:B--2---:R-:W-:Y:S05]  /*37950*/  @!P2 NANOSLEEP.SYNCS 0x989680 ;  /* 0x009896800000a95d */ /* 0x004fea0003900000 */
[----:B------:R-:W2:Y:S02]  /*37960*/  @!P2 SYNCS.PHASECHK.TRANS64 P2, [R4+URZ+0x88], R3 ;  /* 0x000088030400a5a7 */ /* 0x000ea4000804007f */
[----:B--2---:R-:W-:Y:S05]  /*37970*/  @!P2 BRA `(.L_x_1038) ;  /* 0xfffffffc00eca947 */ /* 0x004fea000383ffff */
[----:B------:R-:W-:Y:S05]  /*37980*/  BRA `(.L_x_1161) ;  /* 0xffffffcc00907947 */ /* 0x000fea000383ffff */
.L_x_1044:
[----:B-123--:R-:W-:-:S04]  /*37990*/  MOV R4, UR13 ;  /* 0x0000000d00047c02 */ /* 0x00efc80008000f00 */
[----:B------:R1:W2:Y:S03]  /*379a0*/  SYNCS.PHASECHK.TRANS64.TRYWAIT P2, [R4+URZ+0x90], R3 ;  /* 0x00009003040075a7 */ /* 0x0002a6000804017f */
[----:B--2---:R-:W-:Y:S05]  /*379b0*/  @!P2 NANOSLEEP.SYNCS 0x989680 ;  /* 0x009896800000a95d */ /* 0x004fea0003900000 */
[----:B------:R-:W2:Y:S02]  /*379c0*/  @!P2 SYNCS.PHASECHK.TRANS64 P2, [R4+URZ+0x90], R3 ;  /* 0x000090030400a5a7 */ /* 0x000ea4000804007f */
[----:B--2---:R-:W-:Y:S05]  /*379d0*/  @!P2 BRA `(.L_x_1044) ;  /* 0xfffffffc00eca947 */ /* 0x004fea000383ffff */
[----:B------:R-:W-:Y:S05]  /*379e0*/  BRA `(.L_x_1162) ;  /* 0xffffffcc00d87947 */ /* 0x000fea000383ffff */
.L_x_1050:
[----:B-1234-:R-:W-:-:S04]  /*379f0*/  MOV R4, UR13 ;  /* 0x0000000d00047c02 */ /* 0x01efc80008000f00 */
[----:B------:R1:W2:Y:S03]  /*37a00*/  SYNCS.PHASECHK.TRANS64.TRYWAIT P2, [R4+URZ+0x98], R3 ;  /* 0x00009803040075a7 */ /* 0x0002a6000804017f */
[----:B--2---:R-:W-:Y:S05]  /*37a10*/  @!P2 NANOSLEEP.SYNCS 0x989680 ;  /* 0x009896800000a95d */ /* 0x004fea0003900000 */
[----:B------:R-:W2:Y:S02]  /*37a20*/  @!P2 SYNCS.PHASECHK.TRANS64 P2, [R4+URZ+0x98], R3 ;  /* 0x000098030400a5a7 */ /* 0x000ea4000804007f */
[----:B--2---:R-:W-:Y:S05]  /*37a30*/  @!P2 BRA `(.L_x_1050) ;  /* 0xfffffffc00eca947 */ /* 0x004fea000383ffff */
[----:B------:R-:W-:Y:S05]  /*37a40*/  BRA `(.L_x_1163) ;  /* 0xffffffd000187947 */ /* 0x000fea000383ffff */
.L_x_1056:
[----:B------:R-:W-:-:S04]  /*37a50*/  MOV R5, UR13 ;  /* 0x0000000d00057c02 */ /* 0x000fc80008000f00 */
[----:B------:R1:W1:Y:S03]  /*37a60*/  SYNCS.PHASECHK.TRANS64.TRYWAIT P2, [R5+URZ+0x80], R2 ;  /* 0x00008002050075a7 */ /* 0x000266000804017f */
[----:B-1----:R-:W-:Y:S05]  /*37a70*/  @!P2 NANOSLEEP.SYNCS 0x989680 ;  /* 0x009896800000a95d */ /* 0x002fea0003900000 */
[----:B------:R-:W1:Y:S02]  /*37a80*/  @!P2 SYNCS.PHASECHK.TRANS64 P2, [R5+URZ+0x80], R2 ;  /* 0x000080020500a5a7 */ /* 0x000e64000804007f */
[----:B-1----:R-:W-:Y:S05]  /*37a90*/  @!P2 BRA `(.L_x_1056) ;  /* 0xfffffffc00eca947 */ /* 0x002fea000383ffff */
[----:B------:R-:W-:Y:S05]  /*37aa0*/  BRA `(.L_x_1164) ;  /* 0xffffffd000607947 */ /* 0x000fea000383ffff */
.L_x_1062:
[----:B------:R-:W-:-:S04]  /*37ab0*/  MOV R5, UR13 ;  /* 0x0000000d00057c02 */ /* 0x000fc80008000f00 */
[----:B------:R1:W1:Y:S03]  /*37ac0*/  SYNCS.PHASECHK.TRANS64.TRYWAIT P2, [R5+URZ+0x88], R2 ;  /* 0x00008802050075a7 */ /* 0x000266000804017f */
[----:B-1----:R-:W-:Y:S05]  /*37ad0*/  @!P2 NANOSLEEP.SYNCS 0x989680 ;  /* 0x009896800000a95d */ /* 0x002fea0003900000 */
[----:B------:R-:W1:Y:S02]  /*37ae0*/  @!P2 SYNCS.PHASECHK.TRANS64 P2, [R5+URZ+0x88], R2 ;  /* 0x000088020500a5a7 */ /* 0x000e64000804007f */
[----:B-1----:R-:W-:Y:S05]  /*37af0*/  @!P2 BRA `(.L_x_1062) ;  /* 0xfffffffc00eca947 */ /* 0x002fea000383ffff */
[----:B------:R-:W-:Y:S05]  /*37b00*/  BRA `(.L_x_1165) ;  /* 0xffffffd000a47947 */ /* 0x000fea000383ffff */
.L_x_1068:
[----:B------:R-:W-:-:S04]  /*37b10*/  MOV R5, UR13 ;  /* 0x0000000d00057c02 */ /* 0x000fc80008000f00 */
[----:B------:R1:W1:Y:S03]  /*37b20*/  SYNCS.PHASECHK.TRANS64.TRYWAIT P2, [R5+URZ+0x90], R2 ;  /* 0x00009002050075a7 */ /* 0x000266000804017f */
[----:B-1----:R-:W-:Y:S05]  /*37b30*/  @!P2 NANOSLEEP.SYNCS 0x989680 ;  /* 0x009896800000a95d */ /* 0x002fea0003900000 */
[----:B------:R-:W1:Y:S02]  /*37b40*/  @!P2 SYNCS.PHASECHK.TRANS64 P2, [R5+URZ+0x90], R2 ;  /* 0x000090020500a5a7 */ /* 0x000e64000804007f */
[----:B-1----:R-:W-:Y:S05]  /*37b50*/  @!P2 BRA `(.L_x_1068) ;  /* 0xfffffffc00eca947 */ /* 0x002fea000383ffff */
[----:B------:R-:W-:Y:S05]  /*37b60*/  BRA `(.L_x_1166) ;  /* 0xffffffd000ec7947 */ /* 0x000fea000383ffff */
.L_x_1074:
[----:B------:R-:W-:-:S04]  /*37b70*/  MOV R5, UR13 ;  /* 0x0000000d00057c02 */ /* 0x000fc80008000f00 */
[----:B------:R1:W1:Y:S03]  /*37b80*/  SYNCS.PHASECHK.TRANS64.TRYWAIT P2, [R5+URZ+0x98], R2 ;  /* 0x00009802050075a7 */ /* 0x000266000804017f */
[----:B-1----:R-:W-:Y:S05]  /*37b90*/  @!P2 NANOSLEEP.SYNCS 0x989680 ;  /* 0x009896800000a95d */ /* 0x002fea0003900000 */
[----:B------:R-:W1:Y:S02]  /*37ba0*/  @!P2 SYNCS.PHASECHK.TRANS64 P2, [R5+URZ+0x98], R2 ;  /* 0x000098020500a5a7 */ /* 0x000e64000804007f */
[----:B-1----:R-:W-:Y:S05]  /*37bb0*/  @!P2 BRA `(.L_x_1074) ;  /* 0xfffffffc00eca947 */ /* 0x002fea000383ffff */
[----:B------:R-:W-:Y:S05]  /*37bc0*/  BRA `(.L_x_1167) ;  /* 0xffffffd400307947 */ /* 0x000fea000383ffff */
.L_x_1080:
[----:B-1----:R-:W-:-:S04]  /*37bd0*/  MOV R2, UR13 ;  /* 0x0000000d00027c02 */ /* 0x002fc80008000f00 */
[----:B------:R1:W1:Y:S03]  /*37be0*/  SYNCS.PHASECHK.TRANS64.TRYWAIT P2, [R2+URZ+0x80], R3 ;  /* 0x00008003020075a7 */ /* 0x000266000804017f */
[----:B-1----:R-:W-:Y:S05]  /*37bf0*/  @!P2 NANOSLEEP.SYNCS 0x989680 ;  /* 0x009896800000a95d */ /* 0x002fea0003900000 */
[----:B------:R-:W1:Y:S02]  /*37c00*/  @!P2 SYNCS.PHASECHK.TRANS64 P2, [R2+URZ+0x80], R3 ;  /* 0x000080030200a5a7 */ /* 0x000e64000804007f */
[----:B-1----:R-:W-:Y:S05]  /*37c10*/  @!P2 BRA `(.L_x_1080) ;  /* 0xfffffffc00eca947 */ /* 0x002fea000383ffff */
[----:B------:R-:W-:Y:S05]  /*37c20*/  BRA `(.L_x_1168) ;  /* 0xffffffd400787947 */ /* 0x000fea000383ffff */
.L_x_1086:
[----:B-1----:R-:W-:-:S04]  /*37c30*/  MOV R2, UR13 ;  /* 0x0000000d00027c02 */ /* 0x002fc80008000f00 */
[----:B------:R1:W1:Y:S03]  /*37c40*/  SYNCS.PHASECHK.TRANS64.TRYWAIT P2, [R2+URZ+0x88], R3 ;  /* 0x00008803020075a7 */ /* 0x000266000804017f */
[----:B-1----:R-:W-:Y:S05]  /*37c50*/  @!P2 NANOSLEEP.SYNCS 0x989680 ;  /* 0x009896800000a95d */ /* 0x002fea0003900000 */
[----:B------:R-:W1:Y:S02]  /*37c60*/  @!P2 SYNCS.PHASECHK.TRANS64 P2, [R2+URZ+0x88], R3 ;  /* 0x000088030200a5a7 */ /* 0x000e64000804007f */
[----:B-1----:R-:W-:Y:S05]  /*37c70*/  @!P2 BRA `(.L_x_1086) ;  /* 0xfffffffc00eca947 */ /* 0x002fea000383ffff */
[----:B------:R-:W-:Y:S05]  /*37c80*/  BRA `(.L_x_1169) ;  /* 0xffffffd400bc7947 */ /* 0x000fea000383ffff */
.L_x_1092:
[----:B-1----:R-:W-:-:S04]  /*37c90*/  MOV R2, UR13 ;  /* 0x0000000d00027c02 */ /* 0x002fc80008000f00 */
[----:B------:R1:W1:Y:S03]  /*37ca0*/  SYNCS.PHASECHK.TRANS64.TRYWAIT P2, [R2+URZ+0x90], R3 ;  /* 0x00009003020075a7 */ /* 0x000266000804017f */
[----:B-1----:R-:W-:Y:S05]  /*37cb0*/  @!P2 NANOSLEEP.SYNCS 0x989680 ;  /* 0x009896800000a95d */ /* 0x002fea0003900000 */
[----:B------:R-:W1:Y:S02]  /*37cc0*/  @!P2 SYNCS.PHASECHK.TRANS64 P2, [R2+URZ+0x90], R3 ;  /* 0x000090030200a5a7 */ /* 0x000e64000804007f */
[----:B-1----:R-:W-:Y:S05]  /*37cd0*/  @!P2 BRA `(.L_x_1092) ;  /* 0xfffffffc00eca947 */ /* 0x002fea000383ffff */
[----:B------:R-:W-:Y:S05]  /*37ce0*/  BRA `(.L_x_1170) ;  /* 0xffffffd800047947 */ /* 0x000fea000383ffff */
.L_x_1098:
[----:B-1----:R-:W-:-:S04]  /*37cf0*/  MOV R2, UR13 ;  /* 0x0000000d00027c02 */ /* 0x002fc80008000f00 */
[----:B------:R1:W1:Y:S03]  /*37d00*/  SYNCS.PHASECHK.TRANS64.TRYWAIT P2, [R2+URZ+0x98], R3 ;  /* 0x00009803020075a7 */ /* 0x000266000804017f */
[----:B-1----:R-:W-:Y:S05]  /*37d10*/  @!P2 NANOSLEEP.SYNCS 0x989680 ;  /* 0x009896800000a95d */ /* 0x002fea0003900000 */
[----:B------:R-:W1:Y:S02]  /*37d20*/  @!P2 SYNCS.PHASECHK.TRANS64 P2, [R2+URZ+0x98], R3 ;  /* 0x000098030200a5a7 */ /* 0x000e64000804007f */
[----:B-1----:R-:W-:Y:S05]  /*37d30*/  @!P2 BRA `(.L_x_1098) ;  /* 0xfffffffc00eca947 */ /* 0x002fea000383ffff */
[----:B------:R-:W-:Y:S05]  /*37d40*/  BRA `(.L_x_1171) ;  /* 0xffffffd800487947 */ /* 0x000fea000383ffff */
.L_x_1110:
[----:B---3--:R3:W4:Y:S02]  /*37d50*/  SYNCS.PHASECHK.TRANS64.TRYWAIT P0, [R0+URZ+0x80], R3 ;  /* 0x00008003000075a7 */ /* 0x008724000800017f */
[----:B----4-:R-:W-:Y:S05]  /*37d60*/  @!P0 NANOSLEEP.SYNCS 0x989680 ;  /* 0x009896800000895d */ /* 0x010fea0003900000 */
[----:B------:R-:W4:Y:S02]  /*37d70*/  @!P0 SYNCS.PHASECHK.TRANS64 P0, [R0+URZ+0x80], R3 ;  /* 0x00008003000085a7 */ /* 0x000f24000800007f */
[----:B----4-:R-:W-:Y:S05]  /*37d80*/  @!P0 BRA `(.L_x_1110) ;  /* 0xfffffffc00f08947 */ /* 0x010fea000383ffff */
[----:B------:R-:W-:Y:S05]  /*37d90*/  BRA `(.L_x_1172) ;  /* 0xffffffe000507947 */ /* 0x000fea000383ffff */
.L_x_1112:
[----:B----4-:R4:W1:Y:S02]  /*37da0*/  SYNCS.PHASECHK.TRANS64.TRYWAIT P0, [R0+URZ+0x88], R3 ;  /* 0x00008803000075a7 */ /* 0x010864000800017f */
[----:B-1----:R-:W-:Y:S05]  /*37db0*/  @!P0 NANOSLEEP.SYNCS 0x989680 ;  /* 0x009896800000895d */ /* 0x002fea0003900000 */
[----:B------:R-:W1:Y:S02]  /*37dc0*/  @!P0 SYNCS.PHASECHK.TRANS64 P0, [R0+URZ+0x88], R3 ;  /* 0x00008803000085a7 */ /* 0x000e64000800007f */
[----:B-1----:R-:W-:Y:S05]  /*37dd0*/  @!P0 BRA `(.L_x_1112) ;  /* 0xfffffffc00f08947 */ /* 0x002fea000383ffff */
[----:B------:R-:W-:Y:S05]  /*37de0*/  BRA `(.L_x_1173) ;  /* 0xffffffe0004c7947 */ /* 0x000fea000383ffff */
.L_x_1114:
[----:B------:R1:W1:Y:S02]  /*37df0*/  SYNCS.PHASECHK.TRANS64.TRYWAIT P0, [R0+URZ+0x90], R3 ;  /* 0x00009003000075a7 */ /* 0x000264000800017f */
[----:B-1----:R-:W-:Y:S05]  /*37e00*/  @!P0 NANOSLEEP.SYNCS 0x989680 ;  /* 0x009896800000895d */ /* 0x002fea0003900000 */
[----:B------:R-:W1:Y:S02]  /*37e10*/  @!P0 SYNCS.PHASECHK.TRANS64 P0, [R0+URZ+0x90], R3 ;  /* 0x00009003000085a7 */ /* 0x000e64000800007f */
[----:B-1----:R-:W-:Y:S05]  /*37e20*/  @!P0 BRA `(.L_x_1114) ;  /* 0xfffffffc00f08947 */ /* 0x002fea000383ffff */
[----:B------:R-:W-:Y:S05]  /*37e30*/  BRA `(.L_x_1174) ;  /* 0xffffffe000487947 */ /* 0x000fea000383ffff */
.L_x_1118:
[----:B------:R-:W-:Y:S01]  /*37e40*/  BSSY B1, `(.L_x_1175) ;  /* 0x0000006000017945 */ /* 0x000fe20003800000 */
[----:B------:R-:W-:-:S07]  /*37e50*/  MOV R15, 0xffffffff ;  /* 0xffffffff000f7802 */ /* 0x000fce0000000f00 */
[----:B------:R-:W-:Y:S05]  /*37e60*/  WARPSYNC.COLLECTIVE R15, `(.L_x_1176) ;  /* 0x000000000f0c7348 */ /* 0x000fea0003c00000 */
[----:B------:R-:W-:Y:S02]  /*37e70*/  ELECT P6, UR62, PT ;  /* 0x00000000003e782f */ /* 0x000fe400038c0000 */
[----:B------:R-:W-:Y:S01]  /*37e80*/  MOV R14, UR62 ;  /* 0x0000003e000e7c02 */ /* 0x000fe20008000f00 */
[----:B------:R-:W-:Y:S10]  /*37e90*/  ENDCOLLECTIVE ;  /* 0x000000000000791b */ /* 0x000ff40003800000 */
.L_x_1176:
[----:B------:R-:W-:Y:S05]  /*37ea0*/  BSYNC B1 ;  /* 0x0000000000017941 */ /* 0x000fea0003800000 */
.L_x_1175:
[----:B------:R-:W-:Y:S05]  /*37eb0*/  BRA `(.L_x_1177) ;  /* 0xffffffe000cc7947 */ /* 0x000fea000383ffff */
.L_x_1121:
[----:B--2---:R2:W3:Y:S02]  /*37ec0*/  SYNCS.PHASECHK.TRANS64.TRYWAIT P1, [R14+URZ+0x30], R11 ;  /* 0x0000300b0e0075a7 */ /* 0x0044e4000802017f */
[----:B---3--:R-:W-:Y:S05]  /*37ed0*/  @!P1 NANOSLEEP.SYNCS 0x989680 ;  /* 0x009896800000995d */ /* 0x008fea0003900000 */
[----:B------:R-:W3:Y:S02]  /*37ee0*/  @!P1 SYNCS.PHASECHK.TRANS64 P1, [R14+URZ+0x30], R11 ;  /* 0x0000300b0e0095a7 */ /* 0x000ee4000802007f */
[----:B---3--:R-:W-:Y:S05]  /*37ef0*/  @!P1 BRA `(.L_x_1121) ;  /* 0xfffffffc00f09947 */ /* 0x008fea000383ffff */
[----:B------:R-:W-:Y:S05]  /*37f00*/  BRA `(.L_x_1178) ;  /* 0xffffffe400007947 */ /* 0x000fea000383ffff */
.L_x_1130:
[----:B------:R-:W-:Y:S01]  /*37f10*/  BSSY B0, `(.L_x_1179) ;  /* 0x0000006000007945 */ /* 0x000fe20003800000 */
[----:B------:R-:W-:-:S07]  /*37f20*/  MOV R15, 0xffffffff ;  /* 0xffffffff000f7802 */ /* 0x000fce0000000f00 */
[----:B------:R-:W-:Y:S05]  /*37f30*/  WARPSYNC.COLLECTIVE R15, `(.L_x_1180) ;  /* 0x000000000f0c7348 */ /* 0x000fea0003c00000 */
[----:B------:R-:W-:Y:S02]  /*37f40*/  ELECT P6, UR62, PT ;  /* 0x00000000003e782f */ /* 0x000fe400038c0000 */
[----:B------:R-:W-:Y:S01]  /*37f50*/  MOV R14, UR62 ;  /* 0x0000003e000e7c02 */ /* 0x000fe20008000f00 */
[----:B------:R-:W-:Y:S10]  /*37f60*/  ENDCOLLECTIVE ;  /* 0x000000000000791b */ /* 0x000ff40003800000 */
.L_x_1180:
[----:B------:R-:W-:Y:S05]  /*37f70*/  BSYNC B0 ;  /* 0x0000000000007941 */ /* 0x000fea0003800000 */
.L_x_1179:
[----:B------:R-:W-:Y:S05]  /*37f80*/  BRA `(.L_x_1181) ;  /* 0xffffffec00687947 */ /* 0x000fea000383ffff */
.L_x_1134:
[----:B-1----:R1:W2:Y:S02]  /*37f90*/  SYNCS.PHASECHK.TRANS64.TRYWAIT P0, [R4+URZ], R3 ;  /* 0x00000003040075a7 */ /* 0x0022a4000800017f */
[----:B--2---:R-:W-:Y:S05]  /*37fa0*/  @!P0 NANOSLEEP.SYNCS 0x989680 ;  /* 0x009896800000895d */ /* 0x004fea0003900000 */
[----:B------:R-:W2:Y:S02]  /*37fb0*/  @!P0 SYNCS.PHASECHK.TRANS64 P0, [R4+URZ], R3 ;  /* 0x00000003040085a7 */ /* 0x000ea4000800007f */
[----:B--2---:R-:W-:Y:S05]  /*37fc0*/  @!P0 BRA `(.L_x_1134) ;  /* 0xfffffffc00f08947 */ /* 0x004fea000383ffff */
[----:B------:R-:W-:Y:S05]  /*37fd0*/  BRA `(.L_x_1182) ;  /* 0xffffffec00907947 */ /* 0x000fea000383ffff */
.L_x_1135:
[----:B-1----:R1:W2:Y:S02]  /*37fe0*/  SYNCS.PHASECHK.TRANS64.TRYWAIT P0, [R3+URZ], R0 ;  /* 0x00000000030075a7 */ /* 0x0022a4000800017f */
[----:B--2---:R-:W-:Y:S05]  /*37ff0*/  @!P0 NANOSLEEP.SYNCS 0x989680 ;  /* 0x009896800000895d */ /* 0x004fea0003900000 */
[----:B------:R-:W2:Y:S02]  /*38000*/  @!P0 SYNCS.PHASECHK.TRANS64 P0, [R3+URZ], R0 ;  /* 0x00000000030085a7 */ /* 0x000ea4000800007f */
[----:B--2---:R-:W-:Y:S05]  /*38010*/  @!P0 BRA `(.L_x_1135) ;  /* 0xfffffffc00f08947 */ /* 0x004fea000383ffff */
[----:B------:R-:W-:Y:S05]  /*38020*/  BRA `(.L_x_1183) ;  /* 0xffffffec00a07947 */ /* 0x000fea000383ffff */
.L_x_1136:
[----:B-1----:R1:W2:Y:S02]  /*38030*/  SYNCS.PHASECHK.TRANS64.TRYWAIT P0, [R3+URZ], R0 ;  /* 0x00000000030075a7 */ /* 0x0022a4000800017f */
[----:B--2---:R-:W-:Y:S05]  /*38040*/  @!P0 NANOSLEEP.SYNCS 0x989680 ;  /* 0x009896800000895d */ /* 0x004fea0003900000 */
[----:B------:R-:W2:Y:S02]  /*38050*/  @!P0 SYNCS.PHASECHK.TRANS64 P0, [R3+URZ], R0 ;  /* 0x00000000030085a7 */ /* 0x000ea4000800007f */
[----:B--2---:R-:W-:Y:S05]  /*38060*/  @!P0 BRA `(.L_x_1136) ;  /* 0xfffffffc00f08947 */ /* 0x004fea000383ffff */
[----:B------:R-:W-:Y:S05]  /*38070*/  BRA `(.L_x_1184) ;  /* 0xffffffec00b07947 */ /* 0x000fea000383ffff */
.L_x_1137:
[----:B-1----:R1:W2:Y:S02]  /*38080*/  SYNCS.PHASECHK.TRANS64.TRYWAIT P0, [R3+URZ], R0 ;  /* 0x00000000030075a7 */ /* 0x0022a4000800017f */
[----:B--2---:R-:W-:Y:S05]  /*38090*/  @!P0 NANOSLEEP.SYNCS 0x989680 ;  /* 0x009896800000895d */ /* 0x004fea0003900000 */
[----:B------:R-:W2:Y:S02]  /*380a0*/  @!P0 SYNCS.PHASECHK.TRANS64 P0, [R3+URZ], R0 ;  /* 0x00000000030085a7 */ /* 0x000ea4000800007f */
[----:B--2---:R-:W-:Y:S05]  /*380b0*/  @!P0 BRA `(.L_x_1137) ;  /* 0xfffffffc00f08947 */ /* 0x004fea000383ffff */
[----:B------:R-:W-:Y:S05]  /*380c0*/  BRA `(.L_x_1185) ;  /* 0xffffffec00c07947 */ /* 0x000fea000383ffff */
.L_x_1138:
[----:B-1----:R1:W2:Y:S02]  /*380d0*/  SYNCS.PHASECHK.TRANS64.TRYWAIT P0, [R3+URZ], R0 ;  /* 0x00000000030075a7 */ /* 0x0022a4000800017f */
[----:B--2---:R-:W-:Y:S05]  /*380e0*/  @!P0 NANOSLEEP.SYNCS 0x989680 ;  /* 0x009896800000895d */ /* 0x004fea0003900000 */
[----:B------:R-:W2:Y:S02]  /*380f0*/  @!P0 SYNCS.PHASECHK.TRANS64 P0, [R3+URZ], R0 ;  /* 0x00000000030085a7 */ /* 0x000ea4000800007f */
[----:B--2---:R-:W-:Y:S05]  /*38100*/  @!P0 BRA `(.L_x_1138) ;  /* 0xfffffffc00f08947 */ /* 0x004fea000383ffff */
[----:B------:R-:W-:Y:S05]  /*38110*/  BRA `(.L_x_1186) ;  /* 0xffffffec00d07947 */ /* 0x000fea000383ffff */
        .weak           $__internal_0_$__cuda_sm20_rcp_rn_f32_slowpath
        .type           $__internal_0_$__cuda_sm20_rcp_rn_f32_slowpath,@function
        .size           $__internal_0_$__cuda_sm20_rcp_rn_f32_slowpath,(.L_x_1192 - $__internal_0_$__cuda_sm20_rcp_rn_f32_slowpath)
$__internal_0_$__cuda_sm20_rcp_rn_f32_slowpath:
[----:B------:R-:W-:Y:S01]  /*38120*/  SHF.L.U32 R8, R5, 0x1, RZ ;  /* 0x0000000105087819 */ /* 0x000fe200000006ff */
[----:B------:R-:W-:Y:S03]  /*38130*/  BSSY B0, `(.L_x_1187) ;  /* 0x0000030000007945 */ /* 0x000fe60003800000 */
[----:B------:R-:W-:-:S04]  /*38140*/  SHF.R.U32.HI R8, RZ, 0x18, R8 ;  /* 0x00000018ff087819 */ /* 0x000fc80000011608 */
[----:B------:R-:W-:-:S13]  /*38150*/  ISETP.NE.U32.AND P2, PT, R8, RZ, PT ;  /* 0x000000ff0800720c */ /* 0x000fda0003f45070 */
[----:B------:R-:W-:Y:S05]  /*38160*/  @P2 BRA `(.L_x_1188) ;  /* 0x0000000000282947 */ /* 0x000fea0003800000 */
[----:B------:R-:W-:-:S04]  /*38170*/  SHF.L.U32 R8, R5, 0x1, RZ ;  /* 0x0000000105087819 */ /* 0x000fc800000006ff */
[----:B------:R-:W-:-:S13]  /*38180*/  ISETP.NE.AND P2, PT, R8, RZ, PT ;  /* 0x000000ff0800720c */ /* 0x000fda0003f45270 */
[----:B------:R-:W-:Y:S01]  /*38190*/  @P2 FFMA R36, R5, 1.84467440737095516160e+19, RZ ;  /* 0x5f80000005242823 */ /* 0x000fe200000000ff */
[----:B------:R-:W-:Y:S08]  /*381a0*/  @!P2 MUFU.RCP R8, R5 ;  /* 0x000000050008a308 */ /* 0x000ff00000001000 */
[----:B------:R-:W1:Y:S02]  /*381b0*/  @P2 MUFU.RCP R31, R36 ;  /* 0x00000024001f2308 */ /* 0x000e640000001000 */
[----:B-1----:R-:W-:-:S04]  /*381c0*/  @P2 FFMA R5, R36, R31, -1 ;  /* 0xbf80000024052423 */ /* 0x002fc8000000001f */
[----:B------:R-:W-:-:S04]  /*381d0*/  @P2 FADD.FTZ R5, -R5, -RZ ;  /* 0x800000ff05052221 */ /* 0x000fc80000010100 */
[----:B------:R-:W-:-:S04]  /*381e0*/  @P2 FFMA R31, R31, R5, R31 ;  /* 0x000000051f1f2223 */ /* 0x000fc8000000001f */
[----:B------:R-:W-:Y:S01]  /*381f0*/  @P2 FFMA R8, R31, 1.84467440737095516160e+19, RZ ;  /* 0x5f8000001f082823 */ /* 0x000fe200000000ff */
[----:B------:R-:W-:Y:S06]  /*38200*/  BRA `(.L_x_1189) ;  /* 0x0000000000887947 */ /* 0x000fec0003800000 */
.L_x_1188:
[----:B------:R-:W-:-:S04]  /*38210*/  IADD3 R38, R8, -0xfd, RZ ;  /* 0xffffff0308267810 */ /* 0x000fc80007ffe0ff */
[----:B------:R-:W-:-:S13]  /*38220*/  ISETP.GT.U32.AND P2, PT, R38, 0x1, PT ;  /* 0x000000012600780c */ /* 0x000fda0003f44070 */
[----:B------:R-:W-:Y:S05]  /*38230*/  @P2 BRA `(.L_x_1190) ;  /* 0x0000000000782947 */ /* 0x000fea0003800000 */
[----:B------:R-:W-:Y:S02]  /*38240*/  LOP3.LUT R36, R5, 0x7fffff, RZ, 0xc0, !PT ;  /* 0x007fffff05247812 */ /* 0x000fe400078ec0ff */
[----:B------:R-:W-:Y:S02]  /*38250*/  MOV R39, 0x3 ;  /* 0x0000000300277802 */ /* 0x000fe40000000f00 */
[----:B------:R-:W-:Y:S02]  /*38260*/  LOP3.LUT R36, R36, 0x3f800000, RZ, 0xfc, !PT ;  /* 0x3f80000024247812 */ /* 0x000fe400078efcff */
[----:B------:R-:W-:Y:S02]  /*38270*/  SHF.L.U32 R39, R39, R38, RZ ;  /* 0x0000002627277219 */ /* 0x000fe400000006ff */
[----:B------:R-:W1:Y:S01]  /*38280*/  MUFU.RCP R31, R36 ;  /* 0x00000024001f7308 */ /* 0x000e620000001000 */
[----:B------:R-:W-:Y:S01]  /*38290*/  IADD3 R8, R8, -0xfc, RZ ;  /* 0xffffff0408087810 */ /* 0x000fe20007ffe0ff */
[----:B-1----:R-:W-:-:S04]  /*382a0*/  FFMA R37, R36, R31, -1 ;  /* 0xbf80000024257423 */ /* 0x002fc8000000001f */
[----:B------:R-:W-:-:S04]  /*382b0*/  FADD.FTZ R37, -R37, -RZ ;  /* 0x800000ff25257221 */ /* 0x000fc80000010100 */
[CCC-:B------:R-:W-:Y:S01]  /*382c0*/  FFMA.RM R36, R31.reuse, R37.reuse, R31.reuse ;  /* 0x000000251f247223 */ /* 0x1c0fe2000000401f */
[----:B------:R-:W-:-:S05]  /*382d0*/  FFMA.RP R31, R31, R37, R31 ;  /* 0x000000251f1f7223 */ /* 0x000fca000000801f */
[C---:B------:R-:W-:Y:S02]  /*382e0*/  FSETP.NEU.FTZ.AND P2, PT, R36.reuse, R31, PT ;  /* 0x0000001f2400720b */ /* 0x040fe40003f5d000 */
[----:B------:R-:W-:Y:S02]  /*382f0*/  LOP3.LUT R31, R36, 0x7fffff, RZ, 0xc0, !PT ;  /* 0x007fffff241f7812 */ /* 0x000fe400078ec0ff */
[----:B------:R-:W-:Y:S02]  /*38300*/  SEL R36, RZ, 0xffffffff, !P2 ;  /* 0xffffffffff247807 */ /* 0x000fe40005000000 */
[----:B------:R-:W-:Y:S02]  /*38310*/  LOP3.LUT R31, R31, 0x800000, RZ, 0xfc, !PT ;  /* 0x008000001f1f7812 */ /* 0x000fe400078efcff */
[----:B------:R-:W-:Y:S02]  /*38320*/  IADD3 R37, -R36, RZ, RZ ;  /* 0x000000ff24257210 */ /* 0x000fe40007ffe1ff */
[----:B------:R-:W-:-:S02]  /*38330*/  LOP3.LUT R39, R39, R31, RZ, 0xc0, !PT ;  /* 0x0000001f27277212 */ /* 0x000fc400078ec0ff */
[-C--:B------:R-:W-:Y:S02]  /*38340*/  LOP3.LUT P3, RZ, R37, R38.reuse, R31, 0xf8, !PT ;  /* 0x0000002625ff7212 */ /* 0x080fe4000786f81f */
[----:B------:R-:W-:Y:S02]  /*38350*/  SHF.R.U32.HI R36, RZ, R38, R39 ;  /* 0x00000026ff247219 */ /* 0x000fe40000011627 */
[----:B------:R-:W-:Y:S02]  /*38360*/  SHF.R.U32.HI R8, RZ, R8, R31 ;  /* 0x00000008ff087219 */ /* 0x000fe4000001161f */
[C---:B------:R-:W-:Y:S02]  /*38370*/  LOP3.LUT P2, RZ, R36.reuse, 0x1, RZ, 0xc0, !PT ;  /* 0x0000000124ff7812 */ /* 0x040fe4000784c0ff */
[----:B------:R-:W-:-:S04]  /*38380*/  LOP3.LUT P4, RZ, R36, 0x2, RZ, 0xc0, !PT ;  /* 0x0000000224ff7812 */ /* 0x000fc8000788c0ff */
[----:B------:R-:W-:Y:S02]  /*38390*/  PLOP3.LUT P2, PT, P2, P3, P4, 0xe0, 0x0 ;  /* 0x000000000000781c */ /* 0x000fe40001747c40 */
[----:B------:R-:W-:Y:S02]  /*383a0*/  LOP3.LUT P3, RZ, R5, 0x7fffff, RZ, 0xc0, !PT ;  /* 0x007fffff05ff7812 */ /* 0x000fe4000786c0ff */
[----:B------:R-:W-:-:S04]  /*383b0*/  SEL R31, RZ, 0x1, !P2 ;  /* 0x00000001ff1f7807 */ /* 0x000fc80005000000 */
[----:B------:R-:W-:-:S04]  /*383c0*/  IADD3 R31, -R31, RZ, RZ ;  /* 0x000000ff1f1f7210 */ /* 0x000fc80007ffe1ff */
[----:B------:R-:W-:-:S13]  /*383d0*/  ISETP.GE.AND P2, PT, R31, RZ, PT ;  /* 0x000000ff1f00720c */ /* 0x000fda0003f46270 */
[----:B------:R-:W-:-:S04]  /*383e0*/  @!P2 IADD3 R8, R8, 0x1, RZ ;  /* 0x000000010808a810 */ /* 0x000fc80007ffe0ff */
[----:B------:R-:W-:-:S04]  /*383f0*/  @!P3 SHF.L.U32 R8, R8, 0x1, RZ ;  /* 0x000000010808b819 */ /* 0x000fc800000006ff */
[----:B------:R-:W-:Y:S01]  /*38400*/  LOP3.LUT R8, R8, 0x80000000, R5, 0xf8, !PT ;  /* 0x8000000008087812 */ /* 0x000fe200078ef805 */
[----:B------:R-:W-:Y:S06]  /*38410*/  BRA `(.L_x_1189) ;  /* 0x0000000000047947 */ /* 0x000fec0003800000 */
.L_x_1190:
[----:B------:R1:W2:Y:S02]  /*38420*/  MUFU.RCP R8, R5 ;  /* 0x0000000500087308 */ /* 0x0002a40000001000 */
.L_x_1189:
[----:B------:R-:W-:Y:S05]  /*38430*/  BSYNC B0 ;  /* 0x0000000000007941 */ /* 0x000fea0003800000 */
.L_x_1187:
[----:B-1----:R-:W-:-:S04]  /*38440*/  MOV R5, 0x0 ;  /* 0x0000000000057802 */ /* 0x002fc80000000f00 */
[----:B--2---:R-:W-:Y:S05]  /*38450*/  RET.REL.NODEC R4 `(_ZN7cutlass13device_kernelINS_4gemm6kernel13GemmUniversalIN4cute5tupleIJiiiiEEENS1_10collective13CollectiveMmaINS1_37MainloopSm90TmaGmmaWarpSpecializedFP8ILi6ENS5_IJNS4_1CILi1EEESB_SB_EEENS1_35KernelTmaWarpSpecializedCooperativeEEENS5_IJNSA_ILi256EEESF_NSA_ILi64EEEEEENS_12float_e4m3_tENS5_IJlSB_lEEESI_SJ_NS4_8TiledMMAINS4_8MMA_AtomIJNS4_4SM904GMMA31MMA_64x256x32_F32E4M3E4M3_SS_TNILNSN_7ScaleInE1ELSP_1EEEEEENS4_6LayoutINS5_IJNSA_ILi2EEESB_SB_EEENS5_IJSB_NSA_ILi0EEESV_EEEEENS5_IJNS4_10UnderscoreESY_SY_EEEEENS4_13SM90_TMA_LOADENS4_14ComposedLayoutINS4_7SwizzleILi2ELi4ELi3EEENS4_18smem_ptr_flag_bitsILi8EEENSS_INS5_IJNSA_ILi8EEESG_EEENS5_IJSG_SB_EEEEEEEvNS4_8identityES11_S1B_vS1C_EENS_8epilogue10collective18CollectiveEpilogueINS1E_22Sm90TmaWarpSpecializedILi4ELi2ELi16ELb0ELb0EEEJSH_NS5_IJNSA_ILi128EEENSA_ILi32EEEEEESI_SJ_SI_SJ_NS1E_6fusion15FusionCallbacksIS1I_NS1M_13LinCombEltActINS1E_6thread7SigmoidESI_fSI_fLNS_15FloatRoundStyleE2EEESH_S1L_JEEES11_NS12_INS13_ILi1ELi4ELi3EEES16_NSS_INS5_IJS17_S1K_EEENS5_IJS1K_SB_EEEEEEENS4_39AutoVectorizingCopyWithAssumedAlignmentILi128EEENS4_14SM90_TMA_STOREES1Y_S20_NS4_9Copy_AtomIJNS4_17SM90_U32x4_STSM_NENS_6half_tEEEEvEEEvvEEEEvNT_6ParamsE) ;  /* 0xfffffc7804e87950 */ /* 0x004fea0003c3ffff */
.L_x_1191:
[----:B------:R-:W-:-:S00]  /*38460*/  BRA `(.L_x_1191) ;  /* 0xfffffffc00fc7947 */ /* 0x000fc0000383ffff */
[----:B------:R-:W-:-:S00]  /*38470*/  NOP ;  /* 0x0000000000007918 */ /* 0x000fc00000000000 */
        /* <DEDUP_REMOVED lines=8> */
.L_x_1192:


//--------------------- .nv.global.init           --------------------------
	.section	.nv.global.init,"aw",@progbits
.nv.global.init:
	.type		$str$24,@object
	.size		$str$24,($str$25 - $str$24)
$str$24:
        /*0000*/ 	.byte	0x28, 0x61, 0x64, 0x64, 0x72, 0x65, 0x73, 0x73, 0x20, 0x26, 0x20, 0x6d, 0x61, 0x73, 0x6b, 0x29
        /*0010*/ 	.byte	0x20, 0x3d, 0x3d, 0x20, 0x30, 0x00
	.type		$str$25,@object
	.size		$str$25,(__unnamed_1 - $str$25)
$str$25:
        /*0016*/ 	.byte	0x2f, 0x74, 0x6d, 0x70, 0x2f, 0x63, 0x75, 0x74, 0x6c, 0x61, 0x73, 0x73, 0x5f, 0x73, 0x77, 0x65
        /*0026*/ 	.byte	0x65, 0x70, 0x5f, 0x73, 0x72, 0x63, 0x2f, 0x69, 0x6e, 0x63, 0x6c, 0x75, 0x64, 0x65, 0x2f, 0x63
        /*0036*/ 	.byte	0x75, 0x74, 0x65, 0x2f, 0x70, 0x6f, 0x69, 0x6e, 0x74, 0x65, 0x72, 0x5f, 0x66, 0x6c, 0x61, 0x67
        /*0046*/ 	.byte	0x67, 0x65, 0x64, 0x2e, 0x68, 0x70, 0x70, 0x00
	.type		__unnamed_1,@object
	.size		__unnamed_1,(__unnamed_2 - __unnamed_1)
__unnamed_1:
        /* <DEDUP_REMOVED lines=28> */
        /*020e*/ 	.byte	0x3a, 0x43, 0x3c, 0x34, 0x30, 0x39, 0x36, 0x3e, 0x3e, 0x3e, 0x3e, 0x3e, 0x5d, 0x00
	.type		__unnamed_2,@object
	.size		__unnamed_2,(.L_1 - __unnamed_2)
__unnamed_2:
        /* <DEDUP_REMOVED lines=29> */
.L_1:


//--------------------- .nv.shared._ZN7cutlass13device_kernelINS_4gemm6kernel13GemmUniversalIN4cute5tupleIJiiiiEEENS1_10collective13CollectiveMmaINS1_37MainloopSm90TmaGmmaWarpSpecializedFP8ILi6ENS5_IJNS4_1CILi1EEESB_SB_EEENS1_35KernelTmaWarpSpecializedCooperativeEEENS5_IJNSA_ILi256EEESF_NSA_ILi64EEEEEENS_12float_e4m3_tENS5_IJlSB_lEEESI_SJ_NS4_8TiledMMAINS4_8MMA_AtomIJNS4_4SM904GMMA31MMA_64x256x32_F32E4M3E4M3_SS_TNILNSN_7ScaleInE1ELSP_1EEEEEENS4_6LayoutINS5_IJNSA_ILi2EEESB_SB_EEENS5_IJSB_NSA_ILi0EEESV_EEEEENS5_IJNS4_10UnderscoreESY_SY_EEEEENS4_13SM90_TMA_LOADENS4_14ComposedLayoutINS4_7SwizzleILi2ELi4ELi3EEENS4_18smem_ptr_flag_bitsILi8EEENSS_INS5_IJNSA_ILi8EEESG_EEENS5_IJSG_SB_EEEEEEEvNS4_8identityES11_S1B_vS1C_EENS_8epilogue10collective18CollectiveEpilogueINS1E_22Sm90TmaWarpSpecializedILi4ELi2ELi16ELb0ELb0EEEJSH_NS5_IJNSA_ILi128EEENSA_ILi32EEEEEESI_SJ_SI_SJ_NS1E_6fusion15FusionCallbacksIS1I_NS1M_13LinCombEltActINS1E_6thread7SigmoidESI_fSI_fLNS_15FloatRoundStyleE2EEESH_S1L_JEEES11_NS12_INS13_ILi1ELi4ELi3EEES16_NSS_INS5_IJS17_S1K_EEENS5_IJS1K_SB_EEEEEEENS4_39AutoVectorizingCopyWithAssumedAlignmentILi128EEENS4_14SM90_TMA_STOREES1Y_S20_NS4_9Copy_AtomIJNS4_17SM90_U32x4_STSM_NENS_6half_tEEEEvEEEvvEEEEvNT_6ParamsE --------------------------
	.section	.nv.shared._ZN7cutlass13device_kernelINS_4gemm6kernel13GemmUniversalIN4cute5tupleIJiiiiEEENS1_10collective13CollectiveMmaINS1_37MainloopSm90TmaGmmaWarpSpecializedFP8ILi6ENS5_IJNS4_1CILi1EEESB_SB_EEENS1_35KernelTmaWarpSpecializedCooperativeEEENS5_IJNSA_ILi256EEESF_NSA_ILi64EEEEEENS_12float_e4m3_tENS5_IJlSB_lEEESI_SJ_NS4_8TiledMMAINS4_8MMA_AtomIJNS4_4SM904GMMA31MMA_64x256x32_F32E4M3E4M3_SS_TNILNSN_7ScaleInE1ELSP_1EEEEEENS4_6LayoutINS5_IJNSA_ILi2EEESB_SB_EEENS5_IJSB_NSA_ILi0EEESV_EEEEENS5_IJNS4_10UnderscoreESY_SY_EEEEENS4_13SM90_TMA_LOADENS4_14ComposedLayoutINS4_7SwizzleILi2ELi4ELi3EEENS4_18smem_ptr_flag_bitsILi8EEENSS_INS5_IJNSA_ILi8EEESG_EEENS5_IJSG_SB_EEEEEEEvNS4_8identityES11_S1B_vS1C_EENS_8epilogue10collective18CollectiveEpilogueINS1E_22Sm90TmaWarpSpecializedILi4ELi2ELi16ELb0ELb0EEEJSH_NS5_IJNSA_ILi128EEENSA_ILi32EEEEEESI_SJ_SI_SJ_NS1E_6fusion15FusionCallbacksIS1I_NS1M_13LinCombEltActINS1E_6thread7SigmoidESI_fSI_fLNS_15FloatRoundStyleE2EEESH_S1L_JEEES11_NS12_INS13_ILi1ELi4ELi3EEES16_NSS_INS5_IJS17_S1K_EEENS5_IJS1K_SB_EEEEEEENS4_39AutoVectorizingCopyWithAssumedAlignmentILi128EEENS4_14SM90_TMA_STOREES1Y_S20_NS4_9Copy_AtomIJNS4_17SM90_U32x4_STSM_NENS_6half_tEEEEvEEEvvEEEEvNT_6ParamsE,"aw",@nobits
	.sectionflags	@""
	.align	16
	.zero		1024


//--------------------- .nv.shared.reserved.0     --------------------------
	.section	.nv.shared.reserved.0,"aw",@nobits
	.weak		__nv_reservedSMEM_offset_0_alias
	.size		__nv_reservedSMEM_offset_0_alias, 0, 0
	.other		__nv_reservedSMEM_offset_0_alias,@"STO_CUDA_RESERVED_SHARED STV_DEFAULT"
__nv_reservedSMEM_offset_0_alias:
	.zero		0


//--------------------- .nv.global                --------------------------
	.section	.nv.global,"aw",@nobits
.nv.global:
	.type		_ZN39_INTERNAL_0a421cd4_4_k_cu_8dc96de1_27154cute1_E,@object
	.size		_ZN39_INTERNAL_0a421cd4_4_k_cu_8dc96de1_27154cute1_E,(_ZN39_INTERNAL_0a421cd4_4_k_cu_8dc96de1_27154cuda3std3__45__cpo6cbeginE - _ZN39_INTERNAL_0a421cd4_4_k_cu_8dc96de1_27154cute1_E)
_ZN39_INTERNAL_0a421cd4_4_k_cu_8dc96de1_27154cute1_E:
	.zero		1
	.type		_ZN39_INTERNAL_0a421cd4_4_k_cu_8dc96de1_27154cuda3std3__45__cpo6cbeginE,@object
	.size		_ZN39_INTERNAL_0a421cd4_4_k_cu_8dc96de1_27154cuda3std3__45__cpo6cbeginE,(_ZN39_INTERNAL_0a421cd4_4_k_cu_8dc96de1_27154cuda3std3__48in_placeE - _ZN39_INTERNAL_0a421cd4_4_k_cu_8dc96de1_27154cuda3std3__45__cpo6cbeginE)
_ZN39_INTERNAL_0a421cd4_4_k_cu_8dc96de1_27154cuda3std3__45__cpo6cbeginE:
	.zero		1
	.type		_ZN39_INTERNAL_0a421cd4_4_k_cu_8dc96de1_27154cuda3std3__48in_placeE,@object
	.size		_ZN39_INTERNAL_0a421cd4_4_k_cu_8dc96de1_27154cuda3std3__48in_placeE,(_ZN39_INTERNAL_0a421cd4_4_k_cu_8dc96de1_27154cuda3std6ranges3__45__cpo9iter_moveE - _ZN39_INTERNAL_0a421cd4_4_k_cu_8dc96de1_27154cuda3std3__48in_placeE)
_ZN39_INTERNAL_0a421cd4_4_k_cu_8dc96de1_27154cuda3std3__48in_placeE:
	.zero		1
	.type		_ZN39_INTERNAL_0a421cd4_4_k_cu_8dc96de1_27154cuda3std6ranges3__45__cpo9iter_moveE,@object
	.size		_ZN39_INTERNAL_0a421cd4_4_k_cu_8dc96de1_27154cuda3std6ranges3__45__cpo9iter_moveE,(_ZN39_INTERNAL_0a421cd4_4_k_cu_8dc96de1_27154cuda3std3__45__cpo5beginE - _ZN39_INTERNAL_0a421cd4_4_k_cu_8dc96de1_27154cuda3std6ranges3__45__cpo9iter_moveE)
_ZN39_INTERNAL_0a421cd4_4_k_cu_8dc96de1_27154cuda3std6ranges3__45__cpo9iter_moveE:
	.zero		1
	.type		_ZN39_INTERNAL_0a421cd4_4_k_cu_8dc96de1_27154cuda3std3__45__cpo5beginE,@object
	.size		_ZN39_INTERNAL_0a421cd4_4_k_cu_8dc96de1_27154cuda3std3__45__cpo5beginE,(_ZN39_INTERNAL_0a421cd4_4_k_cu_8dc96de1_27154cuda3std3__441_GLOBAL__N__0a421cd4_4_k_cu_8dc96de1_27156ignoreE - _ZN39_INTERNAL_0a421cd4_4_k_cu_8dc96de1_27154cuda3std3__45__cpo5beginE)
_ZN39_INTERNAL_0a421cd4_4_k_cu_8dc96de1_27154cuda3std3__45__cpo5beginE:
	.zero		1
	.type		_ZN39_INTERNAL_0a421cd4_4_k_cu_8dc96de1_27154cuda3std3__441_GLOBAL__N__0a421cd4_4_k_cu_8dc96de1_27156ignoreE,@object
	.size		_ZN39_INTERNAL_0a421cd4_4_k_cu_8dc96de1_27154cuda3std3__441_GLOBAL__N__0a421cd4_4_k_cu_8dc96de1_27156ignoreE,(_ZN39_INTERNAL_0a421cd4_4_k_cu_8dc96de1_27154cute7productE - _ZN39_INTERNAL_0a421cd4_4_k_cu_8dc96de1_27154cuda3std3__441_GLOBAL__N__0a421cd4_4_k_cu_8dc96de1_27156ignoreE)
_ZN39_INTERNAL_0a421cd4_4_k_cu_8dc96de1_27154cuda3std3__441_GLOBAL__N__0a421cd4_4_k_cu_8dc96de1_27156ignoreE:
	.zero		1
	.type		_ZN39_INTERNAL_0a421cd4_4_k_cu_8dc96de1_27154cute7productE,@object
	.size		_ZN39_INTERNAL_0a421cd4_4_k_cu_8dc96de1_27154cute7productE,(_ZN39_INTERNAL_0a421cd4_4_k_cu_8dc96de1_27154cuda3std3__45__cpo3endE - _ZN39_INTERNAL_0a421cd4_4_k_cu_8dc96de1_27154cute7productE)
_ZN39_INTERNAL_0a421cd4_4_k_cu_8dc96de1_27154cute7productE:
	.zero		1
	.type		_ZN39_INTERNAL_0a421cd4_4_k_cu_8dc96de1_27154cuda3std3__45__cpo3endE,@object
	.size		_ZN39_INTERNAL_0a421cd4_4_k_cu_8dc96de1_27154cuda3std3__45__cpo3endE,(_ZN39_INTERNAL_0a421cd4_4_k_cu_8dc96de1_27154cuda3std3__419piecewise_constructE - _ZN39_INTERNAL_0a421cd4_4_k_cu_8dc96de1_27154cuda3std3__45__cpo3endE)
_ZN39_INTERNAL_0a421cd4_4_k_cu_8dc96de1_27154cuda3std3__45__cpo3endE:
	.zero		1
	.type		_ZN39_INTERNAL_0a421cd4_4_k_cu_8dc96de1_27154cuda3std3__419piecewise_constructE,@object
	.size		_ZN39_INTERNAL_0a421cd4_4_k_cu_8dc96de1_27154cuda3std3__419piecewise_constructE,(_ZN39_INTERNAL_0a421cd4_4_k_cu_8dc96de1_27154cuda3std3__45__cpo4cendE - _ZN39_INTERNAL_0a421cd4_4_k_cu_8dc96de1_27154cuda3std3__419piecewise_constructE)
_ZN39_INTERNAL_0a421cd4_4_k_cu_8dc96de1_27154cuda3std3__419piecewise_constructE:
	.zero		1
	.type		_ZN39_INTERNAL_0a421cd4_4_k_cu_8dc96de1_27154cuda3std3__45__cpo4cendE,@object
	.size		_ZN39_INTERNAL_0a421cd4_4_k_cu_8dc96de1_27154cuda3std3__45__cpo4cendE,(_ZN39_INTERNAL_0a421cd4_4_k_cu_8dc96de1_27154cuda3std6ranges3__45__cpo4swapE - _ZN39_INTERNAL_0a421cd4_4_k_cu_8dc96de1_27154cuda3std3__45__cpo4cendE)
_ZN39_INTERNAL_0a421cd4_4_k_cu_8dc96de1_27154cuda3std3__45__cpo4cendE:
	.zero		1
	.type		_ZN39_INTERNAL_0a421cd4_4_k_cu_8dc96de1_27154cuda3std6ranges3__45__cpo4swapE,@object
	.size		_ZN39_INTERNAL_0a421cd4_4_k_cu_8dc96de1_27154cuda3std6ranges3__45__cpo4swapE,(.L_9 - _ZN39_INTERNAL_0a421cd4_4_k_cu_8dc96de1_27154cuda3std6ranges3__45__cpo4swapE)
_ZN39_INTERNAL_0a421cd4_4_k_cu_8dc96de1_27154cuda3std6ranges3__45__cpo4swapE:
	.zero		1
.L_9:


//--------------------- .nv.constant0._ZN7cutlass13device_kernelINS_4gemm6kernel13GemmUniversalIN4cute5tupleIJiiiiEEENS1_10collective13CollectiveMmaINS1_37MainloopSm90TmaGmmaWarpSpecializedFP8ILi6ENS5_IJNS4_1CILi1EEESB_SB_EEENS1_35KernelTmaWarpSpecializedCooperativeEEENS5_IJNSA_ILi256EEESF_NSA_ILi64EEEEEENS_12float_e4m3_tENS5_IJlSB_lEEESI_SJ_NS4_8TiledMMAINS4_8MMA_AtomIJNS4_4SM904GMMA31MMA_64x256x32_F32E4M3E4M3_SS_TNILNSN_7ScaleInE1ELSP_1EEEEEENS4_6LayoutINS5_IJNSA_ILi2EEESB_SB_EEENS5_IJSB_NSA_ILi0EEESV_EEEEENS5_IJNS4_10UnderscoreESY_SY_EEEEENS4_13SM90_TMA_LOADENS4_14ComposedLayoutINS4_7SwizzleILi2ELi4ELi3EEENS4_18smem_ptr_flag_bitsILi8EEENSS_INS5_IJNSA_ILi8EEESG_EEENS5_IJSG_SB_EEEEEEEvNS4_8identityES11_S1B_vS1C_EENS_8epilogue10collective18CollectiveEpilogueINS1E_22Sm90TmaWarpSpecializedILi4ELi2ELi16ELb0ELb0EEEJSH_NS5_IJNSA_ILi128EEENSA_ILi32EEEEEESI_SJ_SI_SJ_NS1E_6fusion15FusionCallbacksIS1I_NS1M_13LinCombEltActINS1E_6thread7SigmoidESI_fSI_fLNS_15FloatRoundStyleE2EEESH_S1L_JEEES11_NS12_INS13_ILi1ELi4ELi3EEES16_NSS_INS5_IJS17_S1K_EEENS5_IJS1K_SB_EEEEEEENS4_39AutoVectorizingCopyWithAssumedAlignmentILi128EEENS4_14SM90_TMA_STOREES1Y_S20_NS4_9Copy_AtomIJNS4_17SM90_U32x4_STSM_NENS_6half_tEEEEvEEEvvEEEEvNT_6ParamsE --------------------------
	.section	.nv.constant0._ZN7cutlass13device_kernelINS_4gemm6kernel13GemmUniversalIN4cute5tupleIJiiiiEEENS1_10collective13CollectiveMmaINS1_37MainloopSm90TmaGmmaWarpSpecializedFP8ILi6ENS5_IJNS4_1CILi1EEESB_SB_EEENS1_35KernelTmaWarpSpecializedCooperativeEEENS5_IJNSA_ILi256EEESF_NSA_ILi64EEEEEENS_12float_e4m3_tENS5_IJlSB_lEEESI_SJ_NS4_8TiledMMAINS4_8MMA_AtomIJNS4_4SM904GMMA31MMA_64x256x32_F32E4M3E4M3_SS_TNILNSN_7ScaleInE1ELSP_1EEEEEENS4_6LayoutINS5_IJNSA_ILi2EEESB_SB_EEENS5_IJSB_NSA_ILi0EEESV_EEEEENS5_IJNS4_10UnderscoreESY_SY_EEEEENS4_13SM90_TMA_LOADENS4_14ComposedLayoutINS4_7SwizzleILi2ELi4ELi3EEENS4_18smem_ptr_flag_bitsILi8EEENSS_INS5_IJNSA_ILi8EEESG_EEENS5_IJSG_SB_EEEEEEEvNS4_8identityES11_S1B_vS1C_EENS_8epilogue10collective18CollectiveEpilogueINS1E_22Sm90TmaWarpSpecializedILi4ELi2ELi16ELb0ELb0EEEJSH_NS5_IJNSA_ILi128EEENSA_ILi32EEEEEESI_SJ_SI_SJ_NS1E_6fusion15FusionCallbacksIS1I_NS1M_13LinCombEltActINS1E_6thread7SigmoidESI_fSI_fLNS_15FloatRoundStyleE2EEESH_S1L_JEEES11_NS12_INS13_ILi1ELi4ELi3EEES16_NSS_INS5_IJS17_S1K_EEENS5_IJS1K_SB_EEEEEEENS4_39AutoVectorizingCopyWithAssumedAlignmentILi128EEENS4_14SM90_TMA_STOREES1Y_S20_NS4_9Copy_AtomIJNS4_17SM90_U32x4_STSM_NENS_6half_tEEEEvEEEvvEEEEvNT_6ParamsE,"a",@progbits
	.sectionflags	@""
	.align	4
.nv.constant0._ZN7cutlass13device_kernelINS_4gemm6kernel13GemmUniversalIN4cute5tupleIJiiiiEEENS1_10collective13CollectiveMmaINS1_37MainloopSm90TmaGmmaWarpSpecializedFP8ILi6ENS5_IJNS4_1CILi1EEESB_SB_EEENS1_35KernelTmaWarpSpecializedCooperativeEEENS5_IJNSA_ILi256EEESF_NSA_ILi64EEEEEENS_12float_e4m3_tENS5_IJlSB_lEEESI_SJ_NS4_8TiledMMAINS4_8MMA_AtomIJNS4_4SM904GMMA31MMA_64x256x32_F32E4M3E4M3_SS_TNILNSN_7ScaleInE1ELSP_1EEEEEENS4_6LayoutINS5_IJNSA_ILi2EEESB_SB_EEENS5_IJSB_NSA_ILi0EEESV_EEEEENS5_IJNS4_10UnderscoreESY_SY_EEEEENS4_13SM90_TMA_LOADENS4_14ComposedLayoutINS4_7SwizzleILi2ELi4ELi3EEENS4_18smem_ptr_flag_bitsILi8EEENSS_INS5_IJNSA_ILi8EEESG_EEENS5_IJSG_SB_EEEEEEEvNS4_8identityES11_S1B_vS1C_EENS_8epilogue10collective18CollectiveEpilogueINS1E_22Sm90TmaWarpSpecializedILi4ELi2ELi16ELb0ELb0EEEJSH_NS5_IJNSA_ILi128EEENSA_ILi32EEEEEESI_SJ_SI_SJ_NS1E_6fusion15FusionCallbacksIS1I_NS1M_13LinCombEltActINS1E_6thread7SigmoidESI_fSI_fLNS_15FloatRoundStyleE2EEESH_S1L_JEEES11_NS12_INS13_ILi1ELi4ELi3EEES16_NSS_INS5_IJS17_S1K_EEENS5_IJS1K_SB_EEEEEEENS4_39AutoVectorizingCopyWithAssumedAlignmentILi128EEENS4_14SM90_TMA_STOREES1Y_S20_NS4_9Copy_AtomIJNS4_17SM90_U32x4_STSM_NENS_6half_tEEEEvEEEvvEEEEvNT_6ParamsE:
	.zero		2432


//--------------------- SYMBOLS --------------------------

	.type		.nv.reservedSmem.offset0,@object
	.size		.nv.reservedSmem.offset0,0x4
	.type		__assertfail,@function
